	.target	sm_80

	.elftype	@"ET_EXEC"


//--------------------- .note.nv.tkinfo           --------------------------
	.section	.note.nv.tkinfo,"",@"SHT_NOTE"
	.sectionflags	@"SHF_NOTE_NV_TKINFO"
	.tkinfo
        /*0018*/ 	.word	0x00000002
        /*0030*/ 	.string	""
        /*0030*/ 	.string	"ptxas"
        /*0030*/ 	.string	"Cuda compilation tools, release 13.0, V13.0.88"
        /*0030*/ 	.string	"Build cuda_13.0.r13.0/compiler.36424714_0"
        /*0030*/ 	.string	"-v  -suppress-debug-info  -lineinfo  -arch sm_80 "



//--------------------- .note.nv.cuinfo           --------------------------
	.section	.note.nv.cuinfo,"",@"SHT_NOTE"
	.sectionflags	@"SHF_NOTE_NV_CUINFO"
        /*0018*/ 	.short	0x0002
        /*001a*/ 	.short	0x0050
        /*001c*/ 	.short	0x0082
	.zero		2


//--------------------- .nv.info                  --------------------------
	.section	.nv.info,"",@"SHT_CUDA_INFO"
	.align	4


	//----- nvinfo : EIATTR_REGCOUNT
	.align		4
        /*0000*/ 	.byte	0x04, 0x2f
        /*0002*/ 	.short	(.L_1 - .L_0)
	.align		4
.L_0:
        /*0004*/ 	.word	index@(matmul_kernel)
        /*0008*/ 	.word	0x000000ff


	//----- nvinfo : EIATTR_FRAME_SIZE
	.align		4
.L_1:
        /*000c*/ 	.byte	0x04, 0x11
        /*000e*/ 	.short	(.L_3 - .L_2)
	.align		4
.L_2:
        /*0010*/ 	.word	index@(matmul_kernel)
        /*0014*/ 	.word	0x00000b38


	//----- nvinfo : EIATTR_MIN_STACK_SIZE
	.align		4
.L_3:
        /*0018*/ 	.byte	0x04, 0x12
        /*001a*/ 	.short	(.L_5 - .L_4)
	.align		4
.L_4:
        /*001c*/ 	.word	index@(matmul_kernel)
        /*0020*/ 	.word	0x00000b38
.L_5:


//--------------------- .nv.info.matmul_kernel    --------------------------
	.section	.nv.info.matmul_kernel,"",@"SHT_CUDA_INFO"
	.sectionflags	@""
	.align	4


	//----- nvinfo : EIATTR_CUDA_API_VERSION
	.align		4
        /*0000*/ 	.byte	0x04, 0x37
        /*0002*/ 	.short	(.L_7 - .L_6)
.L_6:
        /*0004*/ 	.word	0x00000082


	//----- nvinfo : EIATTR_SW2861232_WAR
	.align		4
.L_7:
        /*0008*/ 	.byte	0x01, 0x35
	.zero		2


	//----- nvinfo : EIATTR_PARAM_CBANK
	.align		4
        /*000c*/ 	.byte	0x04, 0x0a
        /*000e*/ 	.short	(.L_9 - .L_8)
	.align		4
.L_8:
        /*0010*/ 	.word	index@(.nv.constant0.matmul_kernel)
        /*0014*/ 	.short	0x0160
        /*0016*/ 	.short	0x0050


	//----- nvinfo : EIATTR_CBANK_PARAM_SIZE
	.align		4
.L_9:
        /*0018*/ 	.byte	0x03, 0x19
        /*001a*/ 	.short	0x0050


	//----- nvinfo : EIATTR_KPARAM_INFO
	.align		4
        /*001c*/ 	.byte	0x04, 0x17
        /*001e*/ 	.short	(.L_11 - .L_10)
.L_10:
        /*0020*/ 	.word	0x00000000
        /*0024*/ 	.short	0x000d
        /*0026*/ 	.short	0x0048
        /*0028*/ 	.byte	0x00, 0xf4, 0x21, 0x00


	//----- nvinfo : EIATTR_KPARAM_INFO
	.align		4
.L_11:
        /*002c*/ 	.byte	0x04, 0x17
        /*002e*/ 	.short	(.L_13 - .L_12)
.L_12:
        /*0030*/ 	.word	0x00000000
        /*0034*/ 	.short	0x000c
        /*0036*/ 	.short	0x0040
        /*0038*/ 	.byte	0x00, 0xf4, 0x21, 0x00


	//----- nvinfo : EIATTR_KPARAM_INFO
	.align		4
.L_13:
        /*003c*/ 	.byte	0x04, 0x17
        /*003e*/ 	.short	(.L_15 - .L_14)
.L_14:
        /*0040*/ 	.word	0x00000000
        /*0044*/ 	.short	0x000b
        /*0046*/ 	.short	0x0038
        /*0048*/ 	.byte	0x00, 0xf0, 0x11, 0x00


	//----- nvinfo : EIATTR_KPARAM_INFO
	.align		4
.L_15:
        /*004c*/ 	.byte	0x04, 0x17
        /*004e*/ 	.short	(.L_17 - .L_16)
.L_16:
        /*0050*/ 	.word	0x00000000
        /*0054*/ 	.short	0x000a
        /*0056*/ 	.short	0x0034
        /*0058*/ 	.byte	0x00, 0xf0, 0x11, 0x00


	//----- nvinfo : EIATTR_KPARAM_INFO
	.align		4
.L_17:
        /*005c*/ 	.byte	0x04, 0x17
        /*005e*/ 	.short	(.L_19 - .L_18)
.L_18:
        /*0060*/ 	.word	0x00000000
        /*0064*/ 	.short	0x0009
        /*0066*/ 	.short	0x0030
        /*0068*/ 	.byte	0x00, 0xf0, 0x11, 0x00


	//----- nvinfo : EIATTR_KPARAM_INFO
	.align		4
.L_19:
        /*006c*/ 	.byte	0x04, 0x17
        /*006e*/ 	.short	(.L_21 - .L_20)
.L_20:
        /*0070*/ 	.word	0x00000000
        /*0074*/ 	.short	0x0008
        /*0076*/ 	.short	0x002c
        /*0078*/ 	.byte	0x00, 0xf0, 0x11, 0x00


	//----- nvinfo : EIATTR_KPARAM_INFO
	.align		4
.L_21:
        /*007c*/ 	.byte	0x04, 0x17
        /*007e*/ 	.short	(.L_23 - .L_22)
.L_22:
        /*0080*/ 	.word	0x00000000
        /*0084*/ 	.short	0x0007
        /*0086*/ 	.short	0x0028
        /*0088*/ 	.byte	0x00, 0xf0, 0x11, 0x00


	//----- nvinfo : EIATTR_KPARAM_INFO
	.align		4
.L_23:
        /*008c*/ 	.byte	0x04, 0x17
        /*008e*/ 	.short	(.L_25 - .L_24)
.L_24:
        /*0090*/ 	.word	0x00000000
        /*0094*/ 	.short	0x0006
        /*0096*/ 	.short	0x0024
        /*0098*/ 	.byte	0x00, 0xf0, 0x11, 0x00


	//----- nvinfo : EIATTR_KPARAM_INFO
	.align		4
.L_25:
        /*009c*/ 	.byte	0x04, 0x17
        /*009e*/ 	.short	(.L_27 - .L_26)
.L_26:
        /*00a0*/ 	.word	0x00000000
        /*00a4*/ 	.short	0x0005
        /*00a6*/ 	.short	0x0020
        /*00a8*/ 	.byte	0x00, 0xf0, 0x11, 0x00


	//----- nvinfo : EIATTR_KPARAM_INFO
	.align		4
.L_27:
        /*00ac*/ 	.byte	0x04, 0x17
        /*00ae*/ 	.short	(.L_29 - .L_28)
.L_28:
        /*00b0*/ 	.word	0x00000000
        /*00b4*/ 	.short	0x0004
        /*00b6*/ 	.short	0x001c
        /*00b8*/ 	.byte	0x00, 0xf0, 0x11, 0x00


	//----- nvinfo : EIATTR_KPARAM_INFO
	.align		4
.L_29:
        /*00bc*/ 	.byte	0x04, 0x17
        /*00be*/ 	.short	(.L_31 - .L_30)
.L_30:
        /*00c0*/ 	.word	0x00000000
        /*00c4*/ 	.short	0x0003
        /*00c6*/ 	.short	0x0018
        /*00c8*/ 	.byte	0x00, 0xf0, 0x11, 0x00


	//----- nvinfo : EIATTR_KPARAM_INFO
	.align		4
.L_31:
        /*00cc*/ 	.byte	0x04, 0x17
        /*00ce*/ 	.short	(.L_33 - .L_32)
.L_32:
        /*00d0*/ 	.word	0x00000000
        /*00d4*/ 	.short	0x0002
        /*00d6*/ 	.short	0x0010
        /*00d8*/ 	.byte	0x00, 0xf4, 0x21, 0x00


	//----- nvinfo : EIATTR_KPARAM_INFO
	.align		4
.L_33:
        /*00dc*/ 	.byte	0x04, 0x17
        /*00de*/ 	.short	(.L_35 - .L_34)
.L_34:
        /*00e0*/ 	.word	0x00000000
        /*00e4*/ 	.short	0x0001
        /*00e6*/ 	.short	0x0008
        /*00e8*/ 	.byte	0x00, 0xf4, 0x21, 0x00


	//----- nvinfo : EIATTR_KPARAM_INFO
	.align		4
.L_35:
        /*00ec*/ 	.byte	0x04, 0x17
        /*00ee*/ 	.short	(.L_37 - .L_36)
.L_36:
        /*00f0*/ 	.word	0x00000000
        /*00f4*/ 	.short	0x0000
        /*00f6*/ 	.short	0x0000
        /*00f8*/ 	.byte	0x00, 0xf4, 0x21, 0x00


	//----- nvinfo : EIATTR_MAXREG_COUNT
	.align		4
.L_37:
        /*00fc*/ 	.byte	0x03, 0x1b
        /*00fe*/ 	.short	0x00ff


	//----- nvinfo : EIATTR_NUM_BARRIERS
	.align		4
        /*0100*/ 	.byte	0x02, 0x4c
        /*0102*/ 	.byte	0x01
	.zero		1


	//----- nvinfo : EIATTR_ANNOTATIONS
	.align		4
        /*0104*/ 	.byte	0x04, 0x55
        /*0106*/ 	.short	(.L_39 - .L_38)


	//   ....[0]....
.L_38:
        /*0108*/ 	.word	0x00000001
        /*010c*/ 	.byte	0x00, 0x0e, 0x00, 0x00, 0x01, 0x00, 0x00, 0x00, 0x20, 0x3f, 0x00, 0x00, 0x01, 0x00, 0x00, 0x00
        /* <DEDUP_REMOVED lines=1119> */
        /*470c*/ 	.byte	0x40, 0xf8, 0x01, 0x00, 0x01, 0x00, 0x00, 0x00, 0x50, 0xf8, 0x01, 0x00


	//----- nvinfo : EIATTR_MERCURY_ISA_VERSION
	.align		4
.L_39:
        /*4718*/ 	.byte	0x03, 0x5f
        /*471a*/ 	.short	0x0000


	//----- nvinfo : EIATTR_EXIT_INSTR_OFFSETS
	.align		4
        /*471c*/ 	.byte	0x04, 0x1c
        /*471e*/ 	.short	(.L_41 - .L_40)


	//   ....[0]....
.L_40:
        /*4720*/ 	.word	0x00025a00


	//   ....[1]....
        /*4724*/ 	.word	0x00025a20


	//----- nvinfo : EIATTR_REQNTID
	.align		4
.L_41:
        /*4728*/ 	.byte	0x04, 0x10
        /*472a*/ 	.short	(.L_43 - .L_42)
.L_42:
        /*472c*/ 	.word	0x00000100
        /*4730*/ 	.word	0x00000001
        /*4734*/ 	.word	0x00000001
.L_43:


//--------------------- .nv.callgraph             --------------------------
	.section	.nv.callgraph,"",@"SHT_CUDA_CALLGRAPH"
	.align	4
	.sectionentsize	8
	.align		4
        /*0000*/ 	.word	0x00000000
	.align		4
        /*0004*/ 	.word	0xffffffff
	.align		4
        /*0008*/ 	.word	0x00000000
	.align		4
        /*000c*/ 	.word	0xfffffffe
	.align		4
        /*0010*/ 	.word	0x00000000
	.align		4
        /*0014*/ 	.word	0xfffffffd
	.align		4
        /*0018*/ 	.word	0x00000000
	.align		4
        /*001c*/ 	.word	0xfffffffc


//--------------------- .nv.rel.action            --------------------------
	.section	.nv.rel.action,"",@"SHT_CUDA_RELOCINFO"
	.align	8
	.sectionentsize	8
        /*0000*/ 	.byte	0x73, 0x00, 0x00, 0x00, 0x00, 0x00, 0x00, 0x00, 0x00, 0x00, 0x00, 0x11, 0x25, 0x00, 0x05, 0x36


//--------------------- .nv.constant0.matmul_kernel --------------------------
	.section	.nv.constant0.matmul_kernel,"a",@progbits
	.sectionflags	@""
	.align	4
.nv.constant0.matmul_kernel:
	.zero		432


//--------------------- .text.matmul_kernel       --------------------------
	.section	.text.matmul_kernel,"ax",@progbits
	.sectioninfo	@"SHI_REGISTERS=255"
	.align	128
        .global         matmul_kernel
        .type           matmul_kernel,@function
        .size           matmul_kernel,(.L_x_4 - matmul_kernel)
        .other          matmul_kernel,@"STO_CUDA_ENTRY STV_DEFAULT"
matmul_kernel:
.text.matmul_kernel:
[----:B------:R-:W-:-:S03]  /*0000*/  IMAD.MOV.U32 R1, RZ, RZ, c[0x0][0x28] ;  /* 0x00000a00ff017624 */ /* 0x000fc600078e00ff */
[----:B------:R-:W-:Y:S01]  /*0010*/  IMAD.MOV.U32 R6, RZ, RZ, 0xff ;  /* 0x000000ffff067424 */ /* 0x000fe200078e00ff */
[----:B------:R-:W1:Y:S01]  /*0020*/  S2R R5, SR_CTAID.X ;  /* 0x0000000000057919 */ /* 0x000e620000002500 */
[----:B------:R-:W-:Y:S01]  /*0030*/  IADD3 R1, R1, -0xb38, RZ ;  /* 0xfffff4c801017810 */ /* 0x000fe20007ffe0ff */
[----:B------:R-:W-:Y:S01]  /*0040*/  IMAD.MOV.U32 R82, RZ, RZ, c[0x0][0x188] ;  /* 0x00006200ff527624 */ /* 0x000fe200078e00ff */
[----:B------:R-:W-:Y:S01]  /*0050*/  ULDC.64 UR4, c[0x0][0x118] ;  /* 0x0000460000047ab9 */ /* 0x000fe20000000a00 */
[----:B------:R-:W-:Y:S01]  /*0060*/  IADD3 R0, R6, c[0x0][0x17c], RZ ;  /* 0x00005f0006007a10 */ /* 0x000fe20007ffe0ff */
[----:B------:R-:W2:Y:S01]  /*0070*/  S2R R68, SR_TID.X ;  /* 0x0000000000447919 */ /* 0x000ea20000002100 */
[C---:B------:R-:W-:Y:S02]  /*0080*/  IMAD.SHL.U32 R164, R82.reuse, 0x4, RZ ;  /* 0x0000000452a47824 */ /* 0x040fe400078e00ff */
[----:B------:R-:W-:Y:S01]  /*0090*/  SHF.R.S32.HI R3, RZ, 0x1f, R0 ;  /* 0x0000001fff037819 */ /* 0x000fe20000011400 */
[----:B------:R-:W-:-:S02]  /*00a0*/  IMAD.SHL.U32 R142, R82, 0x2, RZ ;  /* 0x00000002528e7824 */ /* 0x000fc400078e00ff */
[C---:B------:R-:W-:Y:S01]  /*00b0*/  IMAD R144, R82.reuse, 0x3, RZ ;  /* 0x0000000352907824 */ /* 0x040fe200078e02ff */
[----:B------:R-:W-:Y:S01]  /*00c0*/  LEA.HI R3, R3, R0, RZ, 0x8 ;  /* 0x0000000003037211 */ /* 0x000fe200078f40ff */
[C---:B------:R-:W-:Y:S02]  /*00d0*/  IMAD R160, R82.reuse, 0xc, RZ ;  /* 0x0000000c52a07824 */ /* 0x040fe400078e02ff */
[C---:B------:R-:W-:Y:S01]  /*00e0*/  IMAD R139, R82.reuse, 0x5, RZ ;  /* 0x00000005528b7824 */ /* 0x040fe200078e02ff */
[----:B------:R-:W-:Y:S01]  /*00f0*/  SHF.R.S32.HI R3, RZ, 0x8, R3 ;  /* 0x00000008ff037819 */ /* 0x000fe20000011403 */
[C---:B------:R-:W-:Y:S02]  /*0100*/  IMAD R189, R82.reuse, 0x14, RZ ;  /* 0x0000001452bd7824 */ /* 0x040fe400078e02ff */
[----:B------:R-:W-:Y:S02]  /*0110*/  IMAD R138, R82, 0x6, RZ ;  /* 0x00000006528a7824 */ /* 0x000fe400078e02ff */
[----:B------:R-:W-:-:S02]  /*0120*/  IMAD.SHL.U32 R4, R3, 0x8, RZ ;  /* 0x0000000803047824 */ /* 0x000fc400078e00ff */
[C---:B------:R-:W-:Y:S01]  /*0130*/  IMAD R191, R82.reuse, 0x18, RZ ;  /* 0x0000001852bf7824 */ /* 0x040fe200078e02ff */
[----:B-1----:R-:W-:Y:S01]  /*0140*/  IABS R10, R5 ;  /* 0x00000005000a7213 */ /* 0x002fe20000000000 */
[C---:B------:R-:W-:Y:S01]  /*0150*/  IMAD R167, R82.reuse, 0x7, RZ ;  /* 0x0000000752a77824 */ /* 0x040fe200078e02ff */
[-C--:B------:R-:W-:Y:S01]  /*0160*/  IABS R7, R4.reuse ;  /* 0x0000000400077213 */ /* 0x080fe20000000000 */
[C---:B------:R-:W-:Y:S01]  /*0170*/  IMAD R185, R82.reuse, 0x1c, RZ ;  /* 0x0000001c52b97824 */ /* 0x040fe200078e02ff */
[----:B------:R-:W-:Y:S01]  /*0180*/  IABS R11, R4 ;  /* 0x00000004000b7213 */ /* 0x000fe20000000000 */
[----:B------:R-:W-:Y:S01]  /*0190*/  IMAD.SHL.U32 R166, R82, 0x8, RZ ;  /* 0x0000000852a67824 */ /* 0x000fe200078e00ff */
[----:B------:R-:W1:Y:S01]  /*01a0*/  I2F.RP R0, R7 ;  /* 0x0000000700007306 */ /* 0x000e620000209400 */
[----:B--2---:R-:W-:Y:S01]  /*01b0*/  LOP3.LUT R70, R68, 0xff, RZ, 0xc0, !PT ;  /* 0x000000ff44467812 */ /* 0x004fe200078ec0ff */
[----:B------:R-:W-:Y:S01]  /*01c0*/  IMAD R151, R82, 0x9, RZ ;  /* 0x0000000952977824 */ /* 0x000fe200078e02ff */
[----:B------:R-:W-:Y:S01]  /*01d0*/  LOP3.LUT R84, R68, 0x3f, RZ, 0xc0, !PT ;  /* 0x0000003f44547812 */ /* 0x000fe200078ec0ff */
[----:B------:R-:W-:-:S02]  /*01e0*/  IMAD R179, R82, 0x24, RZ ;  /* 0x0000002452b37824 */ /* 0x000fc400078e02ff */
[C---:B------:R-:W-:Y:S02]  /*01f0*/  IMAD R150, R82.reuse, 0xa, RZ ;  /* 0x0000000a52967824 */ /* 0x040fe400078e02ff */
[C---:B------:R-:W-:Y:S02]  /*0200*/  IMAD R172, R82.reuse, 0x28, RZ ;  /* 0x0000002852ac7824 */ /* 0x040fe400078e02ff */
[C---:B------:R-:W-:Y:S02]  /*0210*/  IMAD R161, R82.reuse, 0xb, RZ ;  /* 0x0000000b52a17824 */ /* 0x040fe400078e02ff */
[C---:B------:R-:W-:Y:S02]  /*0220*/  IMAD R169, R82.reuse, 0x2c, RZ ;  /* 0x0000002c52a97824 */ /* 0x040fe400078e02ff */
[C---:B------:R-:W-:Y:S01]  /*0230*/  IMAD R173, R82.reuse, 0x30, RZ ;  /* 0x0000003052ad7824 */ /* 0x040fe200078e02ff */
[----:B-1----:R-:W1:Y:S01]  /*0240*/  MUFU.RCP R0, R0 ;  /* 0x0000000000007308 */ /* 0x002e620000001000 */
[----:B------:R-:W-:-:S02]  /*0250*/  IMAD R137, R82, 0xd, RZ ;  /* 0x0000000d52897824 */ /* 0x000fc400078e02ff */
[C---:B------:R-:W-:Y:S02]  /*0260*/  IMAD R168, R82.reuse, 0x34, RZ ;  /* 0x0000003452a87824 */ /* 0x040fe400078e02ff */
[C---:B------:R-:W-:Y:S02]  /*0270*/  IMAD R136, R82.reuse, 0xe, RZ ;  /* 0x0000000e52887824 */ /* 0x040fe400078e02ff */
[C---:B------:R-:W-:Y:S02]  /*0280*/  IMAD R175, R82.reuse, 0x38, RZ ;  /* 0x0000003852af7824 */ /* 0x040fe400078e02ff */
[C---:B------:R-:W-:Y:S02]  /*0290*/  IMAD R195, R82.reuse, 0xf, RZ ;  /* 0x0000000f52c37824 */ /* 0x040fe400078e02ff */
[C---:B------:R-:W-:Y:S02]  /*02a0*/  IMAD R201, R82.reuse, 0x3c, RZ ;  /* 0x0000003c52c97824 */ /* 0x040fe400078e02ff */
[----:B------:R-:W-:-:S02]  /*02b0*/  IMAD.SHL.U32 R163, R82, 0x10, RZ ;  /* 0x0000001052a37824 */ /* 0x000fc400078e00ff */
[----:B------:R-:W-:Y:S01]  /*02c0*/  IMAD R158, R82, 0x11, RZ ;  /* 0x00000011529e7824 */ /* 0x000fe200078e02ff */
[----:B-1----:R-:W-:Y:S01]  /*02d0*/  IADD3 R2, R0, 0xffffffe, RZ ;  /* 0x0ffffffe00027810 */ /* 0x002fe20007ffe0ff */
[----:B------:R-:W-:Y:S02]  /*02e0*/  IMAD.MOV R0, RZ, RZ, -R11 ;  /* 0x000000ffff007224 */ /* 0x000fe400078e0a0b */
[C---:B------:R-:W-:Y:S01]  /*02f0*/  IMAD R226, R82.reuse, 0x44, RZ ;  /* 0x0000004452e27824 */ /* 0x040fe200078e02ff */
[----:B------:R1:W2:Y:S01]  /*0300*/  F2I.FTZ.U32.TRUNC.NTZ R3, R2 ;  /* 0x0000000200037305 */ /* 0x0002a2000021f000 */
[C---:B------:R-:W-:Y:S02]  /*0310*/  IMAD R135, R82.reuse, 0x12, RZ ;  /* 0x0000001252877824 */ /* 0x040fe400078e02ff */
[C---:B------:R-:W-:Y:S02]  /*0320*/  IMAD R194, R82.reuse, 0x48, RZ ;  /* 0x0000004852c27824 */ /* 0x040fe400078e02ff */
[----:B------:R-:W-:-:S02]  /*0330*/  IMAD R205, R82, 0x13, RZ ;  /* 0x0000001352cd7824 */ /* 0x000fc400078e02ff */
[C---:B------:R-:W-:Y:S02]  /*0340*/  IMAD R162, R82.reuse, 0x4c, RZ ;  /* 0x0000004c52a27824 */ /* 0x040fe400078e02ff */
[----:B-1----:R-:W-:Y:S02]  /*0350*/  IMAD.MOV.U32 R2, RZ, RZ, RZ ;  /* 0x000000ffff027224 */ /* 0x002fe400078e00ff */
[C---:B------:R-:W-:Y:S02]  /*0360*/  IMAD R134, R82.reuse, 0x50, RZ ;  /* 0x0000005052867824 */ /* 0x040fe400078e02ff */
[C---:B------:R-:W-:Y:S02]  /*0370*/  IMAD R157, R82.reuse, 0x15, RZ ;  /* 0x00000015529d7824 */ /* 0x040fe400078e02ff */
[----:B------:R-:W-:Y:S02]  /*0380*/  IMAD R220, R82, 0x54, RZ ;  /* 0x0000005452dc7824 */ /* 0x000fe400078e02ff */
[----:B--2---:R-:W-:-:S02]  /*0390*/  IMAD.MOV R8, RZ, RZ, -R3 ;  /* 0x000000ffff087224 */ /* 0x004fc400078e0a03 */
[----:B------:R-:W-:Y:S02]  /*03a0*/  IMAD R133, R82, 0x16, RZ ;  /* 0x0000001652857824 */ /* 0x000fe400078e02ff */
[----:B------:R-:W-:Y:S02]  /*03b0*/  IMAD R9, R8, R7, RZ ;  /* 0x0000000708097224 */ /* 0x000fe400078e02ff */
[----:B------:R-:W-:Y:S02]  /*03c0*/  IMAD.MOV.U32 R8, RZ, RZ, R10 ;  /* 0x000000ffff087224 */ /* 0x000fe400078e000a */
[----:B------:R-:W-:-:S04]  /*03d0*/  IMAD.HI.U32 R3, R3, R9, R2 ;  /* 0x0000000903037227 */ /* 0x000fc800078e0002 */
[----:B------:R-:W-:Y:S02]  /*03e0*/  IMAD R188, R82, 0x58, RZ ;  /* 0x0000005852bc7824 */ /* 0x000fe400078e02ff */
[----:B------:R-:W-:-:S04]  /*03f0*/  IMAD.HI.U32 R3, R3, R8, RZ ;  /* 0x0000000803037227 */ /* 0x000fc800078e00ff */
[----:B------:R-:W-:Y:S02]  /*0400*/  IMAD R0, R3, R0, R8 ;  /* 0x0000000003007224 */ /* 0x000fe400078e0208 */
[C---:B------:R-:W-:Y:S02]  /*0410*/  IMAD R204, R82.reuse, 0x17, RZ ;  /* 0x0000001752cc7824 */ /* 0x040fe400078e02ff */
[C---:B------:R-:W-:Y:S01]  /*0420*/  IMAD R156, R82.reuse, 0x5c, RZ ;  /* 0x0000005c529c7824 */ /* 0x040fe200078e02ff */
[----:B------:R-:W-:Y:S01]  /*0430*/  ISETP.GT.U32.AND P1, PT, R7, R0, PT ;  /* 0x000000000700720c */ /* 0x000fe20003f24070 */
[C---:B------:R-:W-:Y:S02]  /*0440*/  IMAD R132, R82.reuse, 0x60, RZ ;  /* 0x0000006052847824 */ /* 0x040fe400078e02ff */
[C---:B------:R-:W-:Y:S02]  /*0450*/  IMAD R147, R82.reuse, 0x19, RZ ;  /* 0x0000001952937824 */ /* 0x040fe400078e02ff */
[----:B------:R-:W-:-:S02]  /*0460*/  IMAD R222, R82, 0x64, RZ ;  /* 0x0000006452de7824 */ /* 0x000fc400078e02ff */
[C---:B------:R-:W-:Y:S02]  /*0470*/  IMAD R131, R82.reuse, 0x1a, RZ ;  /* 0x0000001a52837824 */ /* 0x040fe400078e02ff */
[C---:B------:R-:W-:Y:S02]  /*0480*/  IMAD R190, R82.reuse, 0x68, RZ ;  /* 0x0000006852be7824 */ /* 0x040fe400078e02ff */
[----:B------:R-:W-:Y:S02]  /*0490*/  IMAD R178, R82, 0x1b, RZ ;  /* 0x0000001b52b27824 */ /* 0x000fe400078e02ff */
[----:B------:R-:W-:Y:S01]  /*04a0*/  @!P1 IMAD.IADD R0, R0, 0x1, -R7 ;  /* 0x0000000100009824 */ /* 0x000fe200078e0a07 */
[----:B------:R-:W-:Y:S01]  /*04b0*/  @!P1 IADD3 R3, R3, 0x1, RZ ;  /* 0x0000000103039810 */ /* 0x000fe20007ffe0ff */
[----:B------:R-:W-:Y:S01]  /*04c0*/  IMAD R146, R82, 0x6c, RZ ;  /* 0x0000006c52927824 */ /* 0x000fe200078e02ff */
[----:B------:R-:W-:Y:S01]  /*04d0*/  ISETP.NE.AND P1, PT, R4, RZ, PT ;  /* 0x000000ff0400720c */ /* 0x000fe20003f25270 */
[----:B------:R-:W-:Y:S01]  /*04e0*/  IMAD R130, R82, 0x70, RZ ;  /* 0x0000007052827824 */ /* 0x000fe200078e02ff */
[----:B------:R-:W-:Y:S01]  /*04f0*/  ISETP.GE.U32.AND P0, PT, R0, R7, PT ;  /* 0x000000070000720c */ /* 0x000fe20003f06070 */
[C---:B------:R-:W-:Y:S01]  /*0500*/  IMAD R155, R82.reuse, 0x1d, RZ ;  /* 0x0000001d529b7824 */ /* 0x040fe200078e02ff */
[----:B------:R-:W-:Y:S01]  /*0510*/  LOP3.LUT R0, R5, R4, RZ, 0x3c, !PT ;  /* 0x0000000405007212 */ /* 0x000fe200078e3cff */
[C---:B------:R-:W-:Y:S01]  /*0520*/  IMAD R216, R82.reuse, 0x74, RZ ;  /* 0x0000007452d87824 */ /* 0x040fe200078e02ff */
[----:B------:R-:W-:Y:S01]  /*0530*/  IABS R7, c[0x0][0x17c] ;  /* 0x00005f0000077a13 */ /* 0x000fe20000000000 */
[----:B------:R-:W-:Y:S01]  /*0540*/  IMAD R200, R82, 0x1e, RZ ;  /* 0x0000001e52c87824 */ /* 0x000fe200078e02ff */
[----:B------:R-:W-:Y:S01]  /*0550*/  ISETP.GE.AND P2, PT, R0, RZ, PT ;  /* 0x000000ff0000720c */ /* 0x000fe20003f46270 */
[----:B------:R-:W-:Y:S01]  /*0560*/  IMAD R184, R82, 0x78, RZ ;  /* 0x0000007852b87824 */ /* 0x000fe200078e02ff */
[----:B------:R-:W-:Y:S01]  /*0570*/  IADD3 R0, R6, c[0x0][0x178], RZ ;  /* 0x00005e0006007a10 */ /* 0x000fe20007ffe0ff */
[----:B------:R-:W-:-:S02]  /*0580*/  IMAD R159, R82, 0x1f, RZ ;  /* 0x0000001f529f7824 */ /* 0x000fc400078e02ff */
[C---:B------:R-:W-:Y:S02]  /*0590*/  IMAD R154, R82.reuse, 0x7c, RZ ;  /* 0x0000007c529a7824 */ /* 0x040fe400078e02ff */
[----:B------:R-:W-:Y:S01]  /*05a0*/  @P0 IADD3 R3, R3, 0x1, RZ ;  /* 0x0000000103030810 */ /* 0x000fe20007ffe0ff */
[C---:B------:R-:W-:Y:S02]  /*05b0*/  IMAD.SHL.U32 R187, R82.reuse, 0x20, RZ ;  /* 0x0000002052bb7824 */ /* 0x040fe400078e00ff */
[C---:B------:R-:W-:Y:S02]  /*05c0*/  IMAD R153, R82.reuse, 0x21, RZ ;  /* 0x0000002152997824 */ /* 0x040fe400078e02ff */
[----:B------:R-:W-:Y:S01]  /*05d0*/  IMAD.MOV.U32 R2, RZ, RZ, R3 ;  /* 0x000000ffff027224 */ /* 0x000fe200078e0003 */
[----:B------:R-:W-:Y:S01]  /*05e0*/  SHF.R.S32.HI R3, RZ, 0x1f, R0 ;  /* 0x0000001fff037819 */ /* 0x000fe20000011400 */
[C---:B------:R-:W-:Y:S02]  /*05f0*/  IMAD R218, R82.reuse, 0x84, RZ ;  /* 0x0000008452da7824 */ /* 0x040fe400078e02ff */
[----:B------:R-:W-:Y:S01]  /*0600*/  @!P2 IMAD.MOV R2, RZ, RZ, -R2 ;  /* 0x000000ffff02a224 */ /* 0x000fe200078e0a02 */
[----:B------:R-:W-:Y:S01]  /*0610*/  @!P1 LOP3.LUT R2, RZ, R4, RZ, 0x33, !PT ;  /* 0x00000004ff029212 */ /* 0x000fe200078e33ff */
[C---:B------:R-:W-:Y:S01]  /*0620*/  IMAD R183, R82.reuse, 0x22, RZ ;  /* 0x0000002252b77824 */ /* 0x040fe200078e02ff */
[----:B------:R-:W-:Y:S01]  /*0630*/  LEA.HI R3, R3, R0, RZ, 0x8 ;  /* 0x0000000003037211 */ /* 0x000fe200078f40ff */
[----:B------:R-:W-:-:S02]  /*0640*/  IMAD R186, R82, 0x88, RZ ;  /* 0x0000008852ba7824 */ /* 0x000fc400078e02ff */
[----:B------:R-:W-:Y:S02]  /*0650*/  IMAD.SHL.U32 R13, R2, 0x8, RZ ;  /* 0x00000008020d7824 */ /* 0x000fe400078e00ff */
[----:B------:R-:W-:Y:S02]  /*0660*/  IMAD.MOV R2, RZ, RZ, -R2 ;  /* 0x000000ffff027224 */ /* 0x000fe400078e0a02 */
[----:B------:R-:W-:Y:S01]  /*0670*/  IMAD R181, R82, 0x23, RZ ;  /* 0x0000002352b57824 */ /* 0x000fe200078e02ff */
[----:B------:R-:W-:Y:S01]  /*0680*/  LEA.HI.SX32 R3, R3, -R13, 0x18 ;  /* 0x8000000d03037211 */ /* 0x000fe200078fc2ff */
[----:B------:R-:W-:Y:S02]  /*0690*/  IMAD R10, R4, R2, R5 ;  /* 0x00000002040a7224 */ /* 0x000fe400078e0205 */
[----:B------:R-:W-:Y:S01]  /*06a0*/  IMAD.MOV.U32 R2, RZ, RZ, RZ ;  /* 0x000000ffff027224 */ /* 0x000fe200078e00ff */
[----:B------:R-:W-:Y:S01]  /*06b0*/  IMNMX R11, R3, 0x8, PT ;  /* 0x00000008030b7817 */ /* 0x000fe20003800200 */
[C---:B------:R-:W-:Y:S01]  /*06c0*/  IMAD R152, R82.reuse, 0x8c, RZ ;  /* 0x0000008c52987824 */ /* 0x040fe200078e02ff */
[----:B------:R-:W-:Y:S01]  /*06d0*/  IABS R4, R10 ;  /* 0x0000000a00047213 */ /* 0x000fe20000000000 */
[C---:B------:R-:W-:Y:S01]  /*06e0*/  IMAD R244, R82.reuse, 0x90, RZ ;  /* 0x0000009052f47824 */ /* 0x040fe200078e02ff */
[----:B------:R-:W-:Y:S01]  /*06f0*/  IABS R9, R11 ;  /* 0x0000000b00097213 */ /* 0x000fe20000000000 */
[----:B------:R-:W-:-:S02]  /*0700*/  IMAD R149, R82, 0x25, RZ ;  /* 0x0000002552957824 */ /* 0x000fc400078e02ff */
[C---:B------:R-:W-:Y:S01]  /*0710*/  IMAD R212, R82.reuse, 0x94, RZ ;  /* 0x0000009452d47824 */ /* 0x040fe200078e02ff */
[----:B------:R-:W1:Y:S01]  /*0720*/  I2F.RP R0, R9 ;  /* 0x0000000900007306 */ /* 0x000e620000209400 */
[C---:B------:R-:W-:Y:S02]  /*0730*/  IMAD R177, R82.reuse, 0x26, RZ ;  /* 0x0000002652b17824 */ /* 0x040fe400078e02ff */
[----:B------:R-:W-:-:S05]  /*0740*/  IMAD R180, R82, 0x98, RZ ;  /* 0x0000009852b47824 */ /* 0x000fca00078e02ff */
[----:B-1----:R-:W1:Y:S02]  /*0750*/  MUFU.RCP R0, R0 ;  /* 0x0000000000007308 */ /* 0x002e640000001000 */
[----:B-1----:R-:W-:-:S06]  /*0760*/  IADD3 R3, R0, 0xffffffe, RZ ;  /* 0x0ffffffe00037810 */ /* 0x002fcc0007ffe0ff */
[----:B------:R-:W1:Y:S02]  /*0770*/  F2I.FTZ.U32.TRUNC.NTZ R3, R3 ;  /* 0x0000000300037305 */ /* 0x000e64000021f000 */
[----:B-1----:R-:W-:-:S04]  /*0780*/  IMAD.MOV R6, RZ, RZ, -R3 ;  /* 0x000000ffff067224 */ /* 0x002fc800078e0a03 */
[----:B------:R-:W-:Y:S01]  /*0790*/  IMAD R5, R6, R9, RZ ;  /* 0x0000000906057224 */ /* 0x000fe200078e02ff */
[----:B------:R-:W-:-:S03]  /*07a0*/  IABS R6, R11 ;  /* 0x0000000b00067213 */ /* 0x000fc60000000000 */
[----:B------:R-:W-:-:S04]  /*07b0*/  IMAD.HI.U32 R0, R3, R5, R2 ;  /* 0x0000000503007227 */ /* 0x000fc800078e0002 */
[----:B------:R-:W-:Y:S01]  /*07c0*/  IMAD.MOV R5, RZ, RZ, -R6 ;  /* 0x000000ffff057224 */ /* 0x000fe200078e0a06 */
[----:B------:R-:W-:Y:S01]  /*07d0*/  IABS R6, c[0x0][0x178] ;  /* 0x00005e0000067a13 */ /* 0x000fe20000000000 */
[----:B------:R-:W-:-:S04]  /*07e0*/  IMAD.HI.U32 R3, R0, R4, RZ ;  /* 0x0000000400037227 */ /* 0x000fc800078e00ff */
[----:B------:R-:W-:Y:S02]  /*07f0*/  IMAD.MOV.U32 R2, RZ, RZ, R7 ;  /* 0x000000ffff027224 */ /* 0x000fe400078e0007 */
[----:B------:R-:W-:Y:S02]  /*0800*/  IMAD R4, R3, R5, R4 ;  /* 0x0000000503047224 */ /* 0x000fe400078e0204 */
[----:B------:R-:W1:Y:S01]  /*0810*/  I2F.RP R7, R2 ;  /* 0x0000000200077306 */ /* 0x000e620000209400 */
[----:B------:R-:W-:Y:S02]  /*0820*/  IMAD.MOV.U32 R0, RZ, RZ, R6 ;  /* 0x000000ffff007224 */ /* 0x000fe400078e0006 */
[----:B------:R-:W-:-:S05]  /*0830*/  ISETP.GT.U32.AND P1, PT, R9, R4, PT ;  /* 0x000000040900720c */ /* 0x000fca0003f24070 */
[----:B------:R-:W2:Y:S08]  /*0840*/  I2F.RP R5, R0 ;  /* 0x0000000000057306 */ /* 0x000eb00000209400 */
[----:B------:R-:W-:Y:S01]  /*0850*/  @!P1 IMAD.IADD R4, R4, 0x1, -R9 ;  /* 0x0000000104049824 */ /* 0x000fe200078e0a09 */
[----:B-1----:R-:W1:Y:S01]  /*0860*/  MUFU.RCP R7, R7 ;  /* 0x0000000700077308 */ /* 0x002e620000001000 */
[----:B------:R-:W-:-:S02]  /*0870*/  @!P1 IADD3 R3, R3, 0x1, RZ ;  /* 0x0000000103039810 */ /* 0x000fc40007ffe0ff */
[----:B------:R-:W-:Y:S02]  /*0880*/  ISETP.NE.AND P1, PT, R11, RZ, PT ;  /* 0x000000ff0b00720c */ /* 0x000fe40003f25270 */
[----:B------:R-:W-:Y:S02]  /*0890*/  ISETP.GE.U32.AND P0, PT, R4, R9, PT ;  /* 0x000000090400720c */ /* 0x000fe40003f06070 */
[----:B------:R-:W-:Y:S01]  /*08a0*/  LOP3.LUT R4, R10, R11, RZ, 0x3c, !PT ;  /* 0x0000000b0a047212 */ /* 0x000fe200078e3cff */
[----:B--2---:R-:W2:Y:S03]  /*08b0*/  MUFU.RCP R6, R5 ;  /* 0x0000000500067308 */ /* 0x004ea60000001000 */
[----:B------:R-:W-:Y:S02]  /*08c0*/  ISETP.GE.AND P2, PT, R4, RZ, PT ;  /* 0x000000ff0400720c */ /* 0x000fe40003f46270 */
[----:B-1----:R-:W-:-:S05]  /*08d0*/  IADD3 R8, R7, 0xffffffe, RZ ;  /* 0x0ffffffe07087810 */ /* 0x002fca0007ffe0ff */
[----:B------:R-:W-:Y:S01]  /*08e0*/  @P0 IADD3 R3, R3, 0x1, RZ ;  /* 0x0000000103030810 */ /* 0x000fe20007ffe0ff */
[----:B------:R1:W3:Y:S04]  /*08f0*/  F2I.FTZ.U32.TRUNC.NTZ R9, R8 ;  /* 0x0000000800097305 */ /* 0x0002e8000021f000 */
[----:B------:R-:W-:Y:S01]  /*0900*/  IMAD.MOV.U32 R4, RZ, RZ, R3 ;  /* 0x000000ffff047224 */ /* 0x000fe200078e0003 */
[----:B------:R-:W-:Y:S02]  /*0910*/  SHF.R.U32.HI R3, RZ, 0x6, R68 ;  /* 0x00000006ff037819 */ /* 0x000fe40000011644 */
[----:B--2---:R-:W-:Y:S01]  /*0920*/  IADD3 R6, R6, 0xffffffe, RZ ;  /* 0x0ffffffe06067810 */ /* 0x004fe20007ffe0ff */
[----:B------:R-:W-:Y:S01]  /*0930*/  @!P2 IMAD.MOV R4, RZ, RZ, -R4 ;  /* 0x000000ffff04a224 */ /* 0x000fe200078e0a04 */
[----:B------:R-:W-:Y:S01]  /*0940*/  @!P1 LOP3.LUT R4, RZ, R11, RZ, 0x33, !PT ;  /* 0x0000000bff049212 */ /* 0x000fe200078e33ff */
[----:B-1----:R-:W-:Y:S01]  /*0950*/  IMAD.MOV.U32 R8, RZ, RZ, RZ ;  /* 0x000000ffff087224 */ /* 0x002fe200078e00ff */
[----:B------:R-:W-:Y:S01]  /*0960*/  SGXT.U32 R5, R3, 0x2 ;  /* 0x000000020305781a */ /* 0x000fe20000000000 */
[----:B------:R-:W1:Y:S02]  /*0970*/  F2I.FTZ.U32.TRUNC.NTZ R7, R6 ;  /* 0x0000000600077305 */ /* 0x000e64000021f000 */
[----:B------:R-:W-:-:S02]  /*0980*/  IMAD.SHL.U32 R250, R4, 0x100, RZ ;  /* 0x0000010004fa7824 */ /* 0x000fc400078e00ff */
[----:B---3--:R-:W-:-:S03]  /*0990*/  IMAD.MOV R3, RZ, RZ, -R9 ;  /* 0x000000ffff037224 */ /* 0x008fc600078e0a09 */
[----:B------:R-:W-:Y:S01]  /*09a0*/  LOP3.LUT R5, R250, R5, RZ, 0xfc, !PT ;  /* 0x00000005fa057212 */ /* 0x000fe200078efcff */
[----:B------:R-:W-:-:S03]  /*09b0*/  IMAD R3, R3, R2, RZ ;  /* 0x0000000203037224 */ /* 0x000fc600078e02ff */
[----:B------:R-:W-:Y:S01]  /*09c0*/  IABS R12, R5 ;  /* 0x00000005000c7213 */ /* 0x000fe20000000000 */
[----:B------:R-:W-:Y:S01]  /*09d0*/  IMAD.HI.U32 R3, R9, R3, R8 ;  /* 0x0000000309037227 */ /* 0x000fe200078e0008 */
[C---:B------:R-:W-:Y:S02]  /*09e0*/  LOP3.LUT R15, R5.reuse, 0xfc, RZ, 0xfc, !PT ;  /* 0x000000fc050f7812 */ /* 0x040fe400078efcff */
[C---:B------:R-:W-:Y:S01]  /*09f0*/  LOP3.LUT R14, R5.reuse, 0x4, RZ, 0xfc, !PT ;  /* 0x00000004050e7812 */ /* 0x040fe200078efcff */
[----:B------:R-:W-:Y:S01]  /*0a00*/  IMAD.MOV.U32 R9, RZ, RZ, R12 ;  /* 0x000000ffff097224 */ /* 0x000fe200078e000c */
[----:B------:R-:W-:Y:S01]  /*0a10*/  IABS R251, R15 ;  /* 0x0000000f00fb7213 */ /* 0x000fe20000000000 */
[----:B------:R-:W-:Y:S01]  /*0a20*/  IMAD.MOV R8, RZ, RZ, -R4 ;  /* 0x000000ffff087224 */ /* 0x000fe200078e0a04 */
[----:B------:R-:W-:Y:S01]  /*0a30*/  LOP3.LUT R16, R5, 0x8, RZ, 0xfc, !PT ;  /* 0x0000000805107812 */ /* 0x000fe200078efcff */
[----:B------:R-:W-:Y:S01]  /*0a40*/  IMAD.HI.U32 R4, R3, R9, RZ ;  /* 0x0000000903047227 */ /* 0x000fe200078e00ff */
[----:B------:R-:W-:-:S02]  /*0a50*/  LOP3.LUT R17, R5, 0x14, RZ, 0xfc, !PT ;  /* 0x0000001405117812 */ /* 0x000fc400078efcff */
[----:B------:R-:W-:Y:S01]  /*0a60*/  IABS R12, R16 ;  /* 0x00000010000c7213 */ /* 0x000fe20000000000 */
[----:B------:R-:W-:Y:S01]  /*0a70*/  IMAD.MOV R4, RZ, RZ, -R4 ;  /* 0x000000ffff047224 */ /* 0x000fe200078e0a04 */
[----:B------:R-:W-:Y:S01]  /*0a80*/  ISETP.GE.AND P3, PT, R16, RZ, PT ;  /* 0x000000ff1000720c */ /* 0x000fe20003f66270 */
[----:B------:R-:W-:Y:S01]  /*0a90*/  IMAD R8, R11, R8, R10 ;  /* 0x000000080b087224 */ /* 0x000fe200078e020a */
[----:B------:R-:W-:Y:S01]  /*0aa0*/  IABS R10, R14 ;  /* 0x0000000e000a7213 */ /* 0x000fe20000000000 */
[----:B-1----:R-:W-:Y:S01]  /*0ab0*/  IMAD.MOV R11, RZ, RZ, -R7 ;  /* 0x000000ffff0b7224 */ /* 0x002fe200078e0a07 */
[----:B------:R-:W-:Y:S01]  /*0ac0*/  LOP3.LUT R16, R5, 0x10, RZ, 0xfc, !PT ;  /* 0x0000001005107812 */ /* 0x000fe200078efcff */
[----:B------:R-:W-:Y:S01]  /*0ad0*/  IMAD R4, R2, R4, R9 ;  /* 0x0000000402047224 */ /* 0x000fe200078e0209 */
[----:B------:R-:W-:Y:S01]  /*0ae0*/  ISETP.GE.AND P2, PT, R14, RZ, PT ;  /* 0x000000ff0e00720c */ /* 0x000fe20003f46270 */
[----:B------:R-:W-:Y:S01]  /*0af0*/  IMAD.HI.U32 R6, R3, R251, RZ ;  /* 0x000000fb03067227 */ /* 0x000fe200078e00ff */
[----:B------:R-:W-:-:S02]  /*0b00*/  IABS R14, R16 ;  /* 0x00000010000e7213 */ /* 0x000fc40000000000 */
[C---:B------:R-:W-:Y:S01]  /*0b10*/  ISETP.GT.U32.AND P0, PT, R2.reuse, R4, PT ;  /* 0x000000040200720c */ /* 0x040fe20003f04070 */
[----:B------:R-:W-:Y:S01]  /*0b20*/  IMAD R9, R11, R0, RZ ;  /* 0x000000000b097224 */ /* 0x000fe200078e02ff */
[C---:B------:R-:W-:Y:S01]  /*0b30*/  LOP3.LUT R19, R5.reuse, 0x18, RZ, 0xfc, !PT ;  /* 0x0000001805137812 */ /* 0x040fe200078efcff */
[----:B------:R-:W-:Y:S01]  /*0b40*/  IMAD.MOV R11, RZ, RZ, -R6 ;  /* 0x000000ffff0b7224 */ /* 0x000fe200078e0a06 */
[C---:B------:R-:W-:Y:S01]  /*0b50*/  LOP3.LUT R21, R5.reuse, 0x1c, RZ, 0xfc, !PT ;  /* 0x0000001c05157812 */ /* 0x040fe200078efcff */
[----:B------:R-:W-:Y:S01]  /*0b60*/  IMAD.MOV.U32 R6, RZ, RZ, RZ ;  /* 0x000000ffff067224 */ /* 0x000fe200078e00ff */
[C---:B------:R-:W-:Y:S01]  /*0b70*/  LOP3.LUT R22, R5.reuse, 0x20, RZ, 0xfc, !PT ;  /* 0x0000002005167812 */ /* 0x040fe200078efcff */
[----:B------:R-:W-:Y:S01]  /*0b80*/  IMAD R251, R2, R11, R251 ;  /* 0x0000000b02fb7224 */ /* 0x000fe200078e02fb */
[----:B------:R-:W-:Y:S01]  /*0b90*/  LOP3.LUT R23, R5, 0x24, RZ, 0xfc, !PT ;  /* 0x0000002405177812 */ /* 0x000fe200078efcff */
[----:B------:R-:W-:Y:S01]  /*0ba0*/  IMAD.HI.U32 R7, R7, R9, R6 ;  /* 0x0000000907077227 */ /* 0x000fe200078e0006 */
[----:B------:R-:W-:-:S02]  /*0bb0*/  LOP3.LUT R24, R5, 0x28, RZ, 0xfc, !PT ;  /* 0x0000002805187812 */ /* 0x000fc400078efcff */
[----:B------:R-:W-:Y:S01]  /*0bc0*/  ISETP.GT.U32.AND P5, PT, R2, R251, PT ;  /* 0x000000fb0200720c */ /* 0x000fe20003fa4070 */
[C---:B------:R-:W-:Y:S01]  /*0bd0*/  IMAD.HI.U32 R6, R3.reuse, R10, RZ ;  /* 0x0000000a03067227 */ /* 0x040fe200078e00ff */
[----:B------:R-:W-:Y:S02]  /*0be0*/  IABS R18, R23 ;  /* 0x0000001700127213 */ /* 0x000fe40000000000 */
[----:B------:R-:W-:Y:S01]  /*0bf0*/  IABS R20, R24 ;  /* 0x0000001800147213 */ /* 0x000fe20000000000 */
[----:B------:R-:W-:Y:S01]  /*0c00*/  IMAD.HI.U32 R9, R3, R12, RZ ;  /* 0x0000000c03097227 */ /* 0x000fe200078e00ff */
[C---:B------:R-:W-:Y:S02]  /*0c10*/  LOP3.LUT R25, R5.reuse, 0x34, RZ, 0xfc, !PT ;  /* 0x0000003405197812 */ /* 0x040fe400078efcff */
[C---:B------:R-:W-:Y:S01]  /*0c20*/  LOP3.LUT R29, R5.reuse, 0x38, RZ, 0xfc, !PT ;  /* 0x00000038051d7812 */ /* 0x040fe200078efcff */
[----:B------:R-:W-:Y:S01]  /*0c30*/  @!P0 IMAD.IADD R4, R4, 0x1, -R2 ;  /* 0x0000000104048824 */ /* 0x000fe200078e0a02 */
[C---:B------:R-:W-:Y:S01]  /*0c40*/  LOP3.LUT R30, R5.reuse, 0x3c, RZ, 0xfc, !PT ;  /* 0x0000003c051e7812 */ /* 0x040fe200078efcff */
[----:B------:R-:W-:Y:S01]  /*0c50*/  IMAD.MOV R11, RZ, RZ, -R6 ;  /* 0x000000ffff0b7224 */ /* 0x000fe200078e0a06 */
[C---:B------:R-:W-:Y:S01]  /*0c60*/  LOP3.LUT R31, R5.reuse, 0x40, RZ, 0xfc, !PT ;  /* 0x00000040051f7812 */ /* 0x040fe200078efcff */
[----:B------:R-:W-:Y:S01]  /*0c70*/  IMAD.MOV R9, RZ, RZ, -R9 ;  /* 0x000000ffff097224 */ /* 0x000fe200078e0a09 */
[C---:B------:R-:W-:Y:S01]  /*0c80*/  ISETP.GT.U32.AND P1, PT, R2.reuse, R4, PT ;  /* 0x000000040200720c */ /* 0x040fe20003f24070 */
[C---:B------:R-:W-:Y:S01]  /*0c90*/  IMAD R6, R2.reuse, R11, R10 ;  /* 0x0000000b02067224 */ /* 0x040fe200078e020a */
[----:B------:R-:W-:Y:S01]  /*0ca0*/  LOP3.LUT R10, R5, 0xc, RZ, 0xfc, !PT ;  /* 0x0000000c050a7812 */ /* 0x000fe200078efcff */
[C---:B------:R-:W-:Y:S01]  /*0cb0*/  IMAD R9, R2.reuse, R9, R12 ;  /* 0x0000000902097224 */ /* 0x040fe200078e020c */
[----:B------:R-:W-:Y:S01]  /*0cc0*/  IABS R26, R31 ;  /* 0x0000001f001a7213 */ /* 0x000fe20000000000 */
[----:B------:R-:W-:Y:S01]  /*0cd0*/  @!P5 IMAD.IADD R251, R251, 0x1, -R2 ;  /* 0x00000001fbfbd824 */ /* 0x000fe200078e0a02 */
[C---:B------:R-:W-:Y:S01]  /*0ce0*/  ISETP.GT.U32.AND P4, PT, R2.reuse, R6, PT ;  /* 0x000000060200720c */ /* 0x040fe20003f84070 */
[----:B------:R-:W-:Y:S01]  /*0cf0*/  IMAD.IADD R8, R13, 0x1, R8 ;  /* 0x000000010d087824 */ /* 0x000fe200078e0208 */
[----:B------:R-:W-:Y:S01]  /*0d00*/  ISETP.GT.U32.AND P5, PT, R2, R9, PT ;  /* 0x000000090200720c */ /* 0x000fe20003fa4070 */
[----:B------:R-:W-:Y:S01]  /*0d10*/  IMAD.HI.U32 R11, R3, R14, RZ ;  /* 0x0000000e030b7227 */ /* 0x000fe200078e00ff */
[----:B------:R-:W-:-:S02]  /*0d20*/  ISETP.GE.AND P0, PT, R10, RZ, PT ;  /* 0x000000ff0a00720c */ /* 0x000fc40003f06270 */
[----:B------:R-:W-:Y:S01]  /*0d30*/  IABS R13, R10 ;  /* 0x0000000a000d7213 */ /* 0x000fe20000000000 */
[----:B------:R-:W-:Y:S01]  /*0d40*/  @!P1 IMAD.IADD R4, R4, 0x1, -R2 ;  /* 0x0000000104049824 */ /* 0x000fe200078e0a02 */
[----:B------:R-:W-:Y:S01]  /*0d50*/  ISETP.GT.U32.AND P6, PT, R2, R251, PT ;  /* 0x000000fb0200720c */ /* 0x000fe20003fc4070 */
[----:B------:R-:W-:Y:S01]  /*0d60*/  IMAD.MOV R11, RZ, RZ, -R11 ;  /* 0x000000ffff0b7224 */ /* 0x000fe200078e0a0b */
[----:B------:R-:W-:Y:S01]  /*0d70*/  IABS R10, R17 ;  /* 0x00000011000a7213 */ /* 0x000fe20000000000 */
[----:B------:R-:W-:Y:S01]  /*0d80*/  IMAD R86, R8, 0x100, R70 ;  /* 0x0000010008567824 */ /* 0x000fe200078e0246 */
[----:B------:R-:W-:Y:S01]  /*0d90*/  ISETP.GE.AND P1, PT, R15, RZ, PT ;  /* 0x000000ff0f00720c */ /* 0x000fe20003f26270 */
[----:B------:R-:W-:Y:S01]  /*0da0*/  @!P4 IMAD.IADD R6, R6, 0x1, -R2 ;  /* 0x000000010606c824 */ /* 0x000fe200078e0a02 */
[C---:B------:R-:W-:Y:S01]  /*0db0*/  ISETP.GE.AND P4, PT, R5.reuse, RZ, PT ;  /* 0x000000ff0500720c */ /* 0x040fe20003f86270 */
[----:B------:R-:W-:Y:S01]  /*0dc0*/  IMAD.MOV.U32 R15, RZ, RZ, R10 ;  /* 0x000000ffff0f7224 */ /* 0x000fe200078e000a */
[----:B------:R-:W-:Y:S01]  /*0dd0*/  LOP3.LUT R33, R5, 0x48, RZ, 0xfc, !PT ;  /* 0x0000004805217812 */ /* 0x000fe200078efcff */
[----:B------:R-:W-:Y:S01]  /*0de0*/  IMAD.HI.U32 R10, R3, R13, RZ ;  /* 0x0000000d030a7227 */ /* 0x000fe200078e00ff */
[----:B------:R-:W-:Y:S01]  /*0df0*/  LOP3.LUT R32, R5, 0x44, RZ, 0xfc, !PT ;  /* 0x0000004405207812 */ /* 0x000fe200078efcff */
[----:B------:R1:W-:Y:S01]  /*0e00*/  STL [R1+0x614], R86 ;  /* 0x0006145601007387 */ /* 0x0003e20000100800 */
[----:B------:R-:W-:Y:S01]  /*0e10*/  IABS R28, R33 ;  /* 0x00000021001c7213 */ /* 0x000fe20000000000 */
[----:B------:R-:W-:Y:S01]  /*0e20*/  @!P5 IMAD.IADD R9, R9, 0x1, -R2 ;  /* 0x000000010909d824 */ /* 0x000fe200078e0a02 */
[C---:B------:R-:W-:Y:S01]  /*0e30*/  ISETP.GT.U32.AND P5, PT, R2.reuse, R6, PT ;  /* 0x000000060200720c */ /* 0x040fe20003fa4070 */
[----:B------:R-:W-:Y:S01]  /*0e40*/  IMAD.MOV R10, RZ, RZ, -R10 ;  /* 0x000000ffff0a7224 */ /* 0x000fe200078e0a0a */
[----:B------:R-:W-:Y:S01]  /*0e50*/  IABS R27, R32 ;  /* 0x00000020001b7213 */ /* 0x000fe20000000000 */
[----:B------:R-:W-:Y:S01]  /*0e60*/  @!P6 IMAD.IADD R251, R251, 0x1, -R2 ;  /* 0x00000001fbfbe824 */ /* 0x000fe200078e0a02 */
[----:B------:R-:W-:Y:S01]  /*0e70*/  ISETP.GT.U32.AND P6, PT, R2, R9, PT ;  /* 0x000000090200720c */ /* 0x000fe20003fc4070 */
[----:B------:R-:W-:Y:S01]  /*0e80*/  IMAD.HI.U32 R12, R3, R15, RZ ;  /* 0x0000000f030c7227 */ /* 0x000fe200078e00ff */
[----:B------:R-:W-:-:S02]  /*0e90*/  LOP3.LUT R40, R5, 0x68, RZ, 0xfc, !PT ;  /* 0x0000006805287812 */ /* 0x000fc400078efcff */
[C---:B------:R-:W-:Y:S01]  /*0ea0*/  LOP3.LUT R39, R5.reuse, 0x64, RZ, 0xfc, !PT ;  /* 0x0000006405277812 */ /* 0x040fe200078efcff */
[C---:B------:R-:W-:Y:S01]  /*0eb0*/  IMAD R10, R2.reuse, R10, R13 ;  /* 0x0000000a020a7224 */ /* 0x040fe200078e020d */
[----:B------:R-:W-:Y:S01]  /*0ec0*/  IABS R36, R40 ;  /* 0x0000002800247213 */ /* 0x000fe20000000000 */
[----:B------:R-:W-:Y:S01]  /*0ed0*/  IMAD.MOV R12, RZ, RZ, -R12 ;  /* 0x000000ffff0c7224 */ /* 0x000fe200078e0a0c */
[C---:B------:R-:W-:Y:S01]  /*0ee0*/  LOP3.LUT R41, R5.reuse, 0x6c, RZ, 0xfc, !PT ;  /* 0x0000006c05297812 */ /* 0x040fe200078efcff */
[C---:B------:R-:W-:Y:S01]  /*0ef0*/  IMAD R11, R2.reuse, R11, R14 ;  /* 0x0000000b020b7224 */ /* 0x040fe200078e020e */
[----:B------:R-:W-:Y:S01]  /*0f00*/  LOP3.LUT R42, R5, 0x70, RZ, 0xfc, !PT ;  /* 0x00000070052a7812 */ /* 0x000fe200078efcff */
[----:B------:R-:W-:Y:S01]  /*0f10*/  @!P1 IMAD.MOV R251, RZ, RZ, -R251 ;  /* 0x000000fffffb9224 */ /* 0x000fe200078e0afb */
[C---:B------:R-:W-:Y:S01]  /*0f20*/  ISETP.GT.U32.AND P1, PT, R2.reuse, R10, PT ;  /* 0x0000000a0200720c */ /* 0x040fe20003f24070 */
[C---:B------:R-:W-:Y:S01]  /*0f30*/  IMAD R12, R2.reuse, R12, R15 ;  /* 0x0000000c020c7224 */ /* 0x040fe200078e020f */
[----:B------:R-:W-:Y:S01]  /*0f40*/  IABS R15, R19 ;  /* 0x00000013000f7213 */ /* 0x000fe20000000000 */
[----:B------:R-:W-:Y:S01]  /*0f50*/  @!P4 IMAD.MOV R4, RZ, RZ, -R4 ;  /* 0x000000ffff04c224 */ /* 0x000fe200078e0a04 */
[C---:B------:R-:W-:Y:S01]  /*0f60*/  ISETP.GT.U32.AND P4, PT, R2.reuse, R11, PT ;  /* 0x0000000b0200720c */ /* 0x040fe20003f84070 */
[--C-:B------:R-:W-:Y:S01]  /*0f70*/  @!P6 IMAD.IADD R9, R9, 0x1, -R2.reuse ;  /* 0x000000010909e824 */ /* 0x100fe200078e0a02 */
[----:B------:R-:W-:Y:S01]  /*0f80*/  ISETP.GT.U32.AND P6, PT, R2, R12, PT ;  /* 0x0000000c0200720c */ /* 0x000fe20003fc4070 */
[----:B------:R-:W-:Y:S01]  /*0f90*/  @!P5 IMAD.IADD R6, R6, 0x1, -R2 ;  /* 0x000000010606d824 */ /* 0x000fe200078e0a02 */
[----:B------:R-:W-:Y:S01]  /*0fa0*/  ISETP.GE.AND P5, PT, R16, RZ, PT ;  /* 0x000000ff1000720c */ /* 0x000fe20003fa6270 */
[----:B------:R-:W-:Y:S01]  /*0fb0*/  IMAD.HI.U32 R13, R3, R15, RZ ;  /* 0x0000000f030d7227 */ /* 0x000fe200078e00ff */
[----:B------:R-:W-:-:S02]  /*0fc0*/  IABS R16, R21 ;  /* 0x0000001500107213 */ /* 0x000fc40000000000 */
[----:B------:R-:W-:Y:S01]  /*0fd0*/  IABS R37, R41 ;  /* 0x0000002900257213 */ /* 0x000fe20000000000 */
[--C-:B------:R-:W-:Y:S01]  /*0fe0*/  @!P1 IMAD.IADD R10, R10, 0x1, -R2.reuse ;  /* 0x000000010a0a9824 */ /* 0x100fe200078e0a02 */
[----:B------:R-:W-:Y:S01]  /*0ff0*/  ISETP.GE.AND P1, PT, R17, RZ, PT ;  /* 0x000000ff1100720c */ /* 0x000fe20003f26270 */
[----:B------:R-:W-:Y:S01]  /*1000*/  IMAD.MOV R13, RZ, RZ, -R13 ;  /* 0x000000ffff0d7224 */ /* 0x000fe200078e0a0d */
[----:B------:R-:W-:Y:S01]  /*1010*/  IABS R17, R22 ;  /* 0x0000001600117213 */ /* 0x000fe20000000000 */
[--C-:B------:R-:W-:Y:S01]  /*1020*/  @!P4 IMAD.IADD R11, R11, 0x1, -R2.reuse ;  /* 0x000000010b0bc824 */ /* 0x100fe200078e0a02 */
[----:B------:R-:W-:Y:S01]  /*1030*/  ISETP.GT.U32.AND P4, PT, R2, R10, PT ;  /* 0x0000000a0200720c */ /* 0x000fe20003f84070 */
[----:B------:R-:W-:Y:S01]  /*1040*/  @!P6 IMAD.IADD R12, R12, 0x1, -R2 ;  /* 0x000000010c0ce824 */ /* 0x000fe200078e0a02 */
[----:B------:R-:W-:Y:S01]  /*1050*/  LOP3.LUT R43, R5, 0x74, RZ, 0xfc, !PT ;  /* 0x00000074052b7812 */ /* 0x000fe200078efcff */
[----:B------:R-:W-:Y:S01]  /*1060*/  IMAD.HI.U32 R14, R3, R16, RZ ;  /* 0x00000010030e7227 */ /* 0x000fe200078e00ff */
[----:B------:R-:W-:-:S02]  /*1070*/  ISETP.GT.U32.AND P6, PT, R2, R11, PT ;  /* 0x0000000b0200720c */ /* 0x000fc40003fc4070 */
[----:B------:R-:W-:Y:S01]  /*1080*/  IABS R38, R42 ;  /* 0x0000002a00267213 */ /* 0x000fe20000000000 */
[C---:B------:R-:W-:Y:S01]  /*1090*/  IMAD R13, R2.reuse, R13, R15 ;  /* 0x0000000d020d7224 */ /* 0x040fe200078e020f */
[C---:B------:R-:W-:Y:S01]  /*10a0*/  LOP3.LUT R44, R5.reuse, 0x78, RZ, 0xfc, !PT ;  /* 0x00000078052c7812 */ /* 0x040fe200078efcff */
[----:B------:R-:W-:Y:S01]  /*10b0*/  IMAD.MOV R15, RZ, RZ, -R14 ;  /* 0x000000ffff0f7224 */ /* 0x000fe200078e0a0e */
[C---:B------:R-:W-:Y:S01]  /*10c0*/  LOP3.LUT R45, R5.reuse, 0x7c, RZ, 0xfc, !PT ;  /* 0x0000007c052d7812 */ /* 0x040fe200078efcff */
[----:B------:R-:W-:Y:S01]  /*10d0*/  @!P2 IMAD.MOV R6, RZ, RZ, -R6 ;  /* 0x000000ffff06a224 */ /* 0x000fe200078e0a06 */
[----:B------:R-:W-:Y:S01]  /*10e0*/  ISETP.GT.U32.AND P2, PT, R2, R12, PT ;  /* 0x0000000c0200720c */ /* 0x000fe20003f44070 */
[----:B------:R-:W-:Y:S01]  /*10f0*/  @!P4 IMAD.IADD R10, R10, 0x1, -R2 ;  /* 0x000000010a0ac824 */ /* 0x000fe200078e0a02 */
[C---:B------:R-:W-:Y:S01]  /*1100*/  ISETP.GT.U32.AND P4, PT, R2.reuse, R13, PT ;  /* 0x0000000d0200720c */ /* 0x040fe20003f84070 */
[C---:B------:R-:W-:Y:S01]  /*1110*/  IMAD R14, R2.reuse, R15, R16 ;  /* 0x0000000f020e7224 */ /* 0x040fe200078e0210 */
[----:B------:R-:W-:Y:S01]  /*1120*/  LOP3.LUT R46, R5, 0x80, RZ, 0xfc, !PT ;  /* 0x00000080052e7812 */ /* 0x000fe200078efcff */
[----:B------:R-:W-:Y:S01]  /*1130*/  @!P6 IMAD.IADD R11, R11, 0x1, -R2 ;  /* 0x000000010b0be824 */ /* 0x000fe200078e0a02 */
[----:B------:R-:W-:Y:S01]  /*1140*/  LOP3.LUT R47, R5, 0x84, RZ, 0xfc, !PT ;  /* 0x00000084052f7812 */ /* 0x000fe200078efcff */
[----:B------:R-:W-:Y:S01]  /*1150*/  IMAD.HI.U32 R15, R3, R17, RZ ;  /* 0x00000011030f7227 */ /* 0x000fe200078e00ff */
[----:B------:R-:W-:-:S02]  /*1160*/  ISETP.GT.U32.AND P6, PT, R2, R14, PT ;  /* 0x0000000e0200720c */ /* 0x000fc40003fc4070 */
[C---:B------:R-:W-:Y:S01]  /*1170*/  LOP3.LUT R48, R5.reuse, 0x88, RZ, 0xfc, !PT ;  /* 0x0000008805307812 */ /* 0x040fe200078efcff */
[----:B------:R-:W-:Y:S01]  /*1180*/  IMAD.MOV R15, RZ, RZ, -R15 ;  /* 0x000000ffff0f7224 */ /* 0x000fe200078e0a0f */
[----:B------:R-:W-:Y:S01]  /*1190*/  LOP3.LUT R49, R5, 0x8c, RZ, 0xfc, !PT ;  /* 0x0000008c05317812 */ /* 0x000fe200078efcff */
[----:B------:R-:W-:Y:S01]  /*11a0*/  IMAD.HI.U32 R16, R3, R18, RZ ;  /* 0x0000001203107227 */ /* 0x000fe200078e00ff */
[C---:B------:R-:W-:Y:S02]  /*11b0*/  LOP3.LUT R50, R5.reuse, 0x94, RZ, 0xfc, !PT ;  /* 0x0000009405327812 */ /* 0x040fe400078efcff */
[----:B------:R-:W-:Y:S01]  /*11c0*/  LOP3.LUT R54, R5, 0x9c, RZ, 0xfc, !PT ;  /* 0x0000009c05367812 */ /* 0x000fe200078efcff */
[--C-:B------:R-:W-:Y:S01]  /*11d0*/  @!P4 IMAD.IADD R13, R13, 0x1, -R2.reuse ;  /* 0x000000010d0dc824 */ /* 0x100fe200078e0a02 */
[----:B------:R-:W-:Y:S01]  /*11e0*/  ISETP.GE.AND P4, PT, R21, RZ, PT ;  /* 0x000000ff1500720c */ /* 0x000fe20003f86270 */
[--C-:B------:R-:W-:Y:S01]  /*11f0*/  @!P2 IMAD.IADD R12, R12, 0x1, -R2.reuse ;  /* 0x000000010c0ca824 */ /* 0x100fe200078e0a02 */
[----:B------:R-:W-:Y:S01]  /*1200*/  ISETP.GE.AND P2, PT, R19, RZ, PT ;  /* 0x000000ff1300720c */ /* 0x000fe20003f46270 */
[----:B------:R-:W-:Y:S01]  /*1210*/  @!P6 IMAD.IADD R14, R14, 0x1, -R2 ;  /* 0x000000010e0ee824 */ /* 0x000fe200078e0a02 */
[C---:B------:R-:W-:Y:S01]  /*1220*/  ISETP.GT.U32.AND P6, PT, R2.reuse, R13, PT ;  /* 0x0000000d0200720c */ /* 0x040fe20003fc4070 */
[C---:B------:R-:W-:Y:S01]  /*1230*/  IMAD R15, R2.reuse, R15, R17 ;  /* 0x0000000f020f7224 */ /* 0x040fe200078e0211 */
[C---:B------:R-:W-:Y:S01]  /*1240*/  LOP3.LUT R21, R5.reuse, 0x30, RZ, 0xfc, !PT ;  /* 0x0000003005157812 */ /* 0x040fe200078efcff */
[----:B------:R-:W-:Y:S01]  /*1250*/  IMAD.MOV R19, RZ, RZ, -R16 ;  /* 0x000000ffff137224 */ /* 0x000fe200078e0a10 */
[C---:B------:R-:W-:Y:S01]  /*1260*/  LOP3.LUT R55, R5.reuse, 0xa0, RZ, 0xfc, !PT ;  /* 0x000000a005377812 */ /* 0x040fe200078efcff */
[----:B------:R-:W-:Y:S01]  /*1270*/  @!P3 IMAD.MOV R9, RZ, RZ, -R9 ;  /* 0x000000ffff09b224 */ /* 0x000fe200078e0a09 */
[C---:B------:R-:W-:Y:S01]  /*1280*/  ISETP.GT.U32.AND P3, PT, R2.reuse, R15, PT ;  /* 0x0000000f0200720c */ /* 0x040fe20003f64070 */
[C---:B------:R-:W-:Y:S01]  /*1290*/  IMAD R16, R2.reuse, R19, R18 ;  /* 0x0000001302107224 */ /* 0x040fe200078e0212 */
[----:B------:R-:W-:Y:S01]  /*12a0*/  LOP3.LUT R18, R5, 0x2c, RZ, 0xfc, !PT ;  /* 0x0000002c05127812 */ /* 0x000fe200078efcff */
[----:B------:R-:W-:Y:S01]  /*12b0*/  @!P0 IMAD.MOV R10, RZ, RZ, -R10 ;  /* 0x000000ffff0a8224 */ /* 0x000fe200078e0a0a */
[----:B------:R-:W-:Y:S01]  /*12c0*/  ISETP.GT.U32.AND P0, PT, R2, R14, PT ;  /* 0x0000000e0200720c */ /* 0x000fe20003f04070 */
[----:B------:R-:W-:Y:S01]  /*12d0*/  IMAD.HI.U32 R17, R3, R20, RZ ;  /* 0x0000001403117227 */ /* 0x000fe200078e00ff */
[----:B------:R-:W-:-:S02]  /*12e0*/  IABS R19, R18 ;  /* 0x0000001200137213 */ /* 0x000fc40000000000 */
[----:B------:R-:W-:Y:S01]  /*12f0*/  LOP3.LUT R56, R5, 0xa4, RZ, 0xfc, !PT ;  /* 0x000000a405387812 */ /* 0x000fe200078efcff */
[--C-:B------:R-:W-:Y:S01]  /*1300*/  @!P6 IMAD.IADD R13, R13, 0x1, -R2.reuse ;  /* 0x000000010d0de824 */ /* 0x100fe200078e0a02 */
[----:B------:R-:W-:Y:S01]  /*1310*/  ISETP.GT.U32.AND P6, PT, R2, R16, PT ;  /* 0x000000100200720c */ /* 0x000fe20003fc4070 */
[----:B------:R-:W-:Y:S01]  /*1320*/  IMAD.MOV R17, RZ, RZ, -R17 ;  /* 0x000000ffff117224 */ /* 0x000fe200078e0a11 */
[----:B------:R-:W-:Y:S01]  /*1330*/  IABS R52, R56 ;  /* 0x0000003800347213 */ /* 0x000fe20000000000 */
[--C-:B------:R-:W-:Y:S01]  /*1340*/  @!P3 IMAD.IADD R15, R15, 0x1, -R2.reuse ;  /* 0x000000010f0fb824 */ /* 0x100fe200078e0a02 */
[----:B------:R-:W-:Y:S01]  /*1350*/  ISETP.GE.AND P3, PT, R18, RZ, PT ;  /* 0x000000ff1200720c */ /* 0x000fe20003f66270 */
[----:B------:R-:W-:Y:S01]  /*1360*/  IMAD.HI.U32 R18, R3, R19, RZ ;  /* 0x0000001303127227 */ /* 0x000fe200078e00ff */
[C---:B------:R-:W-:Y:S02]  /*1370*/  LOP3.LUT R53, R5.reuse, 0x98, RZ, 0xfc, !PT ;  /* 0x0000009805357812 */ /* 0x040fe400078efcff */
[C---:B------:R-:W-:Y:S01]  /*1380*/  LOP3.LUT R58, R5.reuse, 0xa8, RZ, 0xfc, !PT ;  /* 0x000000a8053a7812 */ /* 0x040fe200078efcff */
[----:B------:R-:W-:Y:S01]  /*1390*/  @!P0 IMAD.IADD R14, R14, 0x1, -R2 ;  /* 0x000000010e0e8824 */ /* 0x000fe200078e0a02 */
[----:B------:R-:W-:Y:S01]  /*13a0*/  ISETP.GE.AND P0, PT, R24, RZ, PT ;  /* 0x000000ff1800720c */ /* 0x000fe20003f06270 */
[----:B------:R-:W-:Y:S01]  /*13b0*/  IMAD R17, R2, R17, R20 ;  /* 0x0000001102117224 */ /* 0x000fe200078e0214 */
[----:B------:R-:W-:Y:S01]  /*13c0*/  IABS R24, R29 ;  /* 0x0000001d00187213 */ /* 0x000fe20000000000 */
[----:B------:R-:W-:Y:S01]  /*13d0*/  @!P6 IMAD.IADD R16, R16, 0x1, -R2 ;  /* 0x000000011010e824 */ /* 0x000fe200078e0a02 */
[C---:B------:R-:W-:Y:S01]  /*13e0*/  ISETP.GT.U32.AND P6, PT, R2.reuse, R15, PT ;  /* 0x0000000f0200720c */ /* 0x040fe20003fc4070 */
[----:B------:R-:W-:Y:S01]  /*13f0*/  IMAD.MOV R18, RZ, RZ, -R18 ;  /* 0x000000ffff127224 */ /* 0x000fe200078e0a12 */
[----:B------:R-:W-:Y:S01]  /*1400*/  LOP3.LUT R60, R5, 0xb8, RZ, 0xfc, !PT ;  /* 0x000000b8053c7812 */ /* 0x000fe200078efcff */
[----:B------:R-:W-:Y:S01]  /*1410*/  @!P4 IMAD.MOV R14, RZ, RZ, -R14 ;  /* 0x000000ffff0ec224 */ /* 0x000fe200078e0a0e */
[C---:B------:R-:W-:Y:S01]  /*1420*/  ISETP.GT.U32.AND P4, PT, R2.reuse, R17, PT ;  /* 0x000000110200720c */ /* 0x040fe20003f84070 */
[----:B------:R-:W-:Y:S01]  /*1430*/  IMAD R18, R2, R18, R19 ;  /* 0x0000001202127224 */ /* 0x000fe200078e0213 */
[----:B------:R-:W-:Y:S01]  /*1440*/  IABS R61, R60 ;  /* 0x0000003c003d7213 */ /* 0x000fe20000000000 */
[----:B------:R-:W-:Y:S01]  /*1450*/  @!P5 IMAD.MOV R11, RZ, RZ, -R11 ;  /* 0x000000ffff0bd224 */ /* 0x000fe200078e0a0b */
[----:B------:R-:W-:Y:S01]  /*1460*/  ISETP.GE.AND P5, PT, R22, RZ, PT ;  /* 0x000000ff1600720c */ /* 0x000fe20003fa6270 */
[----:B------:R-:W-:Y:S01]  /*1470*/  @!P2 IMAD.MOV R13, RZ, RZ, -R13 ;  /* 0x000000ffff0da224 */ /* 0x000fe200078e0a0d */
[C---:B------:R-:W-:Y:S01]  /*1480*/  ISETP.GT.U32.AND P2, PT, R2.reuse, R16, PT ;  /* 0x000000100200720c */ /* 0x040fe20003f44070 */
[----:B------:R-:W-:Y:S01]  /*1490*/  @!P1 IMAD.MOV R12, RZ, RZ, -R12 ;  /* 0x000000ffff0c9224 */ /* 0x000fe200078e0a0c */
[----:B------:R-:W-:Y:S01]  /*14a0*/  IABS R22, R21 ;  /* 0x0000001500167213 */ /* 0x000fe20000000000 */
[----:B------:R-:W-:Y:S01]  /*14b0*/  @!P6 IMAD.IADD R15, R15, 0x1, -R2 ;  /* 0x000000010f0fe824 */ /* 0x000fe200078e0a02 */
[----:B------:R-:W-:-:S02]  /*14c0*/  ISETP.GT.U32.AND P6, PT, R2, R18, PT ;  /* 0x000000120200720c */ /* 0x000fc40003fc4070 */
[----:B------:R-:W-:Y:S01]  /*14d0*/  ISETP.GE.AND P1, PT, R23, RZ, PT ;  /* 0x000000ff1700720c */ /* 0x000fe20003f26270 */
[----:B------:R-:W-:Y:S01]  /*14e0*/  @!P4 IMAD.IADD R17, R17, 0x1, -R2 ;  /* 0x000000011111c824 */ /* 0x000fe200078e0a02 */
[----:B------:R-:W-:Y:S01]  /*14f0*/  IABS R23, R25 ;  /* 0x0000001900177213 */ /* 0x000fe20000000000 */
[----:B------:R-:W-:Y:S01]  /*1500*/  IMAD.HI.U32 R19, R3, R22, RZ ;  /* 0x0000001603137227 */ /* 0x000fe200078e00ff */
[----:B------:R-:W-:Y:S02]  /*1510*/  ISETP.GE.AND P4, PT, R25, RZ, PT ;  /* 0x000000ff1900720c */ /* 0x000fe40003f86270 */
[----:B------:R-:W-:Y:S01]  /*1520*/  LOP3.LUT R62, R5, 0xe8, RZ, 0xfc, !PT ;  /* 0x000000e8053e7812 */ /* 0x000fe200078efcff */
[----:B------:R-:W-:Y:S01]  /*1530*/  @!P5 IMAD.MOV R15, RZ, RZ, -R15 ;  /* 0x000000ffff0fd224 */ /* 0x000fe200078e0a0f */
[----:B------:R-:W-:Y:S01]  /*1540*/  ISETP.GT.U32.AND P5, PT, R2, R17, PT ;  /* 0x000000110200720c */ /* 0x000fe20003fa4070 */
[----:B------:R-:W-:Y:S01]  /*1550*/  IMAD.HI.U32 R20, R3, R23, RZ ;  /* 0x0000001703147227 */ /* 0x000fe200078e00ff */
[----:B------:R-:W-:-:S02]  /*1560*/  LOP3.LUT R64, R5, 0xec, RZ, 0xfc, !PT ;  /* 0x000000ec05407812 */ /* 0x000fc400078efcff */
[----:B------:R-:W-:Y:S01]  /*1570*/  IABS R85, R62 ;  /* 0x0000003e00557213 */ /* 0x000fe20000000000 */
[--C-:B------:R-:W-:Y:S01]  /*1580*/  @!P6 IMAD.IADD R18, R18, 0x1, -R2.reuse ;  /* 0x000000011212e824 */ /* 0x100fe200078e0a02 */
[----:B------:R-:W-:Y:S01]  /*1590*/  IABS R87, R64 ;  /* 0x0000004000577213 */ /* 0x000fe20000000000 */
[----:B------:R-:W-:Y:S01]  /*15a0*/  IMAD.MOV R19, RZ, RZ, -R19 ;  /* 0x000000ffff137224 */ /* 0x000fe200078e0a13 */
[----:B------:R-:W-:Y:S01]  /*15b0*/  LOP3.LUT R66, R5, 0xf0, RZ, 0xfc, !PT ;  /* 0x000000f005427812 */ /* 0x000fe200078efcff */
[----:B------:R-:W-:Y:S01]  /*15c0*/  @!P2 IMAD.IADD R16, R16, 0x1, -R2 ;  /* 0x000000011010a824 */ /* 0x000fe200078e0a02 */
[----:B------:R-:W-:Y:S01]  /*15d0*/  ISETP.GE.AND P2, PT, R21, RZ, PT ;  /* 0x000000ff1500720c */ /* 0x000fe20003f46270 */
[----:B------:R-:W-:Y:S01]  /*15e0*/  IMAD.HI.U32 R21, R3, R24, RZ ;  /* 0x0000001803157227 */ /* 0x000fe200078e00ff */
[----:B------:R-:W-:-:S03]  /*15f0*/  ISETP.GT.U32.AND P6, PT, R2, R18, PT ;  /* 0x000000120200720c */ /* 0x000fc60003fc4070 */
[----:B------:R-:W-:Y:S02]  /*1600*/  IMAD.MOV R20, RZ, RZ, -R20 ;  /* 0x000000ffff147224 */ /* 0x000fe400078e0a14 */
[C---:B------:R-:W-:Y:S02]  /*1610*/  IMAD R19, R2.reuse, R19, R22 ;  /* 0x0000001302137224 */ /* 0x040fe400078e0216 */
[----:B------:R-:W-:Y:S02]  /*1620*/  IMAD.MOV R21, RZ, RZ, -R21 ;  /* 0x000000ffff157224 */ /* 0x000fe400078e0a15 */
[C---:B------:R-:W-:Y:S02]  /*1630*/  IMAD R20, R2.reuse, R20, R23 ;  /* 0x0000001402147224 */ /* 0x040fe400078e0217 */
[----:B------:R-:W-:Y:S01]  /*1640*/  @!P1 IMAD.MOV R16, RZ, RZ, -R16 ;  /* 0x000000ffff109224 */ /* 0x000fe200078e0a10 */
[C---:B------:R-:W-:Y:S01]  /*1650*/  ISETP.GT.U32.AND P1, PT, R2.reuse, R19, PT ;  /* 0x000000130200720c */ /* 0x040fe20003f24070 */
[C---:B------:R-:W-:Y:S01]  /*1660*/  IMAD R21, R2.reuse, R21, R24 ;  /* 0x0000001502157224 */ /* 0x040fe200078e0218 */
[----:B------:R-:W-:Y:S01]  /*1670*/  IABS R24, R30 ;  /* 0x0000001e00187213 */ /* 0x000fe20000000000 */
[--C-:B------:R-:W-:Y:S01]  /*1680*/  @!P5 IMAD.IADD R17, R17, 0x1, -R2.reuse ;  /* 0x000000011111d824 */ /* 0x100fe200078e0a02 */
[----:B------:R-:W-:Y:S01]  /*1690*/  ISETP.GT.U32.AND P5, PT, R2, R20, PT ;  /* 0x000000140200720c */ /* 0x000fe20003fa4070 */
[----:B------:R-:W-:Y:S01]  /*16a0*/  @!P6 IMAD.IADD R18, R18, 0x1, -R2 ;  /* 0x000000011212e824 */ /* 0x000fe200078e0a02 */
[----:B------:R-:W-:Y:S01]  /*16b0*/  ISETP.GT.U32.AND P6, PT, R2, R21, PT ;  /* 0x000000150200720c */ /* 0x000fe20003fc4070 */
[----:B------:R-:W-:-:S04]  /*16c0*/  IMAD.HI.U32 R22, R3, R24, RZ ;  /* 0x0000001803167227 */ /* 0x000fc800078e00ff */
[----:B------:R-:W-:-:S04]  /*16d0*/  IMAD.HI.U32 R23, R3, R26, RZ ;  /* 0x0000001a03177227 */ /* 0x000fc800078e00ff */
[--C-:B------:R-:W-:Y:S01]  /*16e0*/  @!P1 IMAD.IADD R19, R19, 0x1, -R2.reuse ;  /* 0x0000000113139824 */ /* 0x100fe200078e0a02 */
[----:B------:R-:W-:Y:S01]  /*16f0*/  ISETP.GE.AND P1, PT, R29, RZ, PT ;  /* 0x000000ff1d00720c */ /* 0x000fe20003f26270 */
[--C-:B------:R-:W-:Y:S01]  /*1700*/  @!P5 IMAD.IADD R20, R20, 0x1, -R2.reuse ;  /* 0x000000011414d824 */ /* 0x100fe200078e0a02 */
[----:B------:R-:W-:Y:S01]  /*1710*/  LOP3.LUT R29, R5, 0x4c, RZ, 0xfc, !PT ;  /* 0x0000004c051d7812 */ /* 0x000fe200078efcff */
[----:B------:R-:W-:Y:S01]  /*1720*/  @!P6 IMAD.IADD R21, R21, 0x1, -R2 ;  /* 0x000000011515e824 */ /* 0x000fe200078e0a02 */
[C---:B------:R-:W-:Y:S01]  /*1730*/  ISETP.GT.U32.AND P5, PT, R2.reuse, R19, PT ;  /* 0x000000130200720c */ /* 0x040fe20003fa4070 */
[----:B------:R-:W-:Y:S01]  /*1740*/  IMAD.MOV R25, RZ, RZ, -R22 ;  /* 0x000000ffff197224 */ /* 0x000fe200078e0a16 */
[C---:B------:R-:W-:Y:S01]  /*1750*/  ISETP.GT.U32.AND P6, PT, R2.reuse, R20, PT ;  /* 0x000000140200720c */ /* 0x040fe20003fc4070 */
[----:B------:R-:W-:Y:S02]  /*1760*/  IMAD.MOV R23, RZ, RZ, -R23 ;  /* 0x000000ffff177224 */ /* 0x000fe400078e0a17 */
[----:B------:R-:W-:-:S02]  /*1770*/  IMAD R22, R2, R25, R24 ;  /* 0x0000001902167224 */ /* 0x000fc400078e0218 */
[----:B------:R-:W-:Y:S01]  /*1780*/  IMAD R23, R2, R23, R26 ;  /* 0x0000001702177224 */ /* 0x000fe200078e021a */
[----:B------:R-:W-:Y:S01]  /*1790*/  IABS R26, R29 ;  /* 0x0000001d001a7213 */ /* 0x000fe20000000000 */
[----:B------:R-:W-:-:S04]  /*17a0*/  IMAD.HI.U32 R25, R3, R28, RZ ;  /* 0x0000001c03197227 */ /* 0x000fc800078e00ff */
[--C-:B------:R-:W-:Y:S01]  /*17b0*/  @!P5 IMAD.IADD R19, R19, 0x1, -R2.reuse ;  /* 0x000000011313d824 */ /* 0x100fe200078e0a02 */
[----:B------:R-:W-:Y:S01]  /*17c0*/  ISETP.GT.U32.AND P5, PT, R2, R22, PT ;  /* 0x000000160200720c */ /* 0x000fe20003fa4070 */
[----:B------:R-:W-:Y:S01]  /*17d0*/  @!P6 IMAD.IADD R20, R20, 0x1, -R2 ;  /* 0x000000011414e824 */ /* 0x000fe200078e0a02 */
[----:B------:R-:W-:Y:S01]  /*17e0*/  ISETP.GT.U32.AND P6, PT, R2, R23, PT ;  /* 0x000000170200720c */ /* 0x000fe20003fc4070 */
[----:B------:R-:W-:Y:S02]  /*17f0*/  IMAD.MOV R25, RZ, RZ, -R25 ;  /* 0x000000ffff197224 */ /* 0x000fe400078e0a19 */
[----:B------:R-:W-:-:S04]  /*1800*/  IMAD.HI.U32 R24, R3, R27, RZ ;  /* 0x0000001b03187227 */ /* 0x000fc800078e00ff */
[----:B------:R-:W-:Y:S02]  /*1810*/  IMAD R25, R2, R25, R28 ;  /* 0x0000001902197224 */ /* 0x000fe400078e021c */
[----:B------:R-:W-:Y:S02]  /*1820*/  IMAD.MOV R24, RZ, RZ, -R24 ;  /* 0x000000ffff187224 */ /* 0x000fe400078e0a18 */
[--C-:B------:R-:W-:Y:S02]  /*1830*/  @!P5 IMAD.IADD R22, R22, 0x1, -R2.reuse ;  /* 0x000000011616d824 */ /* 0x100fe400078e0a02 */
[----:B------:R-:W-:Y:S02]  /*1840*/  @!P6 IMAD.IADD R23, R23, 0x1, -R2 ;  /* 0x000000011717e824 */ /* 0x000fe400078e0a02 */
[----:B------:R-:W-:Y:S01]  /*1850*/  @!P2 IMAD.MOV R19, RZ, RZ, -R19 ;  /* 0x000000ffff13a224 */ /* 0x000fe200078e0a13 */
[C---:B------:R-:W-:Y:S01]  /*1860*/  ISETP.GT.U32.AND P2, PT, R2.reuse, R22, PT ;  /* 0x000000160200720c */ /* 0x040fe20003f44070 */
[----:B------:R-:W-:Y:S01]  /*1870*/  @!P4 IMAD.MOV R20, RZ, RZ, -R20 ;  /* 0x000000ffff14c224 */ /* 0x000fe200078e0a14 */
[C---:B------:R-:W-:Y:S01]  /*1880*/  ISETP.GT.U32.AND P4, PT, R2.reuse, R25, PT ;  /* 0x000000190200720c */ /* 0x040fe20003f84070 */
[C---:B------:R-:W-:Y:S01]  /*1890*/  IMAD R24, R2.reuse, R24, R27 ;  /* 0x0000001802187224 */ /* 0x040fe200078e021b */
[----:B------:R-:W-:Y:S01]  /*18a0*/  ISETP.GT.U32.AND P6, PT, R2, R23, PT ;  /* 0x000000170200720c */ /* 0x000fe20003fc4070 */
[----:B------:R-:W-:-:S02]  /*18b0*/  IMAD.MOV.U32 R27, RZ, RZ, R26 ;  /* 0x000000ffff1b7224 */ /* 0x000fc400078e001a */
[----:B------:R-:W-:Y:S01]  /*18c0*/  @!P3 IMAD.MOV R18, RZ, RZ, -R18 ;  /* 0x000000ffff12b224 */ /* 0x000fe200078e0a12 */
[----:B------:R-:W-:Y:S01]  /*18d0*/  ISETP.GE.AND P3, PT, R30, RZ, PT ;  /* 0x000000ff1e00720c */ /* 0x000fe20003f66270 */
[----:B------:R-:W-:Y:S01]  /*18e0*/  IMAD.HI.U32 R26, R3, R27, RZ ;  /* 0x0000001b031a7227 */ /* 0x000fe200078e00ff */
[----:B------:R-:W-:Y:S02]  /*18f0*/  ISETP.GT.U32.AND P5, PT, R2, R24, PT ;  /* 0x000000180200720c */ /* 0x000fe40003fa4070 */
[----:B------:R-:W-:Y:S01]  /*1900*/  LOP3.LUT R30, R5, 0x50, RZ, 0xfc, !PT ;  /* 0x00000050051e7812 */ /* 0x000fe200078efcff */
[----:B------:R-:W-:Y:S02]  /*1910*/  IMAD.MOV R26, RZ, RZ, -R26 ;  /* 0x000000ffff1a7224 */ /* 0x000fe400078e0a1a */
[--C-:B------:R-:W-:Y:S01]  /*1920*/  @!P2 IMAD.IADD R22, R22, 0x1, -R2.reuse ;  /* 0x000000011616a824 */ /* 0x100fe200078e0a02 */
[----:B------:R-:W-:Y:S01]  /*1930*/  IABS R28, R30 ;  /* 0x0000001e001c7213 */ /* 0x000fe20000000000 */
[C---:B------:R-:W-:Y:S01]  /*1940*/  IMAD R26, R2.reuse, R26, R27 ;  /* 0x0000001a021a7224 */ /* 0x040fe200078e021b */
[----:B------:R-:W-:Y:S01]  /*1950*/  ISETP.GE.AND P2, PT, R33, RZ, PT ;  /* 0x000000ff2100720c */ /* 0x000fe20003f46270 */
[--C-:B------:R-:W-:Y:S01]  /*1960*/  @!P4 IMAD.IADD R25, R25, 0x1, -R2.reuse ;  /* 0x000000011919c824 */ /* 0x100fe200078e0a02 */
[----:B------:R-:W-:Y:S01]  /*1970*/  LOP3.LUT R33, R5, 0x60, RZ, 0xfc, !PT ;  /* 0x0000006005217812 */ /* 0x000fe200078efcff */
[----:B------:R-:W-:Y:S01]  /*1980*/  @!P6 IMAD.IADD R23, R23, 0x1, -R2 ;  /* 0x000000011717e824 */ /* 0x000fe200078e0a02 */
[C---:B------:R-:W-:Y:S01]  /*1990*/  ISETP.GT.U32.AND P6, PT, R2.reuse, R26, PT ;  /* 0x0000001a0200720c */ /* 0x040fe20003fc4070 */
[----:B------:R-:W-:Y:S01]  /*19a0*/  @!P3 IMAD.MOV R22, RZ, RZ, -R22 ;  /* 0x000000ffff16b224 */ /* 0x000fe200078e0a16 */
[----:B------:R-:W-:Y:S01]  /*19b0*/  ISETP.GT.U32.AND P3, PT, R2, R25, PT ;  /* 0x000000190200720c */ /* 0x000fe20003f64070 */
[----:B------:R-:W-:Y:S01]  /*19c0*/  IMAD.HI.U32 R27, R3, R28, RZ ;  /* 0x0000001c031b7227 */ /* 0x000fe200078e00ff */
[----:B------:R-:W-:-:S02]  /*19d0*/  ISETP.GE.AND P4, PT, R29, RZ, PT ;  /* 0x000000ff1d00720c */ /* 0x000fc40003f86270 */
[----:B------:R-:W-:Y:S01]  /*19e0*/  IABS R34, R33 ;  /* 0x0000002100227213 */ /* 0x000fe20000000000 */
[----:B------:R-:W-:Y:S01]  /*19f0*/  @!P0 IMAD.MOV R17, RZ, RZ, -R17 ;  /* 0x000000ffff118224 */ /* 0x000fe200078e0a11 */
[----:B------:R-:W-:Y:S01]  /*1a00*/  ISETP.GT.U32.AND P0, PT, R2, R21, PT ;  /* 0x000000150200720c */ /* 0x000fe20003f04070 */
[--C-:B------:R-:W-:Y:S01]  /*1a10*/  @!P5 IMAD.IADD R24, R24, 0x1, -R2.reuse ;  /* 0x000000011818d824 */ /* 0x100fe200078e0a02 */
[C---:B------:R-:W-:Y:S01]  /*1a20*/  LOP3.LUT R29, R5.reuse, 0x58, RZ, 0xfc, !PT ;  /* 0x00000058051d7812 */ /* 0x040fe200078efcff */
[----:B------:R-:W-:Y:S02]  /*1a30*/  IMAD.MOV R27, RZ, RZ, -R27 ;  /* 0x000000ffff1b7224 */ /* 0x000fe400078e0a1b */
[----:B------:R-:W-:Y:S01]  /*1a40*/  @!P6 IMAD.IADD R26, R26, 0x1, -R2 ;  /* 0x000000011a1ae824 */ /* 0x000fe200078e0a02 */
[C---:B------:R-:W-:Y:S01]  /*1a50*/  ISETP.GT.U32.AND P5, PT, R2.reuse, R24, PT ;  /* 0x000000180200720c */ /* 0x040fe20003fa4070 */
[C---:B------:R-:W-:Y:S01]  /*1a60*/  IMAD R27, R2.reuse, R27, R28 ;  /* 0x0000001b021b7224 */ /* 0x040fe200078e021c */
[----:B------:R-:W-:Y:S01]  /*1a70*/  LOP3.LUT R28, R5, 0x54, RZ, 0xfc, !PT ;  /* 0x00000054051c7812 */ /* 0x000fe200078efcff */
[----:B------:R-:W-:Y:S01]  /*1a80*/  @!P3 IMAD.IADD R25, R25, 0x1, -R2 ;  /* 0x000000011919b824 */ /* 0x000fe200078e0a02 */
[----:B------:R-:W-:-:S02]  /*1a90*/  ISETP.GT.U32.AND P6, PT, R2, R26, PT ;  /* 0x0000001a0200720c */ /* 0x000fc40003fc4070 */
[----:B------:R-:W-:Y:S01]  /*1aa0*/  ISETP.GT.U32.AND P3, PT, R2, R27, PT ;  /* 0x0000001b0200720c */ /* 0x000fe20003f64070 */
[--C-:B------:R-:W-:Y:S01]  /*1ab0*/  @!P0 IMAD.IADD R21, R21, 0x1, -R2.reuse ;  /* 0x0000000115158824 */ /* 0x100fe200078e0a02 */
[----:B------:R-:W-:Y:S01]  /*1ac0*/  ISETP.GE.AND P0, PT, R31, RZ, PT ;  /* 0x000000ff1f00720c */ /* 0x000fe20003f06270 */
[----:B------:R-:W-:Y:S01]  /*1ad0*/  @!P2 IMAD.MOV R25, RZ, RZ, -R25 ;  /* 0x000000ffff19a224 */ /* 0x000fe200078e0a19 */
[----:B------:R-:W-:Y:S01]  /*1ae0*/  IABS R31, R28 ;  /* 0x0000001c001f7213 */ /* 0x000fe20000000000 */
[----:B------:R-:W-:Y:S01]  /*1af0*/  @!P1 IMAD.MOV R21, RZ, RZ, -R21 ;  /* 0x000000ffff159224 */ /* 0x000fe200078e0a15 */
[----:B------:R-:W-:Y:S01]  /*1b00*/  ISETP.GE.AND P1, PT, R32, RZ, PT ;  /* 0x000000ff2000720c */ /* 0x000fe20003f26270 */
[--C-:B------:R-:W-:Y:S01]  /*1b10*/  @!P5 IMAD.IADD R24, R24, 0x1, -R2.reuse ;  /* 0x000000011818d824 */ /* 0x100fe200078e0a02 */
[----:B------:R-:W-:Y:S02]  /*1b20*/  ISETP.GE.AND P5, PT, R30, RZ, PT ;  /* 0x000000ff1e00720c */ /* 0x000fe40003fa6270 */
[----:B------:R-:W-:Y:S01]  /*1b30*/  LOP3.LUT R30, R5, 0x5c, RZ, 0xfc, !PT ;  /* 0x0000005c051e7812 */ /* 0x000fe200078efcff */
[--C-:B------:R-:W-:Y:S01]  /*1b40*/  @!P6 IMAD.IADD R26, R26, 0x1, -R2.reuse ;  /* 0x000000011a1ae824 */ /* 0x100fe200078e0a02 */
[----:B------:R-:W-:Y:S01]  /*1b50*/  ISETP.GE.AND P6, PT, R33, RZ, PT ;  /* 0x000000ff2100720c */ /* 0x000fe20003fc6270 */
[----:B------:R-:W-:Y:S01]  /*1b60*/  @!P3 IMAD.IADD R27, R27, 0x1, -R2 ;  /* 0x000000011b1bb824 */ /* 0x000fe200078e0a02 */
[----:B------:R-:W-:Y:S01]  /*1b70*/  ISETP.GE.AND P2, PT, R30, RZ, PT ;  /* 0x000000ff1e00720c */ /* 0x000fe20003f46270 */
[----:B------:R-:W-:Y:S01]  /*1b80*/  @!P0 IMAD.MOV R23, RZ, RZ, -R23 ;  /* 0x000000ffff178224 */ /* 0x000fe200078e0a17 */
[----:B------:R-:W-:Y:S01]  /*1b90*/  IABS R30, R30 ;  /* 0x0000001e001e7213 */ /* 0x000fe20000000000 */
[----:B------:R-:W-:Y:S01]  /*1ba0*/  @!P4 IMAD.MOV R26, RZ, RZ, -R26 ;  /* 0x000000ffff1ac224 */ /* 0x000fe200078e0a1a */
[----:B------:R-:W-:Y:S01]  /*1bb0*/  ISETP.GE.AND P0, PT, R28, RZ, PT ;  /* 0x000000ff1c00720c */ /* 0x000fe20003f06270 */
[----:B------:R-:W-:Y:S01]  /*1bc0*/  IMAD.HI.U32 R28, R3, R31, RZ ;  /* 0x0000001f031c7227 */ /* 0x000fe200078e00ff */
[----:B------:R-:W-:-:S02]  /*1bd0*/  ISETP.GT.U32.AND P3, PT, R2, R27, PT ;  /* 0x0000001b0200720c */ /* 0x000fc40003f64070 */
[----:B------:R-:W-:Y:S01]  /*1be0*/  IABS R32, R29 ;  /* 0x0000001d00207213 */ /* 0x000fe20000000000 */
[----:B------:R-:W-:Y:S02]  /*1bf0*/  IMAD.MOV.U32 R33, RZ, RZ, R30 ;  /* 0x000000ffff217224 */ /* 0x000fe400078e001e */
[----:B------:R-:W-:Y:S02]  /*1c00*/  IMAD.MOV R28, RZ, RZ, -R28 ;  /* 0x000000ffff1c7224 */ /* 0x000fe400078e0a1c */
[----:B------:R-:W-:-:S04]  /*1c10*/  IMAD.HI.U32 R30, R3, R33, RZ ;  /* 0x00000021031e7227 */ /* 0x000fc800078e00ff */
[C---:B------:R-:W-:Y:S02]  /*1c20*/  IMAD R28, R2.reuse, R28, R31 ;  /* 0x0000001c021c7224 */ /* 0x040fe400078e021f */
[----:B------:R-:W-:Y:S02]  /*1c30*/  IMAD.MOV R30, RZ, RZ, -R30 ;  /* 0x000000ffff1e7224 */ /* 0x000fe400078e0a1e */
[----:B------:R-:W-:Y:S01]  /*1c40*/  @!P3 IMAD.IADD R27, R27, 0x1, -R2 ;  /* 0x000000011b1bb824 */ /* 0x000fe200078e0a02 */
[C---:B------:R-:W-:Y:S01]  /*1c50*/  ISETP.GT.U32.AND P4, PT, R2.reuse, R28, PT ;  /* 0x0000001c0200720c */ /* 0x040fe20003f84070 */
[C---:B------:R-:W-:Y:S02]  /*1c60*/  IMAD R30, R2.reuse, R30, R33 ;  /* 0x0000001e021e7224 */ /* 0x040fe400078e0221 */
[----:B------:R-:W-:Y:S01]  /*1c70*/  @!P1 IMAD.MOV R24, RZ, RZ, -R24 ;  /* 0x000000ffff189224 */ /* 0x000fe200078e0a18 */
[----:B------:R-:W-:Y:S01]  /*1c80*/  ISETP.GE.AND P1, PT, R29, RZ, PT ;  /* 0x000000ff1d00720c */ /* 0x000fe20003f26270 */
[----:B------:R-:W-:Y:S01]  /*1c90*/  @!P5 IMAD.MOV R27, RZ, RZ, -R27 ;  /* 0x000000ffff1bd224 */ /* 0x000fe200078e0a1b */
[----:B------:R-:W-:Y:S01]  /*1ca0*/  ISETP.GT.U32.AND P5, PT, R2, R30, PT ;  /* 0x0000001e0200720c */ /* 0x000fe20003fa4070 */
[----:B------:R-:W-:-:S04]  /*1cb0*/  IMAD.HI.U32 R29, R3, R32, RZ ;  /* 0x00000020031d7227 */ /* 0x000fc800078e00ff */
[----:B------:R-:W-:Y:S02]  /*1cc0*/  IMAD.MOV R29, RZ, RZ, -R29 ;  /* 0x000000ffff1d7224 */ /* 0x000fe400078e0a1d */
[----:B------:R-:W-:Y:S02]  /*1cd0*/  @!P4 IMAD.IADD R28, R28, 0x1, -R2 ;  /* 0x000000011c1cc824 */ /* 0x000fe400078e0a02 */
[C---:B------:R-:W-:Y:S02]  /*1ce0*/  IMAD R29, R2.reuse, R29, R32 ;  /* 0x0000001d021d7224 */ /* 0x040fe400078e0220 */
[----:B------:R-:W-:Y:S01]  /*1cf0*/  IMAD.HI.U32 R31, R3, R34, RZ ;  /* 0x00000022031f7227 */ /* 0x000fe200078e00ff */
[C---:B------:R-:W-:Y:S02]  /*1d00*/  ISETP.GT.U32.AND P4, PT, R2.reuse, R28, PT ;  /* 0x0000001c0200720c */ /* 0x040fe40003f84070 */
[----:B------:R-:W-:Y:S01]  /*1d10*/  ISETP.GT.U32.AND P3, PT, R2, R29, PT ;  /* 0x0000001d0200720c */ /* 0x000fe20003f64070 */
[----:B------:R-:W-:-:S02]  /*1d20*/  @!P5 IMAD.IADD R30, R30, 0x1, -R2 ;  /* 0x000000011e1ed824 */ /* 0x000fc400078e0a02 */
[----:B------:R-:W-:Y:S02]  /*1d30*/  IMAD.MOV R31, RZ, RZ, -R31 ;  /* 0x000000ffff1f7224 */ /* 0x000fe400078e0a1f */
[----:B------:R-:W-:Y:S01]  /*1d40*/  IMAD.HI.U32 R33, R3, R36, RZ ;  /* 0x0000002403217227 */ /* 0x000fe200078e00ff */
[----:B------:R-:W-:-:S03]  /*1d50*/  ISETP.GT.U32.AND P5, PT, R2, R30, PT ;  /* 0x0000001e0200720c */ /* 0x000fc60003fa4070 */
[----:B------:R-:W-:Y:S01]  /*1d60*/  IMAD R31, R2, R31, R34 ;  /* 0x0000001f021f7224 */ /* 0x000fe200078e0222 */
[----:B------:R-:W-:Y:S01]  /*1d70*/  IABS R34, R39 ;  /* 0x0000002700227213 */ /* 0x000fe20000000000 */
[----:B------:R-:W-:Y:S02]  /*1d80*/  IMAD.MOV R33, RZ, RZ, -R33 ;  /* 0x000000ffff217224 */ /* 0x000fe400078e0a21 */
[--C-:B------:R-:W-:Y:S02]  /*1d90*/  @!P3 IMAD.IADD R29, R29, 0x1, -R2.reuse ;  /* 0x000000011d1db824 */ /* 0x100fe400078e0a02 */
[----:B------:R-:W-:Y:S01]  /*1da0*/  @!P4 IMAD.IADD R28, R28, 0x1, -R2 ;  /* 0x000000011c1cc824 */ /* 0x000fe200078e0a02 */
[C---:B------:R-:W-:Y:S01]  /*1db0*/  ISETP.GT.U32.AND P4, PT, R2.reuse, R31, PT ;  /* 0x0000001f0200720c */ /* 0x040fe20003f84070 */
[C---:B------:R-:W-:Y:S01]  /*1dc0*/  IMAD R33, R2.reuse, R33, R36 ;  /* 0x0000002102217224 */ /* 0x040fe200078e0224 */
[----:B------:R-:W-:Y:S01]  /*1dd0*/  ISETP.GT.U32.AND P3, PT, R2, R29, PT ;  /* 0x0000001d0200720c */ /* 0x000fe20003f64070 */
[----:B------:R-:W-:-:S02]  /*1de0*/  @!P5 IMAD.IADD R30, R30, 0x1, -R2 ;  /* 0x000000011e1ed824 */ /* 0x000fc400078e0a02 */
[----:B------:R-:W-:Y:S01]  /*1df0*/  IMAD.HI.U32 R32, R3, R34, RZ ;  /* 0x0000002203207227 */ /* 0x000fe200078e00ff */
[----:B------:R-:W-:-:S03]  /*1e00*/  ISETP.GT.U32.AND P5, PT, R2, R33, PT ;  /* 0x000000210200720c */ /* 0x000fc60003fa4070 */
[----:B------:R-:W-:Y:S02]  /*1e10*/  IMAD.MOV R35, RZ, RZ, -R32 ;  /* 0x000000ffff237224 */ /* 0x000fe400078e0a20 */
[----:B------:R-:W-:Y:S02]  /*1e20*/  IMAD.MOV.U32 R36, RZ, RZ, R37 ;  /* 0x000000ffff247224 */ /* 0x000fe400078e0025 */
[----:B------:R-:W-:Y:S02]  /*1e30*/  IMAD R32, R2, R35, R34 ;  /* 0x0000002302207224 */ /* 0x000fe400078e0222 */
[----:B------:R-:W-:Y:S01]  /*1e40*/  @!P4 IMAD.IADD R31, R31, 0x1, -R2 ;  /* 0x000000011f1fc824 */ /* 0x000fe200078e0a02 */
[----:B------:R-:W-:Y:S01]  /*1e50*/  ISETP.GE.AND P4, PT, R39, RZ, PT ;  /* 0x000000ff2700720c */ /* 0x000fe20003f86270 */
[----:B------:R-:W-:Y:S01]  /*1e60*/  IMAD.HI.U32 R34, R3, R36, RZ ;  /* 0x0000002403227227 */ /* 0x000fe200078e00ff */
[----:B------:R-:W-:-:S03]  /*1e70*/  IABS R39, R43 ;  /* 0x0000002b00277213 */ /* 0x000fc60000000000 */
[----:B------:R-:W-:Y:S01]  /*1e80*/  @!P3 IMAD.IADD R29, R29, 0x1, -R2 ;  /* 0x000000011d1db824 */ /* 0x000fe200078e0a02 */
[C---:B------:R-:W-:Y:S01]  /*1e90*/  ISETP.GT.U32.AND P3, PT, R2.reuse, R32, PT ;  /* 0x000000200200720c */ /* 0x040fe20003f64070 */
[----:B------:R-:W-:Y:S01]  /*1ea0*/  @!P0 IMAD.MOV R28, RZ, RZ, -R28 ;  /* 0x000000ffff1c8224 */ /* 0x000fe200078e0a1c */
[C---:B------:R-:W-:Y:S01]  /*1eb0*/  ISETP.GT.U32.AND P0, PT, R2.reuse, R31, PT ;  /* 0x0000001f0200720c */ /* 0x040fe20003f04070 */
[----:B------:R-:W-:Y:S02]  /*1ec0*/  @!P5 IMAD.IADD R33, R33, 0x1, -R2 ;  /* 0x000000012121d824 */ /* 0x000fe400078e0a02 */
[----:B------:R-:W-:Y:S02]  /*1ed0*/  IMAD.MOV R37, RZ, RZ, -R34 ;  /* 0x000000ffff257224 */ /* 0x000fe400078e0a22 */
[----:B------:R-:W-:Y:S01]  /*1ee0*/  IMAD.HI.U32 R35, R3, R38, RZ ;  /* 0x0000002603237227 */ /* 0x000fe200078e00ff */
[----:B------:R-:W-:-:S03]  /*1ef0*/  ISETP.GT.U32.AND P5, PT, R2, R33, PT ;  /* 0x000000210200720c */ /* 0x000fc60003fa4070 */
[----:B------:R-:W-:Y:S02]  /*1f00*/  IMAD R34, R2, R37, R36 ;  /* 0x0000002502227224 */ /* 0x000fe400078e0224 */
[----:B------:R-:W-:-:S04]  /*1f10*/  IMAD.HI.U32 R36, R3, R39, RZ ;  /* 0x0000002703247227 */ /* 0x000fc800078e00ff */
[----:B------:R-:W-:Y:S02]  /*1f20*/  IMAD.MOV R35, RZ, RZ, -R35 ;  /* 0x000000ffff237224 */ /* 0x000fe400078e0a23 */
[----:B------:R-:W-:Y:S02]  /*1f30*/  IMAD.MOV R36, RZ, RZ, -R36 ;  /* 0x000000ffff247224 */ /* 0x000fe400078e0a24 */
[----:B------:R-:W-:Y:S01]  /*1f40*/  @!P3 IMAD.IADD R32, R32, 0x1, -R2 ;  /* 0x000000012020b824 */ /* 0x000fe200078e0a02 */
[----:B------:R-:W-:Y:S01]  /*1f50*/  ISETP.GE.AND P3, PT, R40, RZ, PT ;  /* 0x000000ff2800720c */ /* 0x000fe20003f66270 */
[C---:B------:R-:W-:Y:S01]  /*1f60*/  IMAD R35, R2.reuse, R35, R38 ;  /* 0x0000002302237224 */ /* 0x040fe200078e0226 */
[----:B------:R-:W-:Y:S01]  /*1f70*/  IABS R40, R45 ;  /* 0x0000002d00287213 */ /* 0x000fe20000000000 */
[--C-:B------:R-:W-:Y:S01]  /*1f80*/  @!P0 IMAD.IADD R31, R31, 0x1, -R2.reuse ;  /* 0x000000011f1f8824 */ /* 0x100fe200078e0a02 */
[C---:B------:R-:W-:Y:S01]  /*1f90*/  ISETP.GT.U32.AND P0, PT, R2.reuse, R34, PT ;  /* 0x000000220200720c */ /* 0x040fe20003f04070 */
[C---:B------:R-:W-:Y:S01]  /*1fa0*/  IMAD R36, R2.reuse, R36, R39 ;  /* 0x0000002402247224 */ /* 0x040fe200078e0227 */
[----:B------:R-:W-:Y:S01]  /*1fb0*/  IABS R39, R44 ;  /* 0x0000002c00277213 */ /* 0x000fe20000000000 */
[----:B------:R-:W-:Y:S01]  /*1fc0*/  @!P1 IMAD.MOV R29, RZ, RZ, -R29 ;  /* 0x000000ffff1d9224 */ /* 0x000fe200078e0a1d */
[C---:B------:R-:W-:Y:S01]  /*1fd0*/  ISETP.GT.U32.AND P1, PT, R2.reuse, R32, PT ;  /* 0x000000200200720c */ /* 0x040fe20003f24070 */
[----:B------:R-:W-:Y:S01]  /*1fe0*/  @!P6 IMAD.MOV R31, RZ, RZ, -R31 ;  /* 0x000000ffff1fe224 */ /* 0x000fe200078e0a1f */
[C---:B------:R-:W-:Y:S01]  /*1ff0*/  ISETP.GT.U32.AND P6, PT, R2.reuse, R35, PT ;  /* 0x000000230200720c */ /* 0x040fe20003fc4070 */
[----:B------:R-:W-:Y:S01]  /*2000*/  @!P5 IMAD.IADD R33, R33, 0x1, -R2 ;  /* 0x000000012121d824 */ /* 0x000fe200078e0a02 */
[----:B------:R-:W-:Y:S01]  /*2010*/  ISETP.GT.U32.AND P5, PT, R2, R36, PT ;  /* 0x000000240200720c */ /* 0x000fe20003fa4070 */
[----:B------:R-:W-:-:S04]  /*2020*/  IMAD.HI.U32 R37, R3, R39, RZ ;  /* 0x0000002703257227 */ /* 0x000fc800078e00ff */
[--C-:B------:R-:W-:Y:S01]  /*2030*/  @!P0 IMAD.IADD R34, R34, 0x1, -R2.reuse ;  /* 0x0000000122228824 */ /* 0x100fe200078e0a02 */
[----:B------:R-:W-:Y:S01]  /*2040*/  ISETP.GE.AND P0, PT, R43, RZ, PT ;  /* 0x000000ff2b00720c */ /* 0x000fe20003f06270 */
[----:B------:R-:W-:Y:S02]  /*2050*/  IMAD.MOV R37, RZ, RZ, -R37 ;  /* 0x000000ffff257224 */ /* 0x000fe400078e0a25 */
[--C-:B------:R-:W-:Y:S01]  /*2060*/  @!P1 IMAD.IADD R32, R32, 0x1, -R2.reuse ;  /* 0x0000000120209824 */ /* 0x100fe200078e0a02 */
[----:B------:R-:W-:Y:S01]  /*2070*/  ISETP.GE.AND P1, PT, R42, RZ, PT ;  /* 0x000000ff2a00720c */ /* 0x000fe20003f26270 */
[--C-:B------:R-:W-:Y:S01]  /*2080*/  @!P6 IMAD.IADD R35, R35, 0x1, -R2.reuse ;  /* 0x000000012323e824 */ /* 0x100fe200078e0a02 */
[----:B------:R-:W-:Y:S01]  /*2090*/  ISETP.GT.U32.AND P6, PT, R2, R34, PT ;  /* 0x000000220200720c */ /* 0x000fe20003fc4070 */
[----:B------:R-:W-:Y:S01]  /*20a0*/  @!P5 IMAD.IADD R36, R36, 0x1, -R2 ;  /* 0x000000012424d824 */ /* 0x000fe200078e0a02 */
[----:B------:R-:W-:Y:S01]  /*20b0*/  IABS R42, R47 ;  /* 0x0000002f002a7213 */ /* 0x000fe20000000000 */
[----:B------:R-:W-:Y:S01]  /*20c0*/  @!P4 IMAD.MOV R32, RZ, RZ, -R32 ;  /* 0x000000ffff20c224 */ /* 0x000fe200078e0a20 */
[C---:B------:R-:W-:Y:S01]  /*20d0*/  ISETP.GT.U32.AND P5, PT, R2.reuse, R35, PT ;  /* 0x000000230200720c */ /* 0x040fe20003fa4070 */
[----:B------:R-:W-:Y:S01]  /*20e0*/  IMAD.HI.U32 R38, R3, R40, RZ ;  /* 0x0000002803267227 */ /* 0x000fe200078e00ff */
[----:B------:R-:W-:-:S03]  /*20f0*/  ISETP.GT.U32.AND P4, PT, R2, R36, PT ;  /* 0x000000240200720c */ /* 0x000fc60003f84070 */
[----:B------:R-:W-:Y:S02]  /*2100*/  IMAD R37, R2, R37, R39 ;  /* 0x0000002502257224 */ /* 0x000fe400078e0227 */
[----:B------:R-:W-:Y:S02]  /*2110*/  IMAD.MOV R39, RZ, RZ, -R38 ;  /* 0x000000ffff277224 */ /* 0x000fe400078e0a26 */
[----:B------:R-:W-:Y:S01]  /*2120*/  @!P2 IMAD.MOV R30, RZ, RZ, -R30 ;  /* 0x000000ffff1ea224 */ /* 0x000fe200078e0a1e */
[----:B------:R-:W-:Y:S01]  /*2130*/  ISETP.GE.AND P2, PT, R41, RZ, PT ;  /* 0x000000ff2900720c */ /* 0x000fe20003f46270 */
[----:B------:R-:W-:Y:S01]  /*2140*/  @!P6 IMAD.IADD R34, R34, 0x1, -R2 ;  /* 0x000000012222e824 */ /* 0x000fe200078e0a02 */
[----:B------:R-:W-:Y:S01]  /*2150*/  IABS R41, R46 ;  /* 0x0000002e00297213 */ /* 0x000fe20000000000 */
[C---:B------:R-:W-:Y:S01]  /*2160*/  IMAD R38, R2.reuse, R39, R40 ;  /* 0x0000002702267224 */ /* 0x040fe200078e0228 */
[----:B------:R-:W-:Y:S01]  /*2170*/  ISETP.GT.U32.AND P6, PT, R2, R37, PT ;  /* 0x000000250200720c */ /* 0x000fe20003fc4070 */
[----:B------:R-:W-:-:S02]  /*2180*/  @!P4 IMAD.IADD R36, R36, 0x1, -R2 ;  /* 0x000000012424c824 */ /* 0x000fc400078e0a02 */
[----:B------:R-:W-:Y:S01]  /*2190*/  IMAD.HI.U32 R39, R3, R41, RZ ;  /* 0x0000002903277227 */ /* 0x000fe200078e00ff */
[----:B------:R-:W-:-:S03]  /*21a0*/  ISETP.GT.U32.AND P4, PT, R2, R38, PT ;  /* 0x000000260200720c */ /* 0x000fc60003f84070 */
[----:B------:R-:W-:Y:S02]  /*21b0*/  IMAD.MOV R39, RZ, RZ, -R39 ;  /* 0x000000ffff277224 */ /* 0x000fe400078e0a27 */
[----:B------:R-:W-:-:S04]  /*21c0*/  IMAD.HI.U32 R40, R3, R42, RZ ;  /* 0x0000002a03287227 */ /* 0x000fc800078e00ff */
[----:B------:R-:W-:Y:S01]  /*21d0*/  @!P6 IMAD.IADD R37, R37, 0x1, -R2 ;  /* 0x000000012525e824 */ /* 0x000fe200078e0a02 */
[----:B------:R-:W-:Y:S01]  /*21e0*/  ISETP.GE.AND P6, PT, R45, RZ, PT ;  /* 0x000000ff2d00720c */ /* 0x000fe20003fc6270 */
[----:B------:R-:W-:Y:S01]  /*21f0*/  IMAD R39, R2, R39, R41 ;  /* 0x0000002702277224 */ /* 0x000fe200078e0229 */
[----:B------:R-:W-:Y:S01]  /*2200*/  IABS R41, R48 ;  /* 0x0000003000297213 */ /* 0x000fe20000000000 */
[----:B------:R-:W-:Y:S02]  /*2210*/  IMAD.MOV R43, RZ, RZ, -R40 ;  /* 0x000000ffff2b7224 */ /* 0x000fe400078e0a28 */
[----:B------:R-:W-:Y:S02]  /*2220*/  @!P4 IMAD.IADD R38, R38, 0x1, -R2 ;  /* 0x000000012626c824 */ /* 0x000fe400078e0a02 */
[----:B------:R-:W-:Y:S01]  /*2230*/  @!P3 IMAD.MOV R33, RZ, RZ, -R33 ;  /* 0x000000ffff21b224 */ /* 0x000fe200078e0a21 */
[C---:B------:R-:W-:Y:S01]  /*2240*/  ISETP.GT.U32.AND P3, PT, R2.reuse, R37, PT ;  /* 0x000000250200720c */ /* 0x040fe20003f64070 */
[C---:B------:R-:W-:Y:S01]  /*2250*/  IMAD R40, R2.reuse, R43, R42 ;  /* 0x0000002b02287224 */ /* 0x040fe200078e022a */
[----:B------:R-:W-:Y:S01]  /*2260*/  ISETP.GT.U32.AND P4, PT, R2, R38, PT ;  /* 0x000000260200720c */ /* 0x000fe20003f84070 */
[----:B------:R-:W-:-:S02]  /*2270*/  IMAD.MOV.U32 R43, RZ, RZ, R41 ;  /* 0x000000ffff2b7224 */ /* 0x000fc400078e0029 */
[----:B------:R-:W-:Y:S01]  /*2280*/  @!P5 IMAD.IADD R35, R35, 0x1, -R2 ;  /* 0x000000012323d824 */ /* 0x000fe200078e0a02 */
[----:B------:R-:W-:Y:S01]  /*2290*/  ISETP.GE.AND P5, PT, R44, RZ, PT ;  /* 0x000000ff2c00720c */ /* 0x000fe20003fa6270 */
[----:B------:R-:W-:Y:S01]  /*22a0*/  IMAD.HI.U32 R41, R3, R43, RZ ;  /* 0x0000002b03297227 */ /* 0x000fe200078e00ff */
[----:B------:R-:W-:-:S03]  /*22b0*/  IABS R44, R49 ;  /* 0x00000031002c7213 */ /* 0x000fc60000000000 */
[----:B------:R-:W-:Y:S01]  /*22c0*/  @!P1 IMAD.MOV R35, RZ, RZ, -R35 ;  /* 0x000000ffff239224 */ /* 0x000fe200078e0a23 */
[----:B------:R-:W-:Y:S01]  /*22d0*/  ISETP.GT.U32.AND P1, PT, R2, R40, PT ;  /* 0x000000280200720c */ /* 0x000fe20003f24070 */
[----:B------:R-:W-:-:S04]  /*22e0*/  IMAD.HI.U32 R42, R3, R44, RZ ;  /* 0x0000002c032a7227 */ /* 0x000fc800078e00ff */
[----:B------:R-:W-:Y:S02]  /*22f0*/  IMAD.MOV R41, RZ, RZ, -R41 ;  /* 0x000000ffff297224 */ /* 0x000fe400078e0a29 */
[----:B------:R-:W-:Y:S01]  /*2300*/  @!P3 IMAD.IADD R37, R37, 0x1, -R2 ;  /* 0x000000012525b824 */ /* 0x000fe200078e0a02 */
[----:B------:R-:W-:Y:S01]  /*2310*/  ISETP.GE.AND P3, PT, R47, RZ, PT ;  /* 0x000000ff2f00720c */ /* 0x000fe20003f66270 */
[----:B------:R-:W-:Y:S02]  /*2320*/  IMAD.MOV R45, RZ, RZ, -R42 ;  /* 0x000000ffff2d7224 */ /* 0x000fe400078e0a2a */
[----:B------:R-:W-:Y:S02]  /*2330*/  IMAD R41, R2, R41, R43 ;  /* 0x0000002902297224 */ /* 0x000fe400078e022b */
[----:B------:R-:W-:Y:S01]  /*2340*/  @!P4 IMAD.IADD R38, R38, 0x1, -R2 ;  /* 0x000000012626c824 */ /* 0x000fe200078e0a02 */
[----:B------:R-:W-:Y:S01]  /*2350*/  ISETP.GE.AND P4, PT, R48, RZ, PT ;  /* 0x000000ff3000720c */ /* 0x000fe20003f86270 */
[C---:B------:R-:W-:Y:S01]  /*2360*/  IMAD R42, R2.reuse, R45, R44 ;  /* 0x0000002d022a7224 */ /* 0x040fe200078e022c */
[----:B------:R-:W-:Y:S01]  /*2370*/  LOP3.LUT R44, R5, 0x90, RZ, 0xfc, !PT ;  /* 0x00000090052c7812 */ /* 0x000fe200078efcff */
[----:B------:R-:W-:Y:S01]  /*2380*/  @!P5 IMAD.MOV R37, RZ, RZ, -R37 ;  /* 0x000000ffff25d224 */ /* 0x000fe200078e0a25 */
[----:B------:R-:W-:Y:S01]  /*2390*/  ISETP.GT.U32.AND P5, PT, R2, R41, PT ;  /* 0x000000290200720c */ /* 0x000fe20003fa4070 */
[----:B------:R-:W-:Y:S01]  /*23a0*/  @!P1 IMAD.IADD R40, R40, 0x1, -R2 ;  /* 0x0000000128289824 */ /* 0x000fe200078e0a02 */
[----:B------:R-:W-:Y:S01]  /*23b0*/  IABS R45, R44 ;  /* 0x0000002c002d7213 */ /* 0x000fe20000000000 */
[----:B------:R-:W-:Y:S01]  /*23c0*/  @!P6 IMAD.MOV R38, RZ, RZ, -R38 ;  /* 0x000000ffff26e224 */ /* 0x000fe200078e0a26 */
[C---:B------:R-:W-:Y:S01]  /*23d0*/  ISETP.GT.U32.AND P6, PT, R2.reuse, R42, PT ;  /* 0x0000002a0200720c */ /* 0x040fe20003fc4070 */
[----:B------:R-:W-:Y:S01]  /*23e0*/  @!P2 IMAD.MOV R34, RZ, RZ, -R34 ;  /* 0x000000ffff22a224 */ /* 0x000fe200078e0a22 */
[C---:B------:R-:W-:Y:S01]  /*23f0*/  ISETP.GT.U32.AND P1, PT, R2.reuse, R40, PT ;  /* 0x000000280200720c */ /* 0x040fe20003f24070 */
[----:B------:R-:W-:Y:S01]  /*2400*/  @!P0 IMAD.MOV R36, RZ, RZ, -R36 ;  /* 0x000000ffff248224 */ /* 0x000fe200078e0a24 */
[----:B------:R-:W-:Y:S01]  /*2410*/  ISETP.GT.U32.AND P2, PT, R2, R39, PT ;  /* 0x000000270200720c */ /* 0x000fe20003f44070 */
[----:B------:R-:W-:Y:S01]  /*2420*/  IMAD.HI.U32 R43, R3, R45, RZ ;  /* 0x0000002d032b7227 */ /* 0x000fe200078e00ff */
[----:B------:R-:W-:-:S02]  /*2430*/  ISETP.GE.AND P0, PT, R46, RZ, PT ;  /* 0x000000ff2e00720c */ /* 0x000fc40003f06270 */
[----:B------:R-:W-:Y:S01]  /*2440*/  IABS R46, R50 ;  /* 0x00000032002e7213 */ /* 0x000fe20000000000 */
[--C-:B------:R-:W-:Y:S01]  /*2450*/  @!P5 IMAD.IADD R41, R41, 0x1, -R2.reuse ;  /* 0x000000012929d824 */ /* 0x100fe200078e0a02 */
[----:B------:R-:W-:Y:S01]  /*2460*/  IABS R48, R53 ;  /* 0x0000003500307213 */ /* 0x000fe20000000000 */
[----:B------:R-:W-:Y:S02]  /*2470*/  IMAD.MOV R43, RZ, RZ, -R43 ;  /* 0x000000ffff2b7224 */ /* 0x000fe400078e0a2b */
[--C-:B------:R-:W-:Y:S01]  /*2480*/  @!P6 IMAD.IADD R42, R42, 0x1, -R2.reuse ;  /* 0x000000012a2ae824 */ /* 0x100fe200078e0a02 */
[----:B------:R-:W-:Y:S01]  /*2490*/  ISETP.GT.U32.AND P5, PT, R2, R41, PT ;  /* 0x000000290200720c */ /* 0x000fe20003fa4070 */
[----:B------:R-:W-:Y:S01]  /*24a0*/  @!P1 IMAD.IADD R40, R40, 0x1, -R2 ;  /* 0x0000000128289824 */ /* 0x000fe200078e0a02 */
[----:B------:R-:W-:Y:S01]  /*24b0*/  ISETP.GE.AND P1, PT, R44, RZ, PT ;  /* 0x000000ff2c00720c */ /* 0x000fe20003f26270 */
[----:B------:R-:W-:Y:S01]  /*24c0*/  IMAD.HI.U32 R44, R3, R46, RZ ;  /* 0x0000002e032c7227 */ /* 0x000fe200078e00ff */
[----:B------:R-:W-:-:S03]  /*24d0*/  ISETP.GT.U32.AND P6, PT, R2, R42, PT ;  /* 0x0000002a0200720c */ /* 0x000fc60003fc4070 */
[----:B------:R-:W-:Y:S02]  /*24e0*/  @!P2 IMAD.IADD R39, R39, 0x1, -R2 ;  /* 0x000000012727a824 */ /* 0x000fe400078e0a02 */
[----:B------:R-:W-:Y:S02]  /*24f0*/  IMAD.MOV R47, RZ, RZ, -R44 ;  /* 0x000000ffff2f7224 */ /* 0x000fe400078e0a2c */
[C---:B------:R-:W-:Y:S01]  /*2500*/  IMAD R43, R2.reuse, R43, R45 ;  /* 0x0000002b022b7224 */ /* 0x040fe200078e022d */
[C---:B------:R-:W-:Y:S01]  /*2510*/  ISETP.GT.U32.AND P2, PT, R2.reuse, R39, PT ;  /* 0x000000270200720c */ /* 0x040fe20003f44070 */
[C---:B------:R-:W-:Y:S02]  /*2520*/  IMAD R44, R2.reuse, R47, R46 ;  /* 0x0000002f022c7224 */ /* 0x040fe400078e022e */
[--C-:B------:R-:W-:Y:S01]  /*2530*/  @!P5 IMAD.IADD R41, R41, 0x1, -R2.reuse ;  /* 0x000000012929d824 */ /* 0x100fe200078e0a02 */
[----:B------:R-:W-:Y:S01]  /*2540*/  ISETP.GT.U32.AND P5, PT, R2, R43, PT ;  /* 0x0000002b0200720c */ /* 0x000fe20003fa4070 */
[----:B------:R-:W-:Y:S01]  /*2550*/  @!P6 IMAD.IADD R42, R42, 0x1, -R2 ;  /* 0x000000012a2ae824 */ /* 0x000fe200078e0a02 */
[----:B------:R-:W-:Y:S01]  /*2560*/  ISETP.GT.U32.AND P6, PT, R2, R44, PT ;  /* 0x0000002c0200720c */ /* 0x000fe20003fc4070 */
[----:B------:R-:W-:-:S04]  /*2570*/  IMAD.HI.U32 R45, R3, R48, RZ ;  /* 0x00000030032d7227 */ /* 0x000fc800078e00ff */
[----:B------:R-:W-:Y:S02]  /*2580*/  @!P4 IMAD.MOV R41, RZ, RZ, -R41 ;  /* 0x000000ffff29c224 */ /* 0x000fe400078e0a29 */
[--C-:B------:R-:W-:Y:S01]  /*2590*/  @!P2 IMAD.IADD R39, R39, 0x1, -R2.reuse ;  /* 0x000000012727a824 */ /* 0x100fe200078e0a02 */
[----:B------:R-:W-:Y:S01]  /*25a0*/  ISETP.GE.AND P2, PT, R49, RZ, PT ;  /* 0x000000ff3100720c */ /* 0x000fe20003f46270 */
[----:B------:R-:W-:Y:S01]  /*25b0*/  IMAD.MOV R45, RZ, RZ, -R45 ;  /* 0x000000ffff2d7224 */ /* 0x000fe200078e0a2d */
[----:B------:R-:W-:Y:S01]  /*25c0*/  IABS R49, R54 ;  /* 0x0000003600317213 */ /* 0x000fe20000000000 */
[--C-:B------:R-:W-:Y:S02]  /*25d0*/  @!P5 IMAD.IADD R43, R43, 0x1, -R2.reuse ;  /* 0x000000012b2bd824 */ /* 0x100fe400078e0a02 */
[----:B------:R-:W-:Y:S01]  /*25e0*/  @!P0 IMAD.MOV R39, RZ, RZ, -R39 ;  /* 0x000000ffff278224 */ /* 0x000fe200078e0a27 */
[----:B------:R-:W-:Y:S01]  /*25f0*/  ISETP.GE.AND P0, PT, R50, RZ, PT ;  /* 0x000000ff3200720c */ /* 0x000fe20003f06270 */
[----:B------:R-:W-:Y:S01]  /*2600*/  @!P6 IMAD.IADD R44, R44, 0x1, -R2 ;  /* 0x000000012c2ce824 */ /* 0x000fe200078e0a02 */
[----:B------:R-:W-:Y:S01]  /*2610*/  IABS R50, R55 ;  /* 0x0000003700327213 */ /* 0x000fe20000000000 */
[----:B------:R-:W-:Y:S01]  /*2620*/  IMAD.HI.U32 R46, R3, R49, RZ ;  /* 0x00000031032e7227 */ /* 0x000fe200078e00ff */
[----:B------:R-:W-:-:S02]  /*2630*/  ISETP.GT.U32.AND P6, PT, R2, R43, PT ;  /* 0x0000002b0200720c */ /* 0x000fc40003fc4070 */
[----:B------:R-:W-:Y:S01]  /*2640*/  ISETP.GT.U32.AND P4, PT, R2, R44, PT ;  /* 0x0000002c0200720c */ /* 0x000fe20003f84070 */
[----:B------:R-:W-:-:S04]  /*2650*/  IMAD.HI.U32 R47, R3, R50, RZ ;  /* 0x00000032032f7227 */ /* 0x000fc800078e00ff */
[----:B------:R-:W-:Y:S02]  /*2660*/  IMAD.MOV R46, RZ, RZ, -R46 ;  /* 0x000000ffff2e7224 */ /* 0x000fe400078e0a2e */
[----:B------:R-:W-:Y:S02]  /*2670*/  IMAD.MOV R51, RZ, RZ, -R47 ;  /* 0x000000ffff337224 */ /* 0x000fe400078e0a2f */
[C---:B------:R-:W-:Y:S02]  /*2680*/  IMAD R47, R2.reuse, R46, R49 ;  /* 0x0000002e022f7224 */ /* 0x040fe400078e0231 */
[----:B------:R-:W-:Y:S02]  /*2690*/  @!P6 IMAD.IADD R43, R43, 0x1, -R2 ;  /* 0x000000012b2be824 */ /* 0x000fe400078e0a02 */
[----:B------:R-:W-:Y:S01]  /*26a0*/  IMAD.HI.U32 R46, R3, R52, RZ ;  /* 0x00000034032e7227 */ /* 0x000fe200078e00ff */
[----:B------:R-:W-:-:S03]  /*26b0*/  ISETP.GT.U32.AND P6, PT, R2, R47, PT ;  /* 0x0000002f0200720c */ /* 0x000fc60003fc4070 */
[C---:B------:R-:W-:Y:S02]  /*26c0*/  IMAD R49, R2.reuse, R51, R50 ;  /* 0x0000003302317224 */ /* 0x040fe400078e0232 */
[----:B------:R-:W-:Y:S02]  /*26d0*/  IMAD.MOV R51, RZ, RZ, -R46 ;  /* 0x000000ffff337224 */ /* 0x000fe400078e0a2e */
[----:B------:R-:W-:Y:S01]  /*26e0*/  @!P1 IMAD.MOV R43, RZ, RZ, -R43 ;  /* 0x000000ffff2b9224 */ /* 0x000fe200078e0a2b */
[C---:B------:R-:W-:Y:S01]  /*26f0*/  ISETP.GT.U32.AND P1, PT, R2.reuse, R49, PT ;  /* 0x000000310200720c */ /* 0x040fe20003f24070 */
[C---:B------:R-:W-:Y:S01]  /*2700*/  IMAD R51, R2.reuse, R51, R52 ;  /* 0x0000003302337224 */ /* 0x040fe200078e0234 */
[----:B------:R-:W-:Y:S01]  /*2710*/  LOP3.LUT R52, R5, 0xac, RZ, 0xfc, !PT ;  /* 0x000000ac05347812 */ /* 0x000fe200078efcff */
[C---:B------:R-:W-:Y:S02]  /*2720*/  IMAD R45, R2.reuse, R45, R48 ;  /* 0x0000002d022d7224 */ /* 0x040fe400078e0230 */
[----:B------:R-:W-:Y:S01]  /*2730*/  @!P6 IMAD.IADD R47, R47, 0x1, -R2 ;  /* 0x000000012f2fe824 */ /* 0x000fe200078e0a02 */
[----:B------:R-:W-:Y:S01]  /*2740*/  ISETP.GT.U32.AND P6, PT, R2, R51, PT ;  /* 0x000000330200720c */ /* 0x000fe20003fc4070 */
[----:B------:R-:W-:Y:S01]  /*2750*/  @!P3 IMAD.MOV R40, RZ, RZ, -R40 ;  /* 0x000000ffff28b224 */ /* 0x000fe200078e0a28 */
[----:B------:R-:W-:Y:S01]  /*2760*/  ISETP.GE.AND P3, PT, R53, RZ, PT ;  /* 0x000000ff3500720c */ /* 0x000fe20003f66270 */
[----:B------:R-:W-:Y:S01]  /*2770*/  @!P4 IMAD.IADD R44, R44, 0x1, -R2 ;  /* 0x000000012c2cc824 */ /* 0x000fe200078e0a02 */
[C---:B------:R-:W-:Y:S01]  /*2780*/  ISETP.GT.U32.AND P5, PT, R2.reuse, R45, PT ;  /* 0x0000002d0200720c */ /* 0x040fe20003fa4070 */
[----:B------:R-:W-:Y:S01]  /*2790*/  @!P2 IMAD.MOV R42, RZ, RZ, -R42 ;  /* 0x000000ffff2aa224 */ /* 0x000fe200078e0a2a */
[----:B------:R-:W-:Y:S01]  /*27a0*/  IABS R53, R58 ;  /* 0x0000003a00357213 */ /* 0x000fe20000000000 */
[----:B------:R-:W-:Y:S01]  /*27b0*/  @!P1 IMAD.IADD R49, R49, 0x1, -R2 ;  /* 0x0000000131319824 */ /* 0x000fe200078e0a02 */
[----:B------:R-:W-:Y:S01]  /*27c0*/  ISETP.GE.AND P4, PT, R55, RZ, PT ;  /* 0x000000ff3700720c */ /* 0x000fe20003f86270 */
[----:B------:R-:W-:Y:S01]  /*27d0*/  @!P0 IMAD.MOV R44, RZ, RZ, -R44 ;  /* 0x000000ffff2c8224 */ /* 0x000fe200078e0a2c */
[----:B------:R-:W-:Y:S01]  /*27e0*/  IABS R55, R52 ;  /* 0x0000003400377213 */ /* 0x000fe20000000000 */
[----:B------:R-:W-:Y:S01]  /*27f0*/  IMAD.HI.U32 R48, R3, R53, RZ ;  /* 0x0000003503307227 */ /* 0x000fe200078e00ff */
[----:B------:R-:W-:-:S02]  /*2800*/  ISETP.GT.U32.AND P1, PT, R2, R47, PT ;  /* 0x0000002f0200720c */ /* 0x000fc40003f24070 */
[----:B------:R-:W-:Y:S01]  /*2810*/  ISETP.GE.AND P2, PT, R54, RZ, PT ;  /* 0x000000ff3600720c */ /* 0x000fe20003f46270 */
[----:B------:R-:W-:Y:S01]  /*2820*/  @!P6 IMAD.IADD R51, R51, 0x1, -R2 ;  /* 0x000000013333e824 */ /* 0x000fe200078e0a02 */
[----:B------:R-:W-:Y:S01]  /*2830*/  LOP3.LUT R54, R5, 0xb0, RZ, 0xfc, !PT ;  /* 0x000000b005367812 */ /* 0x000fe200078efcff */
[----:B------:R-:W-:Y:S01]  /*2840*/  IMAD.MOV R48, RZ, RZ, -R48 ;  /* 0x000000ffff307224 */ /* 0x000fe200078e0a30 */
[C---:B------:R-:W-:Y:S01]  /*2850*/  ISETP.GT.U32.AND P0, PT, R2.reuse, R49, PT ;  /* 0x000000310200720c */ /* 0x040fe20003f04070 */
[----:B------:R-:W-:Y:S01]  /*2860*/  IMAD.HI.U32 R46, R3, R55, RZ ;  /* 0x00000037032e7227 */ /* 0x000fe200078e00ff */
[C---:B------:R-:W-:Y:S02]  /*2870*/  ISETP.GT.U32.AND P6, PT, R2.reuse, R51, PT ;  /* 0x000000330200720c */ /* 0x040fe40003fc4070 */
[----:B------:R-:W-:Y:S01]  /*2880*/  IABS R57, R54 ;  /* 0x0000003600397213 */ /* 0x000fe20000000000 */
[----:B------:R-:W-:Y:S02]  /*2890*/  @!P5 IMAD.IADD R45, R45, 0x1, -R2 ;  /* 0x000000012d2dd824 */ /* 0x000fe400078e0a02 */
[----:B------:R-:W-:-:S02]  /*28a0*/  IMAD R53, R2, R48, R53 ;  /* 0x0000003002357224 */ /* 0x000fc400078e0235 */
[----:B------:R-:W-:Y:S01]  /*28b0*/  IMAD.MOV R46, RZ, RZ, -R46 ;  /* 0x000000ffff2e7224 */ /* 0x000fe200078e0a2e */
[C---:B------:R-:W-:Y:S01]  /*28c0*/  ISETP.GT.U32.AND P5, PT, R2.reuse, R45, PT ;  /* 0x0000002d0200720c */ /* 0x040fe20003fa4070 */
[--C-:B------:R-:W-:Y:S01]  /*28d0*/  @!P1 IMAD.IADD R47, R47, 0x1, -R2.reuse ;  /* 0x000000012f2f9824 */ /* 0x100fe200078e0a02 */
[C---:B------:R-:W-:Y:S01]  /*28e0*/  ISETP.GT.U32.AND P1, PT, R2.reuse, R53, PT ;  /* 0x000000350200720c */ /* 0x040fe20003f24070 */
[C---:B------:R-:W-:Y:S02]  /*28f0*/  IMAD R55, R2.reuse, R46, R55 ;  /* 0x0000002e02377224 */ /* 0x040fe400078e0237 */
[----:B------:R-:W-:Y:S02]  /*2900*/  @!P6 IMAD.IADD R51, R51, 0x1, -R2 ;  /* 0x000000013333e824 */ /* 0x000fe400078e0a02 */
[----:B------:R-:W-:Y:S01]  /*2910*/  IMAD.HI.U32 R50, R3, R61, RZ ;  /* 0x0000003d03327227 */ /* 0x000fe200078e00ff */
[----:B------:R-:W-:-:S03]  /*2920*/  ISETP.GT.U32.AND P6, PT, R2, R55, PT ;  /* 0x000000370200720c */ /* 0x000fc60003fc4070 */
[----:B------:R-:W-:-:S04]  /*2930*/  IMAD.HI.U32 R46, R3, R57, RZ ;  /* 0x00000039032e7227 */ /* 0x000fc800078e00ff */
[--C-:B------:R-:W-:Y:S01]  /*2940*/  @!P5 IMAD.IADD R45, R45, 0x1, -R2.reuse ;  /* 0x000000012d2dd824 */ /* 0x100fe200078e0a02 */
[----:B------:R-:W-:Y:S01]  /*2950*/  ISETP.GE.AND P5, PT, R56, RZ, PT ;  /* 0x000000ff3800720c */ /* 0x000fe20003fa6270 */
[----:B------:R-:W-:Y:S01]  /*2960*/  @!P1 IMAD.IADD R53, R53, 0x1, -R2 ;  /* 0x0000000135359824 */ /* 0x000fe200078e0a02 */
[----:B------:R-:W-:Y:S01]  /*2970*/  LOP3.LUT R56, R5, 0xb4, RZ, 0xfc, !PT ;  /* 0x000000b405387812 */ /* 0x000fe200078efcff */
[----:B------:R-:W-:Y:S01]  /*2980*/  IMAD.MOV R50, RZ, RZ, -R50 ;  /* 0x000000ffff327224 */ /* 0x000fe200078e0a32 */
[----:B------:R-:W-:Y:S01]  /*2990*/  ISETP.GE.AND P1, PT, R52, RZ, PT ;  /* 0x000000ff3400720c */ /* 0x000fe20003f26270 */
[----:B------:R-:W-:Y:S01]  /*29a0*/  @!P6 IMAD.IADD R55, R55, 0x1, -R2 ;  /* 0x000000013737e824 */ /* 0x000fe200078e0a02 */
[C---:B------:R-:W-:Y:S01]  /*29b0*/  ISETP.GT.U32.AND P6, PT, R2.reuse, R53, PT ;  /* 0x000000350200720c */ /* 0x040fe20003fc4070 */
[----:B------:R-:W-:Y:S01]  /*29c0*/  IMAD.MOV R46, RZ, RZ, -R46 ;  /* 0x000000ffff2e7224 */ /* 0x000fe200078e0a2e */
[----:B------:R-:W-:Y:S01]  /*29d0*/  IABS R59, R56 ;  /* 0x00000038003b7213 */ /* 0x000fe20000000000 */
[C---:B------:R-:W-:Y:S01]  /*29e0*/  IMAD R61, R2.reuse, R50, R61 ;  /* 0x00000032023d7224 */ /* 0x040fe200078e023d */
[C---:B------:R-:W-:Y:S01]  /*29f0*/  LOP3.LUT R52, R5.reuse, 0xbc, RZ, 0xfc, !PT ;  /* 0x000000bc05347812 */ /* 0x040fe200078efcff */
[----:B------:R-:W-:Y:S01]  /*2a00*/  IMAD R57, R2, R46, R57 ;  /* 0x0000002e02397224 */ /* 0x000fe200078e0239 */
[----:B------:R-:W-:Y:S01]  /*2a10*/  LOP3.LUT R50, R5, 0xc0, RZ, 0xfc, !PT ;  /* 0x000000c005327812 */ /* 0x000fe200078efcff */
[----:B------:R-:W-:Y:S01]  /*2a20*/  IMAD.HI.U32 R48, R3, R59, RZ ;  /* 0x0000003b03307227 */ /* 0x000fe200078e00ff */
[----:B------:R-:W-:-:S02]  /*2a30*/  IABS R63, R52 ;  /* 0x00000034003f7213 */ /* 0x000fc40000000000 */
[----:B------:R-:W-:Y:S01]  /*2a40*/  IABS R65, R50 ;  /* 0x0000003200417213 */ /* 0x000fe20000000000 */
[----:B------:R-:W-:Y:S02]  /*2a50*/  IMAD.MOV R48, RZ, RZ, -R48 ;  /* 0x000000ffff307224 */ /* 0x000fe400078e0a30 */
[--C-:B------:R-:W-:Y:S01]  /*2a60*/  @!P6 IMAD.IADD R53, R53, 0x1, -R2.reuse ;  /* 0x000000013535e824 */ /* 0x100fe200078e0a02 */
[----:B------:R-:W-:Y:S01]  /*2a70*/  ISETP.GT.U32.AND P6, PT, R2, R61, PT ;  /* 0x0000003d0200720c */ /* 0x000fe20003fc4070 */
[----:B------:R-:W-:Y:S01]  /*2a80*/  @!P0 IMAD.IADD R49, R49, 0x1, -R2 ;  /* 0x0000000131318824 */ /* 0x000fe200078e0a02 */
[----:B------:R-:W-:Y:S01]  /*2a90*/  ISETP.GE.AND P0, PT, R58, RZ, PT ;  /* 0x000000ff3a00720c */ /* 0x000fe20003f06270 */
[C---:B------:R-:W-:Y:S01]  /*2aa0*/  IMAD R59, R2.reuse, R48, R59 ;  /* 0x00000030023b7224 */ /* 0x040fe200078e023b */
[----:B------:R-:W-:Y:S01]  /*2ab0*/  LOP3.LUT R58, R5, 0xe0, RZ, 0xfc, !PT ;  /* 0x000000e0053a7812 */ /* 0x000fe200078efcff */
[----:B------:R-:W-:Y:S01]  /*2ac0*/  @!P3 IMAD.MOV R45, RZ, RZ, -R45 ;  /* 0x000000ffff2db224 */ /* 0x000fe200078e0a2d */
[C---:B------:R-:W-:Y:S01]  /*2ad0*/  ISETP.GT.U32.AND P3, PT, R2.reuse, R57, PT ;  /* 0x000000390200720c */ /* 0x040fe20003f64070 */
[----:B------:R-:W-:Y:S01]  /*2ae0*/  @!P2 IMAD.MOV R47, RZ, RZ, -R47 ;  /* 0x000000ffff2fa224 */ /* 0x000fe200078e0a2f */
[C---:B------:R-:W-:Y:S01]  /*2af0*/  ISETP.GT.U32.AND P2, PT, R2.reuse, R55, PT ;  /* 0x000000370200720c */ /* 0x040fe20003f44070 */
[----:B------:R-:W-:Y:S01]  /*2b00*/  @!P4 IMAD.MOV R49, RZ, RZ, -R49 ;  /* 0x000000ffff31c224 */ /* 0x000fe200078e0a31 */
[----:B------:R-:W-:Y:S01]  /*2b10*/  ISETP.GT.U32.AND P4, PT, R2, R59, PT ;  /* 0x0000003b0200720c */ /* 0x000fe20003f84070 */
[----:B------:R-:W-:Y:S01]  /*2b20*/  IMAD.HI.U32 R46, R3, R63, RZ ;  /* 0x0000003f032e7227 */ /* 0x000fe200078e00ff */
[----:B------:R-:W-:-:S03]  /*2b30*/  IABS R81, R58 ;  /* 0x0000003a00517213 */ /* 0x000fc60000000000 */
[----:B------:R-:W-:Y:S02]  /*2b40*/  IMAD.MOV R48, RZ, RZ, -R46 ;  /* 0x000000ffff307224 */ /* 0x000fe400078e0a2e */
[--C-:B------:R-:W-:Y:S02]  /*2b50*/  @!P6 IMAD.IADD R61, R61, 0x1, -R2.reuse ;  /* 0x000000013d3de824 */ /* 0x100fe400078e0a02 */
[--C-:B------:R-:W-:Y:S01]  /*2b60*/  @!P3 IMAD.IADD R57, R57, 0x1, -R2.reuse ;  /* 0x000000013939b824 */ /* 0x100fe200078e0a02 */
[----:B------:R-:W-:Y:S01]  /*2b70*/  ISETP.GE.AND P3, PT, R60, RZ, PT ;  /* 0x000000ff3c00720c */ /* 0x000fe20003f66270 */
[--C-:B------:R-:W-:Y:S01]  /*2b80*/  @!P2 IMAD.IADD R55, R55, 0x1, -R2.reuse ;  /* 0x000000013737a824 */ /* 0x100fe200078e0a02 */
[C---:B------:R-:W-:Y:S01]  /*2b90*/  ISETP.GT.U32.AND P6, PT, R2.reuse, R61, PT ;  /* 0x0000003d0200720c */ /* 0x040fe20003fc4070 */
[----:B------:R-:W-:Y:S01]  /*2ba0*/  IMAD R63, R2, R48, R63 ;  /* 0x00000030023f7224 */ /* 0x000fe200078e023f */
[----:B------:R-:W-:Y:S01]  /*2bb0*/  ISETP.GE.AND P2, PT, R56, RZ, PT ;  /* 0x000000ff3800720c */ /* 0x000fe20003f46270 */
[----:B------:R-:W-:Y:S01]  /*2bc0*/  @!P4 IMAD.IADD R59, R59, 0x1, -R2 ;  /* 0x000000013b3bc824 */ /* 0x000fe200078e0a02 */
[C---:B------:R-:W-:Y:S01]  /*2bd0*/  ISETP.GT.U32.AND P4, PT, R2.reuse, R57, PT ;  /* 0x000000390200720c */ /* 0x040fe20003f84070 */
[----:B------:R-:W-:Y:S01]  /*2be0*/  @!P1 IMAD.MOV R55, RZ, RZ, -R55 ;  /* 0x000000ffff379224 */ /* 0x000fe200078e0a37 */
[----:B------:R-:W-:Y:S01]  /*2bf0*/  ISETP.GT.U32.AND P1, PT, R2, R63, PT ;  /* 0x0000003f0200720c */ /* 0x000fe20003f24070 */
[----:B------:R-:W-:Y:S01]  /*2c00*/  @!P5 IMAD.MOV R51, RZ, RZ, -R51 ;  /* 0x000000ffff33d224 */ /* 0x000fe200078e0a33 */
[----:B------:R-:W-:Y:S01]  /*2c10*/  ISETP.GE.AND P5, PT, R54, RZ, PT ;  /* 0x000000ff3600720c */ /* 0x000fe20003fa6270 */
[----:B------:R-:W-:Y:S01]  /*2c20*/  IMAD.HI.U32 R46, R3, R65, RZ ;  /* 0x00000041032e7227 */ /* 0x000fe200078e00ff */
[----:B------:R-:W-:-:S02]  /*2c30*/  LOP3.LUT R54, R5, 0xc4, RZ, 0xfc, !PT ;  /* 0x000000c405367812 */ /* 0x000fc400078efcff */
[----:B------:R-:W-:Y:S01]  /*2c40*/  LOP3.LUT R56, R5, 0xc8, RZ, 0xfc, !PT ;  /* 0x000000c805387812 */ /* 0x000fe200078efcff */
[----:B------:R-:W-:Y:S01]  /*2c50*/  IMAD.MOV R46, RZ, RZ, -R46 ;  /* 0x000000ffff2e7224 */ /* 0x000fe200078e0a2e */
[----:B------:R-:W-:Y:S01]  /*2c60*/  IABS R67, R54 ;  /* 0x0000003600437213 */ /* 0x000fe20000000000 */
[--C-:B------:R-:W-:Y:S01]  /*2c70*/  @!P6 IMAD.IADD R61, R61, 0x1, -R2.reuse ;  /* 0x000000013d3de824 */ /* 0x100fe200078e0a02 */
[----:B------:R-:W-:Y:S01]  /*2c80*/  ISETP.GE.AND P6, PT, R50, RZ, PT ;  /* 0x000000ff3200720c */ /* 0x000fe20003fc6270 */
[----:B------:R-:W-:Y:S01]  /*2c90*/  IMAD R65, R2, R46, R65 ;  /* 0x0000002e02417224 */ /* 0x000fe200078e0241 */
[----:B------:R-:W-:Y:S01]  /*2ca0*/  LOP3.LUT R50, R5, 0xcc, RZ, 0xfc, !PT ;  /* 0x000000cc05327812 */ /* 0x000fe200078efcff */
[--C-:B------:R-:W-:Y:S01]  /*2cb0*/  @!P4 IMAD.IADD R57, R57, 0x1, -R2.reuse ;  /* 0x000000013939c824 */ /* 0x100fe200078e0a02 */
[----:B------:R-:W-:Y:S01]  /*2cc0*/  ISETP.GE.AND P4, PT, R52, RZ, PT ;  /* 0x000000ff3400720c */ /* 0x000fe20003f86270 */
[----:B------:R-:W-:Y:S01]  /*2cd0*/  @!P1 IMAD.IADD R63, R63, 0x1, -R2 ;  /* 0x000000013f3f9824 */ /* 0x000fe200078e0a02 */
[----:B------:R-:W-:Y:S01]  /*2ce0*/  IABS R71, R50 ;  /* 0x0000003200477213 */ /* 0x000fe20000000000 */
[----:B------:R-:W-:Y:S01]  /*2cf0*/  IMAD.HI.U32 R46, R3, R67, RZ ;  /* 0x00000043032e7227 */ /* 0x000fe200078e00ff */
[----:B------:R-:W-:-:S02]  /*2d00*/  IABS R69, R56 ;  /* 0x0000003800457213 */ /* 0x000fc40000000000 */
[----:B------:R-:W-:Y:S01]  /*2d10*/  LOP3.LUT R52, R5, 0xd4, RZ, 0xfc, !PT ;  /* 0x000000d405347812 */ /* 0x000fe200078efcff */
[----:B------:R-:W-:Y:S01]  /*2d20*/  @!P0 IMAD.MOV R53, RZ, RZ, -R53 ;  /* 0x000000ffff358224 */ /* 0x000fe200078e0a35 */
[C---:B------:R-:W-:Y:S01]  /*2d30*/  ISETP.GT.U32.AND P0, PT, R2.reuse, R59, PT ;  /* 0x0000003b0200720c */ /* 0x040fe20003f04070 */
[----:B------:R-:W-:Y:S01]  /*2d40*/  @!P5 IMAD.MOV R57, RZ, RZ, -R57 ;  /* 0x000000ffff39d224 */ /* 0x000fe200078e0a39 */
[----:B------:R-:W-:Y:S01]  /*2d50*/  ISETP.GT.U32.AND P5, PT, R2, R63, PT ;  /* 0x0000003f0200720c */ /* 0x000fe20003fa4070 */
[----:B------:R-:W-:Y:S01]  /*2d60*/  IMAD.MOV R46, RZ, RZ, -R46 ;  /* 0x000000ffff2e7224 */ /* 0x000fe200078e0a2e */
[----:B------:R-:W-:Y:S01]  /*2d70*/  IABS R75, R52 ;  /* 0x00000034004b7213 */ /* 0x000fe20000000000 */
[----:B------:R-:W-:Y:S01]  /*2d80*/  IMAD.HI.U32 R48, R3, R69, RZ ;  /* 0x0000004503307227 */ /* 0x000fe200078e00ff */
[----:B------:R-:W-:Y:S02]  /*2d90*/  ISETP.GE.AND P1, PT, R54, RZ, PT ;  /* 0x000000ff3600720c */ /* 0x000fe40003f26270 */
        /* <DEDUP_REMOVED lines=8> */
[C---:B------:R-:W-:Y:S01]  /*2e20*/  ISETP.GT.U32.AND P0, PT, R2.reuse, R65, PT ;  /* 0x000000410200720c */ /* 0x040fe20003f04070 */
[----:B------:R-:W-:Y:S02]  /*2e30*/  @!P5 IMAD.IADD R63, R63, 0x1, -R2 ;  /* 0x000000013f3fd824 */ /* 0x000fe400078e0a02 */
[C---:B------:R-:W-:Y:S02]  /*2e40*/  IMAD R71, R2.reuse, R46, R71 ;  /* 0x0000002e02477224 */ /* 0x040fe400078e0247 */
[----:B------:R-:W-:Y:S02]  /*2e50*/  @!P4 IMAD.MOV R63, RZ, RZ, -R63 ;  /* 0x000000ffff3fc224 */ /* 0x000fe400078e0a3f */
[----:B------:R-:W-:Y:S01]  /*2e60*/  IMAD.MOV R48, RZ, RZ, -R48 ;  /* 0x000000ffff307224 */ /* 0x000fe200078e0a30 */
[C---:B------:R-:W-:Y:S01]  /*2e70*/  ISETP.GT.U32.AND P4, PT, R2.reuse, R71, PT ;  /* 0x000000470200720c */ /* 0x040fe20003f84070 */
[----:B------:R-:W-:Y:S01]  /*2e80*/  @!P2 IMAD.MOV R59, RZ, RZ, -R59 ;  /* 0x000000ffff3ba224 */ /* 0x000fe200078e0a3b */
[C---:B------:R-:W-:Y:S01]  /*2e90*/  ISETP.GT.U32.AND P2, PT, R2.reuse, R67, PT ;  /* 0x000000430200720c */ /* 0x040fe20003f44070 */
[----:B------:R-:W-:Y:S01]  /*2ea0*/  IMAD R69, R2, R48, R69 ;  /* 0x0000003002457224 */ /* 0x000fe200078e0245 */
[----:B------:R-:W-:Y:S01]  /*2eb0*/  LOP3.LUT R48, R5, 0xd0, RZ, 0xfc, !PT ;  /* 0x000000d005307812 */ /* 0x000fe200078efcff */
[----:B------:R-:W-:-:S02]  /*2ec0*/  @!P0 IMAD.IADD R65, R65, 0x1, -R2 ;  /* 0x0000000141418824 */ /* 0x000fc400078e0a02 */
[----:B------:R-:W-:Y:S01]  /*2ed0*/  @!P3 IMAD.MOV R61, RZ, RZ, -R61 ;  /* 0x000000ffff3db224 */ /* 0x000fe200078e0a3d */
[----:B------:R-:W-:Y:S02]  /*2ee0*/  IABS R73, R48 ;  /* 0x0000003000497213 */ /* 0x000fe40000000000 */
[C---:B------:R-:W-:Y:S02]  /*2ef0*/  ISETP.GT.U32.AND P0, PT, R2.reuse, R65, PT ;  /* 0x000000410200720c */ /* 0x040fe40003f04070 */
[----:B------:R-:W-:Y:S01]  /*2f00*/  ISETP.GT.U32.AND P5, PT, R2, R69, PT ;  /* 0x000000450200720c */ /* 0x000fe20003fa4070 */
[----:B------:R-:W-:Y:S01]  /*2f10*/  @!P4 IMAD.IADD R71, R71, 0x1, -R2 ;  /* 0x000000014747c824 */ /* 0x000fe200078e0a02 */
[----:B------:R-:W-:Y:S01]  /*2f20*/  ISETP.GE.AND P3, PT, R56, RZ, PT ;  /* 0x000000ff3800720c */ /* 0x000fe20003f66270 */
[----:B------:R-:W-:Y:S01]  /*2f30*/  IMAD.HI.U32 R46, R3, R73, RZ ;  /* 0x00000049032e7227 */ /* 0x000fe200078e00ff */
[----:B------:R-:W-:Y:S02]  /*2f40*/  LOP3.LUT R56, R5, 0xdc, RZ, 0xfc, !PT ;  /* 0x000000dc05387812 */ /* 0x000fe400078efcff */
[----:B------:R-:W-:Y:S01]  /*2f50*/  ISETP.GT.U32.AND P4, PT, R2, R71, PT ;  /* 0x000000470200720c */ /* 0x000fe20003f84070 */
[----:B------:R-:W-:Y:S01]  /*2f60*/  IMAD.MOV R46, RZ, RZ, -R46 ;  /* 0x000000ffff2e7224 */ /* 0x000fe200078e0a2e */
[----:B------:R-:W-:Y:S01]  /*2f70*/  IABS R79, R56 ;  /* 0x00000038004f7213 */ /* 0x000fe20000000000 */
[----:B------:R-:W-:-:S02]  /*2f80*/  @!P2 IMAD.IADD R67, R67, 0x1, -R2 ;  /* 0x000000014343a824 */ /* 0x000fc400078e0a02 */
[----:B------:R-:W-:Y:S01]  /*2f90*/  @!P0 IMAD.IADD R65, R65, 0x1, -R2 ;  /* 0x0000000141418824 */ /* 0x000fe200078e0a02 */
[----:B------:R-:W-:Y:S01]  /*2fa0*/  ISETP.GE.AND P0, PT, R50, RZ, PT ;  /* 0x000000ff3200720c */ /* 0x000fe20003f06270 */
[C---:B------:R-:W-:Y:S01]  /*2fb0*/  IMAD R73, R2.reuse, R46, R73 ;  /* 0x0000002e02497224 */ /* 0x040fe200078e0249 */
[----:B------:R-:W-:Y:S01]  /*2fc0*/  ISETP.GT.U32.AND P2, PT, R2, R67, PT ;  /* 0x000000430200720c */ /* 0x000fe20003f44070 */
[----:B------:R-:W-:Y:S01]  /*2fd0*/  @!P6 IMAD.MOV R65, RZ, RZ, -R65 ;  /* 0x000000ffff41e224 */ /* 0x000fe200078e0a41 */
[----:B------:R-:W-:Y:S01]  /*2fe0*/  ISETP.GE.AND P6, PT, R48, RZ, PT ;  /* 0x000000ff3000720c */ /* 0x000fe20003fc6270 */
[----:B------:R-:W-:-:S04]  /*2ff0*/  IMAD.HI.U32 R48, R3, R75, RZ ;  /* 0x0000004b03307227 */ /* 0x000fc800078e00ff */
[----:B------:R-:W-:Y:S01]  /*3000*/  @!P4 IMAD.IADD R71, R71, 0x1, -R2 ;  /* 0x000000014747c824 */ /* 0x000fe200078e0a02 */
[C---:B------:R-:W-:Y:S01]  /*3010*/  ISETP.GT.U32.AND P4, PT, R2.reuse, R73, PT ;  /* 0x000000490200720c */ /* 0x040fe20003f84070 */
[----:B------:R-:W-:Y:S02]  /*3020*/  IMAD.MOV R48, RZ, RZ, -R48 ;  /* 0x000000ffff307224 */ /* 0x000fe400078e0a30 */
[----:B------:R-:W-:Y:S02]  /*3030*/  @!P5 IMAD.IADD R69, R69, 0x1, -R2 ;  /* 0x000000014545d824 */ /* 0x000fe400078e0a02 */
[C---:B------:R-:W-:Y:S02]  /*3040*/  IMAD R75, R2.reuse, R48, R75 ;  /* 0x00000030024b7224 */ /* 0x040fe400078e024b */
[----:B------:R-:W-:Y:S01]  /*3050*/  IMAD.HI.U32 R50, R3, R77, RZ ;  /* 0x0000004d03327227 */ /* 0x000fe200078e00ff */
[----:B------:R-:W-:-:S03]  /*3060*/  ISETP.GT.U32.AND P5, PT, R2, R69, PT ;  /* 0x000000450200720c */ /* 0x000fc60003fa4070 */
[--C-:B------:R-:W-:Y:S01]  /*3070*/  @!P2 IMAD.IADD R67, R67, 0x1, -R2.reuse ;  /* 0x000000014343a824 */ /* 0x100fe200078e0a02 */
[----:B------:R-:W-:Y:S01]  /*3080*/  ISETP.GE.AND P2, PT, R52, RZ, PT ;  /* 0x000000ff3400720c */ /* 0x000fe20003f46270 */
[----:B------:R-:W-:Y:S01]  /*3090*/  @!P4 IMAD.IADD R73, R73, 0x1, -R2 ;  /* 0x000000014949c824 */ /* 0x000fe200078e0a02 */
[C---:B------:R-:W-:Y:S01]  /*30a0*/  ISETP.GT.U32.AND P4, PT, R2.reuse, R75, PT ;  /* 0x0000004b0200720c */ /* 0x040fe20003f84070 */
[----:B------:R-:W-:Y:S02]  /*30b0*/  IMAD.MOV R50, RZ, RZ, -R50 ;  /* 0x000000ffff327224 */ /* 0x000fe400078e0a32 */
[----:B------:R-:W-:Y:S01]  /*30c0*/  @!P1 IMAD.MOV R67, RZ, RZ, -R67 ;  /* 0x000000ffff439224 */ /* 0x000fe200078e0a43 */
[C---:B------:R-:W-:Y:S01]  /*30d0*/  ISETP.GT.U32.AND P1, PT, R2.reuse, R73, PT ;  /* 0x000000490200720c */ /* 0x040fe20003f24070 */
[----:B------:R-:W-:Y:S02]  /*30e0*/  IMAD R77, R2, R50, R77 ;  /* 0x00000032024d7224 */ /* 0x000fe400078e024d */
[----:B------:R-:W-:Y:S01]  /*30f0*/  @!P5 IMAD.IADD R69, R69, 0x1, -R2 ;  /* 0x000000014545d824 */ /* 0x000fe200078e0a02 */
[----:B------:R-:W-:Y:S01]  /*3100*/  ISETP.GE.AND P5, PT, R54, RZ, PT ;  /* 0x000000ff3600720c */ /* 0x000fe20003fa6270 */
[----:B------:R-:W-:-:S04]  /*3110*/  IMAD.HI.U32 R46, R3, R79, RZ ;  /* 0x0000004f032e7227 */ /* 0x000fc800078e00ff */
[----:B------:R-:W-:Y:S01]  /*3120*/  @!P4 IMAD.IADD R75, R75, 0x1, -R2 ;  /* 0x000000014b4bc824 */ /* 0x000fe200078e0a02 */
[----:B------:R-:W-:Y:S01]  /*3130*/  ISETP.GT.U32.AND P4, PT, R2, R77, PT ;  /* 0x0000004d0200720c */ /* 0x000fe20003f84070 */
[----:B------:R-:W-:-:S04]  /*3140*/  IMAD.HI.U32 R48, R3, R81, RZ ;  /* 0x0000005103307227 */ /* 0x000fc800078e00ff */
[----:B------:R-:W-:Y:S01]  /*3150*/  @!P3 IMAD.MOV R69, RZ, RZ, -R69 ;  /* 0x000000ffff45b224 */ /* 0x000fe200078e0a45 */
[----:B------:R-:W-:Y:S01]  /*3160*/  ISETP.GT.U32.AND P3, PT, R2, R75, PT ;  /* 0x0000004b0200720c */ /* 0x000fe20003f64070 */
[----:B------:R-:W-:-:S04]  /*3170*/  IMAD.HI.U32 R50, R3, R83, RZ ;  /* 0x0000005303327227 */ /* 0x000fc800078e00ff */
[----:B------:R-:W-:-:S04]  /*3180*/  IMAD.HI.U32 R52, R3, R85, RZ ;  /* 0x0000005503347227 */ /* 0x000fc800078e00ff */
[----:B------:R-:W-:-:S04]  /*3190*/  IMAD.HI.U32 R54, R3, R87, RZ ;  /* 0x0000005703367227 */ /* 0x000fc800078e00ff */
[----:B------:R-:W-:Y:S02]  /*31a0*/  IMAD.MOV R46, RZ, RZ, -R46 ;  /* 0x000000ffff2e7224 */ /* 0x000fe400078e0a2e */
[----:B------:R-:W-:Y:S02]  /*31b0*/  IMAD.MOV R48, RZ, RZ, -R48 ;  /* 0x000000ffff307224 */ /* 0x000fe400078e0a30 */
[----:B------:R-:W-:Y:S02]  /*31c0*/  IMAD.MOV R50, RZ, RZ, -R50 ;  /* 0x000000ffff327224 */ /* 0x000fe400078e0a32 */
[----:B------:R-:W-:Y:S02]  /*31d0*/  IMAD.MOV R52, RZ, RZ, -R52 ;  /* 0x000000ffff347224 */ /* 0x000fe400078e0a34 */
[----:B------:R-:W-:Y:S02]  /*31e0*/  IMAD R79, R2, R46, R79 ;  /* 0x0000002e024f7224 */ /* 0x000fe400078e024f */
[----:B------:R-:W-:-:S02]  /*31f0*/  IMAD.MOV R54, RZ, RZ, -R54 ;  /* 0x000000ffff367224 */ /* 0x000fc400078e0a36 */
[C---:B------:R-:W-:Y:S01]  /*3200*/  IMAD R81, R2.reuse, R48, R81 ;  /* 0x0000003002517224 */ /* 0x040fe200078e0251 */
[----:B------:R-:W-:Y:S01]  /*3210*/  IABS R48, R66 ;  /* 0x0000004200307213 */ /* 0x000fe20000000000 */
[C---:B------:R-:W-:Y:S02]  /*3220*/  IMAD R83, R2.reuse, R50, R83 ;  /* 0x0000003202537224 */ /* 0x040fe400078e0253 */
[C---:B------:R-:W-:Y:S01]  /*3230*/  IMAD R85, R2.reuse, R52, R85 ;  /* 0x0000003402557224 */ /* 0x040fe200078e0255 */
[C---:B------:R-:W-:Y:S01]  /*3240*/  LOP3.LUT R52, R5.reuse, 0xf8, RZ, 0xfc, !PT ;  /* 0x000000f805347812 */ /* 0x040fe200078efcff */
[C---:B------:R-:W-:Y:S01]  /*3250*/  IMAD R87, R2.reuse, R54, R87 ;  /* 0x0000003602577224 */ /* 0x040fe200078e0257 */
[----:B------:R-:W-:Y:S01]  /*3260*/  LOP3.LUT R54, R5, 0xf4, RZ, 0xfc, !PT ;  /* 0x000000f405367812 */ /* 0x000fe200078efcff */
[----:B------:R-:W-:Y:S01]  /*3270*/  @!P0 IMAD.MOV R71, RZ, RZ, -R71 ;  /* 0x000000ffff478224 */ /* 0x000fe200078e0a47 */
[C---:B------:R-:W-:Y:S01]  /*3280*/  ISETP.GT.U32.AND P0, PT, R2.reuse, R79, PT ;  /* 0x0000004f0200720c */ /* 0x040fe20003f04070 */
[--C-:B------:R-:W-:Y:S01]  /*3290*/  @!P1 IMAD.IADD R73, R73, 0x1, -R2.reuse ;  /* 0x0000000149499824 */ /* 0x100fe200078e0a02 */
[C---:B------:R-:W-:Y:S01]  /*32a0*/  ISETP.GT.U32.AND P1, PT, R2.reuse, R81, PT ;  /* 0x000000510200720c */ /* 0x040fe20003f24070 */
[--C-:B------:R-:W-:Y:S01]  /*32b0*/  @!P3 IMAD.IADD R75, R75, 0x1, -R2.reuse ;  /* 0x000000014b4bb824 */ /* 0x100fe200078e0a02 */
[----:B------:R-:W-:Y:S01]  /*32c0*/  IABS R50, R54 ;  /* 0x0000003600327213 */ /* 0x000fe20000000000 */
[----:B------:R-:W-:Y:S01]  /*32d0*/  @!P4 IMAD.IADD R77, R77, 0x1, -R2 ;  /* 0x000000014d4dc824 */ /* 0x000fe200078e0a02 */
[C---:B------:R-:W-:Y:S01]  /*32e0*/  ISETP.GT.U32.AND P3, PT, R2.reuse, R83, PT ;  /* 0x000000530200720c */ /* 0x040fe20003f64070 */
[----:B------:R-:W-:Y:S01]  /*32f0*/  IMAD.HI.U32 R46, R3, R48, RZ ;  /* 0x00000030032e7227 */ /* 0x000fe200078e00ff */
[----:B------:R-:W-:-:S03]  /*3300*/  ISETP.GT.U32.AND P4, PT, R2, R85, PT ;  /* 0x000000550200720c */ /* 0x000fc60003f84070 */
[----:B------:R-:W-:-:S04]  /*3310*/  IMAD.HI.U32 R5, R3, R50, RZ ;  /* 0x0000003203057227 */ /* 0x000fc800078e00ff */
[----:B------:R-:W-:Y:S01]  /*3320*/  IMAD.MOV R89, RZ, RZ, -R46 ;  /* 0x000000ffff597224 */ /* 0x000fe200078e0a2e */
[----:B------:R-:W-:Y:S01]  /*3330*/  IABS R46, R86 ;  /* 0x00000056002e7213 */ /* 0x000fe20000000000 */
[----:B------:R-:W-:Y:S02]  /*3340*/  IMAD.MOV R91, RZ, RZ, -R5 ;  /* 0x000000ffff5b7224 */ /* 0x000fe400078e0a05 */
[--C-:B------:R-:W-:Y:S01]  /*3350*/  @!P0 IMAD.IADD R79, R79, 0x1, -R2.reuse ;  /* 0x000000014f4f8824 */ /* 0x100fe200078e0a02 */
[C---:B------:R-:W-:Y:S01]  /*3360*/  ISETP.GT.U32.AND P0, PT, R2.reuse, R77, PT ;  /* 0x0000004d0200720c */ /* 0x040fe20003f04070 */
[----:B------:R-:W-:Y:S02]  /*3370*/  @!P1 IMAD.IADD R81, R81, 0x1, -R2 ;  /* 0x0000000151519824 */ /* 0x000fe400078e0a02 */
[C---:B------:R-:W-:Y:S01]  /*3380*/  IMAD R5, R2.reuse, R89, R48 ;  /* 0x0000005902057224 */ /* 0x040fe200078e0230 */
[C---:B------:R-:W-:Y:S01]  /*3390*/  ISETP.GT.U32.AND P1, PT, R2.reuse, R79, PT ;  /* 0x0000004f0200720c */ /* 0x040fe20003f24070 */
[C---:B------:R-:W-:Y:S01]  /*33a0*/  IMAD R89, R2.reuse, R91, R50 ;  /* 0x0000005b02597224 */ /* 0x040fe200078e0232 */
[----:B------:R-:W-:Y:S01]  /*33b0*/  IABS R91, R52 ;  /* 0x00000034005b7213 */ /* 0x000fe20000000000 */
[--C-:B------:R-:W-:Y:S01]  /*33c0*/  @!P3 IMAD.IADD R83, R83, 0x1, -R2.reuse ;  /* 0x000000015353b824 */ /* 0x100fe200078e0a02 */
[----:B------:R-:W-:Y:S01]  /*33d0*/  ISETP.GT.U32.AND P3, PT, R2, R81, PT ;  /* 0x000000510200720c */ /* 0x000fe20003f64070 */
[----:B------:R-:W-:-:S02]  /*33e0*/  @!P4 IMAD.IADD R85, R85, 0x1, -R2 ;  /* 0x000000015555c824 */ /* 0x000fc400078e0a02 */
[----:B------:R-:W-:-:S03]  /*33f0*/  IMAD.HI.U32 R3, R3, R91, RZ ;  /* 0x0000005b03037227 */ /* 0x000fc600078e00ff */
[C---:B------:R-:W-:Y:S01]  /*3400*/  ISETP.GT.U32.AND P4, PT, R2.reuse, R85, PT ;  /* 0x000000550200720c */ /* 0x040fe20003f84070 */
[----:B------:R-:W-:Y:S01]  /*3410*/  @!P6 IMAD.MOV R73, RZ, RZ, -R73 ;  /* 0x000000ffff49e224 */ /* 0x000fe200078e0a49 */
[C---:B------:R-:W-:Y:S01]  /*3420*/  ISETP.GT.U32.AND P6, PT, R2.reuse, R83, PT ;  /* 0x000000530200720c */ /* 0x040fe20003fc4070 */
[--C-:B------:R-:W-:Y:S01]  /*3430*/  @!P0 IMAD.IADD R77, R77, 0x1, -R2.reuse ;  /* 0x000000014d4d8824 */ /* 0x100fe200078e0a02 */
[C---:B------:R-:W-:Y:S01]  /*3440*/  ISETP.GT.U32.AND P0, PT, R2.reuse, R87, PT ;  /* 0x000000570200720c */ /* 0x040fe20003f04070 */
[----:B------:R-:W-:Y:S02]  /*3450*/  IMAD.MOV R8, RZ, RZ, -R3 ;  /* 0x000000ffff087224 */ /* 0x000fe400078e0a03 */
[--C-:B------:R-:W-:Y:S01]  /*3460*/  @!P1 IMAD.IADD R79, R79, 0x1, -R2.reuse ;  /* 0x000000014f4f9824 */ /* 0x100fe200078e0a02 */
[C---:B------:R-:W-:Y:S01]  /*3470*/  ISETP.GT.U32.AND P1, PT, R2.reuse, R5, PT ;  /* 0x000000050200720c */ /* 0x040fe20003f24070 */
[----:B------:R-:W-:Y:S01]  /*3480*/  @!P3 IMAD.IADD R81, R81, 0x1, -R2 ;  /* 0x000000015151b824 */ /* 0x000fe200078e0a02 */
[C---:B------:R-:W-:Y:S01]  /*3490*/  ISETP.GT.U32.AND P3, PT, R2.reuse, R89, PT ;  /* 0x000000590200720c */ /* 0x040fe20003f64070 */
[----:B------:R-:W-:-:S02]  /*34a0*/  IMAD R91, R2, R8, R91 ;  /* 0x00000008025b7224 */ /* 0x000fc400078e025b */
[--C-:B------:R-:W-:Y:S02]  /*34b0*/  @!P4 IMAD.IADD R85, R85, 0x1, -R2.reuse ;  /* 0x000000015555c824 */ /* 0x100fe400078e0a02 */
[--C-:B------:R-:W-:Y:S01]  /*34c0*/  @!P6 IMAD.IADD R83, R83, 0x1, -R2.reuse ;  /* 0x000000015353e824 */ /* 0x100fe200078e0a02 */
[----:B------:R-:W-:Y:S01]  /*34d0*/  ISETP.GT.U32.AND P4, PT, R2, R91, PT ;  /* 0x0000005b0200720c */ /* 0x000fe20003f84070 */
[----:B------:R-:W-:Y:S01]  /*34e0*/  @!P0 IMAD.IADD R87, R87, 0x1, -R2 ;  /* 0x0000000157578824 */ /* 0x000fe200078e0a02 */
[----:B------:R-:W-:Y:S01]  /*34f0*/  ISETP.GE.AND P6, PT, R56, RZ, PT ;  /* 0x000000ff3800720c */ /* 0x000fe20003fc6270 */
[----:B------:R-:W-:Y:S01]  /*3500*/  IMAD.MOV.U32 R3, RZ, RZ, R46 ;  /* 0x000000ffff037224 */ /* 0x000fe200078e002e */
[----:B------:R-:W-:Y:S01]  /*3510*/  ISETP.GE.AND P0, PT, R58, RZ, PT ;  /* 0x000000ff3a00720c */ /* 0x000fe20003f06270 */
[--C-:B------:R-:W-:Y:S01]  /*3520*/  @!P1 IMAD.IADD R5, R5, 0x1, -R2.reuse ;  /* 0x0000000105059824 */ /* 0x100fe200078e0a02 */
[----:B------:R-:W-:Y:S01]  /*3530*/  ISETP.GE.AND P1, PT, R60, RZ, PT ;  /* 0x000000ff3c00720c */ /* 0x000fe20003f26270 */
[----:B------:R-:W-:Y:S01]  /*3540*/  @!P3 IMAD.IADD R89, R89, 0x1, -R2 ;  /* 0x000000015959b824 */ /* 0x000fe200078e0a02 */
[----:B------:R-:W-:Y:S01]  /*3550*/  ISETP.GE.AND P3, PT, R62, RZ, PT ;  /* 0x000000ff3e00720c */ /* 0x000fe20003f66270 */
[----:B------:R-:W-:Y:S01]  /*3560*/  @!P2 IMAD.MOV R75, RZ, RZ, -R75 ;  /* 0x000000ffff4ba224 */ /* 0x000fe200078e0a4b */
[----:B------:R-:W-:Y:S01]  /*3570*/  ISETP.GT.U32.AND P2, PT, R2, R87, PT ;  /* 0x000000570200720c */ /* 0x000fe20003f44070 */
[----:B------:R-:W-:-:S04]  /*3580*/  IMAD.HI.U32 R7, R7, R3, RZ ;  /* 0x0000000307077227 */ /* 0x000fc800078e00ff */
[----:B------:R-:W-:Y:S01]  /*3590*/  @!P4 IMAD.IADD R91, R91, 0x1, -R2 ;  /* 0x000000015b5bc824 */ /* 0x000fe200078e0a02 */
[C---:B------:R-:W-:Y:S01]  /*35a0*/  ISETP.GT.U32.AND P4, PT, R2.reuse, R5, PT ;  /* 0x000000050200720c */ /* 0x040fe20003f84070 */
[----:B------:R-:W-:Y:S02]  /*35b0*/  IMAD.MOV R7, RZ, RZ, -R7 ;  /* 0x000000ffff077224 */ /* 0x000fe400078e0a07 */
[----:B------:R-:W-:Y:S01]  /*35c0*/  @!P5 IMAD.MOV R77, RZ, RZ, -R77 ;  /* 0x000000ffff4dd224 */ /* 0x000fe200078e0a4d */
[C---:B------:R-:W-:Y:S01]  /*35d0*/  ISETP.GT.U32.AND P5, PT, R2.reuse, R89, PT ;  /* 0x000000590200720c */ /* 0x040fe20003fa4070 */
[----:B------:R-:W-:Y:S01]  /*35e0*/  @!P6 IMAD.MOV R79, RZ, RZ, -R79 ;  /* 0x000000ffff4fe224 */ /* 0x000fe200078e0a4f */
[----:B------:R-:W-:Y:S01]  /*35f0*/  ISETP.GT.U32.AND P6, PT, R2, R91, PT ;  /* 0x0000005b0200720c */ /* 0x000fe20003fc4070 */
[----:B------:R-:W-:Y:S02]  /*3600*/  IMAD.MOV.U32 R48, RZ, RZ, c[0x0][0x180] ;  /* 0x00006000ff307624 */ /* 0x000fe400078e00ff */
[----:B------:R-:W-:-:S02]  /*3610*/  IMAD R3, R0, R7, R3 ;  /* 0x0000000700037224 */ /* 0x000fc400078e0203 */
[----:B------:R-:W-:Y:S01]  /*3620*/  @!P3 IMAD.MOV R85, RZ, RZ, -R85 ;  /* 0x000000ffff55b224 */ /* 0x000fe200078e0a55 */
[----:B------:R-:W-:Y:S01]  /*3630*/  IADD3 R7, R48, -0x1, RZ ;  /* 0xffffffff30077810 */ /* 0x000fe20007ffe0ff */
[--C-:B------:R-:W-:Y:S01]  /*3640*/  @!P2 IMAD.IADD R87, R87, 0x1, -R2.reuse ;  /* 0x000000015757a824 */ /* 0x100fe200078e0a02 */
[----:B------:R-:W-:Y:S01]  /*3650*/  ISETP.GT.U32.AND P3, PT, R0, R3, PT ;  /* 0x000000030000720c */ /* 0x000fe20003f64070 */
[----:B------:R-:W-:Y:S01]  /*3660*/  @!P0 IMAD.MOV R81, RZ, RZ, -R81 ;  /* 0x000000ffff518224 */ /* 0x000fe200078e0a51 */
[----:B------:R-:W-:Y:S01]  /*3670*/  ISETP.GE.AND P2, PT, R64, RZ, PT ;  /* 0x000000ff4000720c */ /* 0x000fe20003f46270 */
[--C-:B------:R-:W-:Y:S01]  /*3680*/  @!P4 IMAD.IADD R5, R5, 0x1, -R2.reuse ;  /* 0x000000010505c824 */ /* 0x100fe200078e0a02 */
[----:B------:R-:W-:Y:S01]  /*3690*/  ISETP.GE.U32.AND P0, PT, R7, 0x7fffffc0, PT ;  /* 0x7fffffc00700780c */ /* 0x000fe20003f06070 */
[----:B------:R-:W-:Y:S01]  /*36a0*/  IMAD.MOV.U32 R7, RZ, RZ, 0x3f ;  /* 0x0000003fff077424 */ /* 0x000fe200078e00ff */
[----:B------:R-:W-:Y:S01]  /*36b0*/  ISETP.GE.AND P4, PT, R66, RZ, PT ;  /* 0x000000ff4200720c */ /* 0x000fe20003f86270 */
[--C-:B------:R-:W-:Y:S01]  /*36c0*/  @!P5 IMAD.IADD R89, R89, 0x1, -R2.reuse ;  /* 0x000000015959d824 */ /* 0x100fe200078e0a02 */
[----:B------:R-:W-:Y:S01]  /*36d0*/  ISETP.GE.AND P5, PT, R54, RZ, PT ;  /* 0x000000ff3600720c */ /* 0x000fe20003fa6270 */
[----:B------:R-:W-:Y:S01]  /*36e0*/  @!P6 IMAD.IADD R91, R91, 0x1, -R2 ;  /* 0x000000015b5be824 */ /* 0x000fe200078e0a02 */
[----:B------:R-:W-:Y:S01]  /*36f0*/  IADD3 R8, R48, -0x5, RZ ;  /* 0xfffffffb30087810 */ /* 0x000fe20007ffe0ff */
[----:B------:R-:W-:Y:S01]  /*3700*/  @!P1 IMAD.MOV R83, RZ, RZ, -R83 ;  /* 0x000000ffff539224 */ /* 0x000fe200078e0a53 */
[----:B------:R-:W-:Y:S01]  /*3710*/  ISETP.GE.AND P6, PT, R52, RZ, PT ;  /* 0x000000ff3400720c */ /* 0x000fe20003fc6270 */
[----:B------:R-:W-:Y:S01]  /*3720*/  @!P3 IMAD.IADD R3, R3, 0x1, -R0 ;  /* 0x000000010303b824 */ /* 0x000fe200078e0a00 */
[----:B------:R-:W-:Y:S01]  /*3730*/  IADD3 R50, R7, c[0x0][0x180], RZ ;  /* 0x0000600007327a10 */ /* 0x000fe20007ffe0ff */
[----:B------:R-:W-:Y:S01]  /*3740*/  @!P2 IMAD.MOV R87, RZ, RZ, -R87 ;  /* 0x000000ffff57a224 */ /* 0x000fe200078e0a57 */
[----:B------:R-:W-:Y:S01]  /*3750*/  ISETP.GE.U32.AND P1, PT, R8, 0x7fffffbc, PT ;  /* 0x7fffffbc0800780c */ /* 0x000fe20003f26070 */
[----:B------:R-:W-:Y:S01]  /*3760*/  IMAD.MOV.U32 R8, RZ, RZ, R5 ;  /* 0x000000ffff087224 */ /* 0x000fe200078e0005 */
[----:B------:R-:W-:-:S02]  /*3770*/  ISETP.GT.AND P2, PT, R50, 0x3f, PT ;  /* 0x0000003f3200780c */ /* 0x000fc40003f44270 */
[----:B------:R-:W-:Y:S01]  /*3780*/  IADD3 R5, R48, -0x9, RZ ;  /* 0xfffffff730057810 */ /* 0x000fe20007ffe0ff */
[----:B------:R-:W-:Y:S01]  /*3790*/  @!P4 IMAD.MOV R8, RZ, RZ, -R8 ;  /* 0x000000ffff08c224 */ /* 0x000fe200078e0a08 */
[----:B------:R-:W-:Y:S01]  /*37a0*/  ISETP.GT.U32.AND P3, PT, R0, R3, PT ;  /* 0x000000030000720c */ /* 0x000fe20003f64070 */
[----:B------:R-:W-:Y:S01]  /*37b0*/  @!P5 IMAD.MOV R89, RZ, RZ, -R89 ;  /* 0x000000ffff59d224 */ /* 0x000fe200078e0a59 */
[----:B------:R-:W-:Y:S01]  /*37c0*/  ISETP.GE.AND P4, PT, R84, c[0x0][0x180], PT ;  /* 0x0000600054007a0c */ /* 0x000fe20003f86270 */
[----:B------:R-:W-:Y:S01]  /*37d0*/  @!P6 IMAD.MOV R91, RZ, RZ, -R91 ;  /* 0x000000ffff5be224 */ /* 0x000fe200078e0a5b */
[----:B------:R-:W-:Y:S02]  /*37e0*/  SEL R2, RZ, 0x4, !P2 ;  /* 0x00000004ff027807 */ /* 0x000fe40005000000 */
[----:B------:R-:W-:Y:S02]  /*37f0*/  ISETP.GE.U32.AND P5, PT, R5, 0x7fffffb8, PT ;  /* 0x7fffffb80500780c */ /* 0x000fe40003fa6070 */
[----:B------:R-:W-:-:S02]  /*3800*/  SEL R2, R2, RZ, !P4 ;  /* 0x000000ff02027207 */ /* 0x000fc40006000000 */
[----:B------:R-:W-:Y:S02]  /*3810*/  ISETP.NE.AND P6, PT, RZ, c[0x0][0x17c], PT ;  /* 0x00005f00ff007a0c */ /* 0x000fe40003fc5270 */
[----:B------:R-:W-:Y:S01]  /*3820*/  LOP3.LUT R5, RZ, c[0x0][0x17c], RZ, 0x33, !PT ;  /* 0x00005f00ff057a12 */ /* 0x000fe200078e33ff */
[----:B------:R-:W-:Y:S01]  /*3830*/  @!P3 IMAD.IADD R3, R3, 0x1, -R0 ;  /* 0x000000010303b824 */ /* 0x000fe200078e0a00 */
[----:B------:R-:W-:Y:S02]  /*3840*/  ISETP.NE.U32.AND P4, PT, R2, RZ, PT ;  /* 0x000000ff0200720c */ /* 0x000fe40003f85070 */
[C---:B------:R-:W-:Y:S02]  /*3850*/  SEL R48, R5.reuse, R9, !P6 ;  /* 0x0000000905307207 */ /* 0x040fe40007000000 */
[C---:B------:R-:W-:Y:S02]  /*3860*/  SEL R50, R5.reuse, R10, !P6 ;  /* 0x0000000a05327207 */ /* 0x040fe40007000000 */
[----:B------:R-:W-:-:S02]  /*3870*/  SEL R52, R5, R11, !P6 ;  /* 0x0000000b05347207 */ /* 0x000fc40007000000 */
[C---:B------:R-:W-:Y:S01]  /*3880*/  SEL R54, R5.reuse, R12, !P6 ;  /* 0x0000000c05367207 */ /* 0x040fe20007000000 */
[----:B------:R-:W-:Y:S01]  /*3890*/  IMAD R50, R50, c[0x0][0x190], RZ ;  /* 0x0000640032327a24 */ /* 0x000fe200078e02ff */
        /* <DEDUP_REMOVED lines=10> */
[----:B------:R-:W-:-:S02]  /*3940*/  SEL R66, R5, R18, !P6 ;  /* 0x0000001205427207 */ /* 0x000fc40007000000 */
[C---:B------:R-:W-:Y:S02]  /*3950*/  SEL R68, R5.reuse, R19, !P6 ;  /* 0x0000001305447207 */ /* 0x040fe40007000000 */
[C---:B------:R-:W-:Y:S02]  /*3960*/  SEL R70, R5.reuse, R20, !P6 ;  /* 0x0000001405467207 */ /* 0x040fe40007000000 */
        /* <DEDUP_REMOVED lines=9> */
[----:B------:R-:W-:Y:S01]  /*3a00*/  IMAD.MOV.U32 R6, RZ, RZ, R3 ;  /* 0x000000ffff067224 */ /* 0x000fe200078e0003 */
        /* <DEDUP_REMOVED lines=11> */
[----:B------:R-:W-:Y:S01]  /*3ac0*/  SEL R31, R5, R31, !P6 ;  /* 0x0000001f051f7207 */ /* 0x000fe20007000000 */
[----:B------:R-:W-:Y:S01]  /*3ad0*/  IMAD R82, R29, c[0x0][0x190], RZ ;  /* 0x000064001d527a24 */ /* 0x000fe200078e02ff */
[C---:B------:R-:W-:Y:S02]  /*3ae0*/  SEL R32, R5.reuse, R32, !P6 ;  /* 0x0000002005207207 */ /* 0x040fe40007000000 */
[----:B------:R-:W-:Y:S01]  /*3af0*/  SEL R33, R5, R33, !P6 ;  /* 0x0000002105217207 */ /* 0x000fe20007000000 */
[----:B------:R-:W-:Y:S01]  /*3b00*/  IMAD R31, R31, c[0x0][0x190], RZ ;  /* 0x000064001f1f7a24 */ /* 0x000fe200078e02ff */
[C---:B------:R-:W-:Y:S01]  /*3b10*/  SEL R34, R5.reuse, R34, !P6 ;  /* 0x0000002205227207 */ /* 0x040fe20007000000 */
[----:B------:R-:W-:Y:S01]  /*3b20*/  IMAD R32, R32, c[0x0][0x190], RZ ;  /* 0x0000640020207a24 */ /* 0x000fe200078e02ff */
        /* <DEDUP_REMOVED lines=8> */
[----:B------:R-:W-:-:S02]  /*3bb0*/  SEL R39, R5, R39, !P6 ;  /* 0x0000002705277207 */ /* 0x000fc40007000000 */
[C---:B------:R-:W-:Y:S02]  /*3bc0*/  SEL R40, R5.reuse, R40, !P6 ;  /* 0x0000002805287207 */ /* 0x040fe40007000000 */
[C---:B------:R-:W-:Y:S02]  /*3bd0*/  SEL R41, R5.reuse, R41, !P6 ;  /* 0x0000002905297207 */ /* 0x040fe40007000000 */
[C---:B------:R-:W-:Y:S02]  /*3be0*/  SEL R42, R5.reuse, R42, !P6 ;  /* 0x0000002a052a7207 */ /* 0x040fe40007000000 */
[C---:B------:R-:W-:Y:S02]  /*3bf0*/  SEL R43, R5.reuse, R43, !P6 ;  /* 0x0000002b052b7207 */ /* 0x040fe40007000000 */
[C---:B------:R-:W-:Y:S02]  /*3c00*/  SEL R44, R5.reuse, R44, !P6 ;  /* 0x0000002c052c7207 */ /* 0x040fe40007000000 */
[----:B------:R-:W-:Y:S01]  /*3c10*/  SEL R45, R5, R45, !P6 ;  /* 0x0000002d052d7207 */ /* 0x000fe20007000000 */
[----:B------:R-:W-:Y:S01]  /*3c20*/  IMAD R29, R43, c[0x0][0x190], RZ ;  /* 0x000064002b1d7a24 */ /* 0x000fe200078e02ff */
[----:B------:R-:W-:-:S02]  /*3c30*/  SEL R47, R5, R47, !P6 ;  /* 0x0000002f052f7207 */ /* 0x000fc40007000000 */
[C---:B------:R-:W-:Y:S02]  /*3c40*/  SEL R49, R5.reuse, R49, !P6 ;  /* 0x0000003105317207 */ /* 0x040fe40007000000 */
[C---:B------:R-:W-:Y:S02]  /*3c50*/  SEL R51, R5.reuse, R51, !P6 ;  /* 0x0000003305337207 */ /* 0x040fe40007000000 */
[C---:B------:R-:W-:Y:S02]  /*3c60*/  SEL R53, R5.reuse, R53, !P6 ;  /* 0x0000003505357207 */ /* 0x040fe40007000000 */
[C---:B------:R-:W-:Y:S01]  /*3c70*/  SEL R78, R5.reuse, R55, !P6 ;  /* 0x00000037054e7207 */ /* 0x040fe20007000000 */
        /* <DEDUP_REMOVED lines=8> */
[----:B------:R-:W-:Y:S01]  /*3d00*/  SEL R18, R5, R69, !P6 ;  /* 0x0000004505127207 */ /* 0x000fe20007000000 */
[----:B------:R-:W-:Y:S01]  /*3d10*/  IMAD R69, R41, c[0x0][0x190], RZ ;  /* 0x0000640029457a24 */ /* 0x000fe200078e02ff */
[C---:B------:R-:W-:Y:S01]  /*3d20*/  SEL R17, R5.reuse, R71, !P6 ;  /* 0x0000004705117207 */ /* 0x040fe20007000000 */
[----:B------:R-:W-:Y:S01]  /*3d30*/  IMAD R71, R40, c[0x0][0x190], RZ ;  /* 0x0000640028477a24 */ /* 0x000fe200078e02ff */
[C---:B------:R-:W-:Y:S01]  /*3d40*/  SEL R16, R5.reuse, R73, !P6 ;  /* 0x0000004905107207 */ /* 0x040fe20007000000 */
[----:B------:R-:W-:Y:S01]  /*3d50*/  IMAD R73, R30, c[0x0][0x190], RZ ;  /* 0x000064001e497a24 */ /* 0x000fe200078e02ff */
[----:B------:R-:W-:Y:S01]  /*3d60*/  SEL R15, R5, R75, !P6 ;  /* 0x0000004b050f7207 */ /* 0x000fe20007000000 */
        /* <DEDUP_REMOVED lines=21> */
[----:B------:R-:W-:Y:S01]  /*3ec0*/  ISETP.GE.AND P6, PT, R86, RZ, PT ;  /* 0x000000ff5600720c */ /* 0x000fe20003fc6270 */
[----:B-1----:R-:W-:Y:S01]  /*3ed0*/  IMAD R86, R24, c[0x0][0x190], RZ ;  /* 0x0000640018567a24 */ /* 0x002fe200078e02ff */
[----:B------:R-:W-:Y:S01]  /*3ee0*/  ISETP.NE.AND P3, PT, RZ, c[0x0][0x178], PT ;  /* 0x00005e00ff007a0c */ /* 0x000fe20003f65270 */
[----:B------:R-:W-:-:S02]  /*3ef0*/  IMAD.SHL.U32 R0, R5, 0x4, RZ ;  /* 0x0000000405007824 */ /* 0x000fc400078e00ff */
[----:B------:R-:W-:Y:S02]  /*3f00*/  IMAD R84, R26, c[0x0][0x190], RZ ;  /* 0x000064001a547a24 */ /* 0x000fe400078e02ff */
[----:B------:R-:W-:Y:S01]  /*3f10*/  IMAD R24, R51, c[0x0][0x190], RZ ;  /* 0x0000640033187a24 */ /* 0x000fe200078e02ff */
[----:B------:R1:W-:Y:S01]  /*3f20*/  STL [R1+0x630], R0 ;  /* 0x0006300001007387 */ /* 0x0003e20000100800 */
[----:B------:R-:W-:Y:S02]  /*3f30*/  IMAD R26, R47, c[0x0][0x190], RZ ;  /* 0x000064002f1a7a24 */ /* 0x000fe400078e02ff */
[----:B------:R-:W-:Y:S01]  /*3f40*/  IMAD R77, R39, c[0x0][0x190], RZ ;  /* 0x00006400274d7a24 */ /* 0x000fe200078e02ff */
[----:B------:R2:W-:Y:S01]  /*3f50*/  STL [R1+0x114], R2 ;  /* 0x0001140201007387 */ /* 0x0005e20000100800 */
[----:B------:R-:W-:Y:S01]  /*3f60*/  @!P6 IMAD.MOV R6, RZ, RZ, -R6 ;  /* 0x000000ffff06e224 */ /* 0x000fe200078e0a06 */
[----:B------:R-:W-:Y:S01]  /*3f70*/  IADD3 R4, P6, R0, c[0x0][0x168], RZ ;  /* 0x00005a0000047a10 */ /* 0x000fe20007fde0ff */
[----:B------:R-:W-:Y:S01]  /*3f80*/  IMAD R252, R252, c[0x0][0x190], RZ ;  /* 0x00006400fcfc7a24 */ /* 0x000fe200078e02ff */
[----:B------:R-:W-:Y:S01]  /*3f90*/  @!P3 LOP3.LUT R6, RZ, c[0x0][0x178], RZ, 0x33, !PT ;  /* 0x00005e00ff06ba12 */ /* 0x000fe200078e33ff */
[----:B------:R-:W-:Y:S01]  /*3fa0*/  STL [R1+0x110], R46 ;  /* 0x0001102e01007387 */ /* 0x000fe20000100800 */
[----:B------:R-:W-:Y:S01]  /*3fb0*/  LEA.HI.X.SX32 R5, R5, c[0x0][0x16c], 0x2, P6 ;  /* 0x00005b0005057a11 */ /* 0x000fe200030f16ff */
[----:B------:R-:W-:Y:S01]  /*3fc0*/  IMAD R251, R251, c[0x0][0x190], RZ ;  /* 0x00006400fbfb7a24 */ /* 0x000fe200078e02ff */
[-C--:B------:R-:W-:Y:S01]  /*3fd0*/  LEA R128, P3, R2, R4.reuse, 0x2 ;  /* 0x0000000402807211 */ /* 0x080fe200078610ff */
[----:B------:R3:W-:Y:S01]  /*3fe0*/  STL [R1+0x10c], R3 ;  /* 0x00010c0301007387 */ /* 0x0007e20000100800 */
[-C--:B------:R-:W-:Y:S01]  /*3ff0*/  LEA R66, P6, R46, R4.reuse, 0x2 ;  /* 0x000000042e427211 */ /* 0x080fe200078c10ff */
[----:B-1----:R-:W-:Y:S01]  /*4000*/  IMAD.MOV.U32 R0, RZ, RZ, c[0x0][0x188] ;  /* 0x00006200ff007624 */ /* 0x002fe200078e00ff */
[-C--:B------:R-:W-:Y:S01]  /*4010*/  LEA.HI.X.SX32 R129, R2, R5.reuse, 0x2, P3 ;  /* 0x0000000502817211 */ /* 0x080fe200018f16ff */
[----:B------:R-:W-:Y:S01]  /*4020*/  STL [R1+0x108], R50 ;  /* 0x0001083201007387 */ /* 0x000fe20000100800 */
[CC--:B------:R-:W-:Y:S01]  /*4030*/  LEA R126, P3, R3.reuse, R4.reuse, 0x2 ;  /* 0x00000004037e7211 */ /* 0x0c0fe200078610ff */
[----:B------:R-:W-:Y:S01]  /*4040*/  IMAD R148, R0, 0x9c, RZ ;  /* 0x0000009c00947824 */ /* 0x000fe200078e02ff */
[-C--:B------:R-:W-:Y:S01]  /*4050*/  LEA.HI.X.SX32 R67, R46, R5.reuse, 0x2, P6 ;  /* 0x000000052e437211 */ /* 0x080fe200030f16ff */
[----:B------:R-:W-:Y:S01]  /*4060*/  STL [R1+0x104], R52 ;  /* 0x0001043401007387 */ /* 0x000fe20000100800 */
[-C--:B------:R-:W-:Y:S01]  /*4070*/  LEA R64, P6, R50, R4.reuse, 0x2 ;  /* 0x0000000432407211 */ /* 0x080fe200078c10ff */
[----:B------:R-:W-:Y:S01]  /*4080*/  IMAD R174, R0, 0x27, RZ ;  /* 0x0000002700ae7824 */ /* 0x000fe200078e02ff */
[-C--:B------:R-:W-:Y:S01]  /*4090*/  LEA.HI.X.SX32 R127, R3, R5.reuse, 0x2, P3 ;  /* 0x00000005037f7211 */ /* 0x080fe200018f16ff */
[----:B------:R-:W-:Y:S01]  /*40a0*/  STL [R1+0x100], R54 ;  /* 0x0001003601007387 */ /* 0x000fe20000100800 */
[-C--:B--2---:R-:W-:Y:S01]  /*40b0*/  LEA R2, P3, R52, R4.reuse, 0x2 ;  /* 0x0000000434027211 */ /* 0x084fe200078610ff */
[----:B------:R-:W-:Y:S01]  /*40c0*/  IMAD R214, R0, 0xa4, RZ ;  /* 0x000000a400d67824 */ /* 0x000fe200078e02ff */
[-C--:B------:R-:W-:Y:S01]  /*40d0*/  LEA.HI.X.SX32 R65, R50, R5.reuse, 0x2, P6 ;  /* 0x0000000532417211 */ /* 0x080fe200030f16ff */
[----:B------:R-:W-:Y:S01]  /*40e0*/  STL [R1+0xfc], R56 ;  /* 0x0000fc3801007387 */ /* 0x000fe20000100800 */
[-C--:B------:R-:W-:Y:S01]  /*40f0*/  LEA R62, P6, R54, R4.reuse, 0x2 ;  /* 0x00000004363e7211 */ /* 0x080fe200078c10ff */
[----:B------:R-:W-:Y:S01]  /*4100*/  IMAD R242, R0, 0xa0, RZ ;  /* 0x000000a000f27824 */ /* 0x000fe200078e02ff */
[-C--:B---3--:R-:W-:Y:S01]  /*4110*/  LEA.HI.X.SX32 R3, R52, R5.reuse, 0x2, P3 ;  /* 0x0000000534037211 */ /* 0x088fe200018f16ff */
[----:B------:R1:W-:Y:S01]  /*4120*/  STL [R1+0xf8], R58 ;  /* 0x0000f83a01007387 */ /* 0x0003e20000100800 */
[-C--:B------:R-:W-:Y:S01]  /*4130*/  LEA R124, P3, R56, R4.reuse, 0x2 ;  /* 0x00000004387c7211 */ /* 0x080fe200078610ff */
[----:B------:R-:W-:Y:S01]  /*4140*/  IMAD R145, R0, 0x29, RZ ;  /* 0x0000002900917824 */ /* 0x000fe200078e02ff */
[-C--:B------:R-:W-:Y:S01]  /*4150*/  LEA.HI.X.SX32 R63, R54, R5.reuse, 0x2, P6 ;  /* 0x00000005363f7211 */ /* 0x080fe200030f16ff */
[----:B------:R-:W-:Y:S01]  /*4160*/  STL [R1+0xf4], R88 ;  /* 0x0000f45801007387 */ /* 0x000fe20000100800 */
[-C--:B------:R-:W-:Y:S01]  /*4170*/  LEA R60, P6, R58, R4.reuse, 0x2 ;  /* 0x000000043a3c7211 */ /* 0x080fe200078c10ff */
[----:B------:R-:W-:Y:S01]  /*4180*/  IMAD R182, R0, 0xa8, RZ ;  /* 0x000000a800b67824 */ /* 0x000fe200078e02ff */
[-C--:B------:R-:W-:Y:S01]  /*4190*/  LEA.HI.X.SX32 R125, R56, R5.reuse, 0x2, P3 ;  /* 0x00000005387d7211 */ /* 0x080fe200018f16ff */
[----:B------:R2:W-:Y:S01]  /*41a0*/  STL [R1+0xf0], R57 ;  /* 0x0000f03901007387 */ /* 0x0005e20000100800 */
[-C--:B------:R-:W-:Y:S01]  /*41b0*/  LEA R122, P3, R88, R4.reuse, 0x2 ;  /* 0x00000004587a7211 */ /* 0x080fe200078610ff */
[----:B------:R-:W-:Y:S01]  /*41c0*/  IMAD R208, R0, 0xb4, RZ ;  /* 0x000000b400d07824 */ /* 0x000fe200078e02ff */
[-C--:B------:R-:W-:Y:S01]  /*41d0*/  LEA.HI.X.SX32 R61, R58, R5.reuse, 0x2, P6 ;  /* 0x000000053a3d7211 */ /* 0x080fe200030f16ff */
[----:B------:R-:W-:Y:S01]  /*41e0*/  STL [R1+0xec], R87 ;  /* 0x0000ec5701007387 */ /* 0x000fe20000100800 */
[-C--:B-1----:R-:W-:Y:S01]  /*41f0*/  LEA R58, P6, R57, R4.reuse, 0x2 ;  /* 0x00000004393a7211 */ /* 0x082fe200078c10ff */
[----:B------:R-:W-:Y:S01]  /*4200*/  IMAD R240, R0, 0xb0, RZ ;  /* 0x000000b000f07824 */ /* 0x000fe200078e02ff */
[-C--:B------:R-:W-:Y:S01]  /*4210*/  LEA.HI.X.SX32 R123, R88, R5.reuse, 0x2, P3 ;  /* 0x00000005587b7211 */ /* 0x080fe200018f16ff */
[----:B------:R-:W-:Y:S01]  /*4220*/  STL [R1+0xe8], R55 ;  /* 0x0000e83701007387 */ /* 0x000fe20000100800 */
[-C--:B------:R-:W-:Y:S01]  /*4230*/  LEA R120, P3, R87, R4.reuse, 0x2 ;  /* 0x0000000457787211 */ /* 0x080fe200078610ff */
[C---:B------:R-:W-:Y:S01]  /*4240*/  IMAD R176, R0.reuse, 0xb8, RZ ;  /* 0x000000b800b07824 */ /* 0x040fe200078e02ff */
[-C--:B------:R-:W-:Y:S01]  /*4250*/  LEA.HI.X.SX32 R59, R57, R5.reuse, 0x2, P6 ;  /* 0x00000005393b7211 */ /* 0x080fe200030f16ff */
[----:B------:R1:W-:Y:S01]  /*4260*/  STL [R1+0xe4], R68 ;  /* 0x0000e44401007387 */ /* 0x0003e20000100800 */
[-C--:B------:R-:W-:Y:S01]  /*4270*/  LEA R56, P6, R55, R4.reuse, 0x2 ;  /* 0x0000000437387211 */ /* 0x080fe200078c10ff */
[----:B------:R-:W-:Y:S01]  /*4280*/  IMAD R210, R0, 0xc4, RZ ;  /* 0x000000c400d27824 */ /* 0x000fe200078e02ff */
[-C--:B------:R-:W-:Y:S01]  /*4290*/  LEA.HI.X.SX32 R121, R87, R5.reuse, 0x2, P3 ;  /* 0x0000000557797211 */ /* 0x080fe200018f16ff */
[----:B------:R3:W-:Y:S01]  /*42a0*/  STL [R1+0xe0], R70 ;  /* 0x0000e04601007387 */ /* 0x0007e20000100800 */
[-C--:B------:R-:W-:Y:S01]  /*42b0*/  LEA R118, P3, R68, R4.reuse, 0x2 ;  /* 0x0000000444767211 */ /* 0x080fe200078610ff */
[----:B------:R-:W-:Y:S01]  /*42c0*/  IMAD R238, R0, 0xc0, RZ ;  /* 0x000000c000ee7824 */ /* 0x000fe200078e02ff */
[-C--:B--2---:R-:W-:Y:S01]  /*42d0*/  LEA.HI.X.SX32 R57, R55, R5.reuse, 0x2, P6 ;  /* 0x0000000537397211 */ /* 0x084fe200030f16ff */
[----:B------:R2:W-:Y:S01]  /*42e0*/  STL [R1+0xdc], R72 ;  /* 0x0000dc4801007387 */ /* 0x0005e20000100800 */
[-C--:B------:R-:W-:Y:S01]  /*42f0*/  LEA R54, P6, R70, R4.reuse, 0x2 ;  /* 0x0000000446367211 */ /* 0x080fe200078c10ff */
[----:B------:R-:W-:Y:S01]  /*4300*/  IMAD R236, R0, 0xd0, RZ ;  /* 0x000000d000ec7824 */ /* 0x000fe200078e02ff */
[-C--:B------:R-:W-:Y:S01]  /*4310*/  LEA.HI.X.SX32 R119, R68, R5.reuse, 0x2, P3 ;  /* 0x0000000544777211 */ /* 0x080fe200018f16ff */
[----:B-1----:R-:W-:Y:S01]  /*4320*/  IMAD R68, R53, c[0x0][0x190], RZ ;  /* 0x0000640035447a24 */ /* 0x002fe200078e02ff */
[-C--:B------:R-:W-:Y:S01]  /*4330*/  LEA R116, P3, R72, R4.reuse, 0x2 ;  /* 0x0000000448747211 */ /* 0x080fe200078610ff */
[----:B------:R1:W-:Y:S01]  /*4340*/  STL [R1+0xd8], R74 ;  /* 0x0000d84a01007387 */ /* 0x0003e20000100800 */
[-C--:B------:R-:W-:Y:S01]  /*4350*/  LEA.HI.X.SX32 R55, R70, R5.reuse, 0x2, P6 ;  /* 0x0000000546377211 */ /* 0x080fe200030f16ff */
[----:B---3--:R-:W-:Y:S01]  /*4360*/  IMAD R70, R14, c[0x0][0x190], RZ ;  /* 0x000064000e467a24 */ /* 0x008fe200078e02ff */
[-C--:B------:R-:W-:Y:S01]  /*4370*/  LEA R52, P6, R74, R4.reuse, 0x2 ;  /* 0x000000044a347211 */ /* 0x080fe200078c10ff */
[----:B------:R3:W-:Y:S01]  /*4380*/  STL [R1+0xd4], R76 ;  /* 0x0000d44c01007387 */ /* 0x0007e20000100800 */
[-C--:B------:R-:W-:Y:S01]  /*4390*/  LEA.HI.X.SX32 R117, R72, R5.reuse, 0x2, P3 ;  /* 0x0000000548757211 */ /* 0x080fe200018f16ff */
[----:B--2---:R-:W-:Y:S01]  /*43a0*/  IMAD R72, R17, c[0x0][0x190], RZ ;  /* 0x0000640011487a24 */ /* 0x004fe200078e02ff */
[-C--:B------:R-:W-:Y:S01]  /*43b0*/  LEA R114, P3, R76, R4.reuse, 0x2 ;  /* 0x000000044c727211 */ /* 0x080fe200078610ff */
[----:B------:R-:W-:Y:S01]  /*43c0*/  STL [R1+0xd0], R86 ;  /* 0x0000d05601007387 */ /* 0x000fe20000100800 */
[-C--:B------:R-:W-:Y:S01]  /*43d0*/  LEA.HI.X.SX32 R53, R74, R5.reuse, 0x2, P6 ;  /* 0x000000054a357211 */ /* 0x080fe200030f16ff */
[----:B-1----:R-:W-:Y:S01]  /*43e0*/  IMAD R74, R21, c[0x0][0x190], RZ ;  /* 0x00006400154a7a24 */ /* 0x002fe200078e02ff */
[-C--:B------:R-:W-:Y:S01]  /*43f0*/  LEA R50, P6, R86, R4.reuse, 0x2 ;  /* 0x0000000456327211 */ /* 0x080fe200078c10ff */
[----:B------:R-:W-:Y:S01]  /*4400*/  STL [R1+0xcc], R85 ;  /* 0x0000cc5501007387 */ /* 0x000fe20000100800 */
[-C--:B------:R-:W-:Y:S01]  /*4410*/  LEA.HI.X.SX32 R115, R76, R5.reuse, 0x2, P3 ;  /* 0x000000054c737211 */ /* 0x080fe200018f16ff */
[----:B---3--:R-:W-:Y:S01]  /*4420*/  IMAD R76, R78, c[0x0][0x190], RZ ;  /* 0x000064004e4c7a24 */ /* 0x008fe200078e02ff */
[CC--:B------:R-:W-:Y:S01]  /*4430*/  LEA R112, P3, R85.reuse, R4.reuse, 0x2 ;  /* 0x0000000455707211 */ /* 0x0c0fe200078610ff */
[----:B------:R-:W-:Y:S01]  /*4440*/  STL [R1+0xc8], R84 ;  /* 0x0000c85401007387 */ /* 0x000fe20000100800 */
[-C--:B------:R-:W-:Y:S01]  /*4450*/  LEA.HI.X.SX32 R51, R86, R5.reuse, 0x2, P6 ;  /* 0x0000000556337211 */ /* 0x080fe200030f16ff */
[----:B------:R-:W-:Y:S01]  /*4460*/  IMAD R206, R0, 0xe4, RZ ;  /* 0x000000e400ce7824 */ /* 0x000fe200078e02ff */
[-C--:B------:R-:W-:Y:S01]  /*4470*/  LEA R48, P6, R84, R4.reuse, 0x2 ;  /* 0x0000000454307211 */ /* 0x080fe200078c10ff */
[----:B------:R1:W-:Y:S01]  /*4480*/  STL [R1+0xc4], R75 ;  /* 0x0000c44b01007387 */ /* 0x0003e20000100800 */
[-C--:B------:R-:W-:Y:S01]  /*4490*/  LEA.HI.X.SX32 R113, R85, R5.reuse, 0x2, P3 ;  /* 0x0000000555717211 */ /* 0x080fe200018f16ff */
[----:B------:R-:W-:Y:S01]  /*44a0*/  IMAD R232, R0, 0xf0, RZ ;  /* 0x000000f000e87824 */ /* 0x000fe200078e02ff */
[-C--:B------:R-:W-:Y:S01]  /*44b0*/  LEA R110, P3, R75, R4.reuse, 0x2 ;  /* 0x000000044b6e7211 */ /* 0x080fe200078610ff */
[----:B------:R-:W-:Y:S01]  /*44c0*/  STL [R1+0xc0], R83 ;  /* 0x0000c05301007387 */ /* 0x000fe20000100800 */
[-C--:B------:R-:W-:Y:S01]  /*44d0*/  LEA.HI.X.SX32 R49, R84, R5.reuse, 0x2, P6 ;  /* 0x0000000554317211 */ /* 0x080fe200030f16ff */
[----:B------:R-:W-:Y:S01]  /*44e0*/  IMAD R248, R0, 0xfc, RZ ;  /* 0x000000fc00f87824 */ /* 0x000fe200078e02ff */
[-C--:B------:R-:W-:Y:S01]  /*44f0*/  LEA R46, P6, R83, R4.reuse, 0x2 ;  /* 0x00000004532e7211 */ /* 0x080fe200078c10ff */
[----:B------:R-:W-:Y:S01]  /*4500*/  STL [R1+0xbc], R82 ;  /* 0x0000bc5201007387 */ /* 0x000fe20000100800 */
[-C--:B------:R-:W-:Y:S01]  /*4510*/  LEA.HI.X.SX32 R111, R75, R5.reuse, 0x2, P3 ;  /* 0x000000054b6f7211 */ /* 0x080fe200018f16ff */
[----:B-1----:R-:W-:Y:S01]  /*4520*/  IMAD R75, R23, c[0x0][0x190], RZ ;  /* 0x00006400174b7a24 */ /* 0x002fe200078e02ff */
[----:B------:R-:W-:Y:S01]  /*4530*/  LEA R108, P3, R82, R4, 0x2 ;  /* 0x00000004526c7211 */ /* 0x000fe200078610ff */
[----:B------:R1:W-:Y:S01]  /*4540*/  STL [R1+0xb8], R73 ;  /* 0x0000b84901007387 */ /* 0x0003e20000100800 */
[----:B------:R-:W-:-:S02]  /*4550*/  LEA.HI.X.SX32 R47, R83, R5, 0x2, P6 ;  /* 0x00000005532f7211 */ /* 0x000fc400030f16ff */
[-C--:B------:R-:W-:Y:S01]  /*4560*/  LEA R44, P6, R73, R4.reuse, 0x2 ;  /* 0x00000004492c7211 */ /* 0x080fe200078c10ff */
[----:B------:R-:W-:Y:S01]  /*4570*/  STL [R1+0xb4], R31 ;  /* 0x0000b41f01007387 */ /* 0x000fe20000100800 */
[-C--:B------:R-:W-:Y:S02]  /*4580*/  LEA.HI.X.SX32 R109, R82, R5.reuse, 0x2, P3 ;  /* 0x00000005526d7211 */ /* 0x080fe400018f16ff */
[-C--:B------:R-:W-:Y:S01]  /*4590*/  LEA R106, P3, R31, R4.reuse, 0x2 ;  /* 0x000000041f6a7211 */ /* 0x080fe200078610ff */
[----:B------:R-:W-:Y:S01]  /*45a0*/  STL [R1+0xb0], R32 ;  /* 0x0000b02001007387 */ /* 0x000fe20000100800 */
[-C--:B------:R-:W-:Y:S01]  /*45b0*/  LEA.HI.X.SX32 R45, R73, R5.reuse, 0x2, P6 ;  /* 0x00000005492d7211 */ /* 0x080fe200030f16ff */
[----:B-1----:R-:W-:Y:S01]  /*45c0*/  IMAD R73, R19, c[0x0][0x190], RZ ;  /* 0x0000640013497a24 */ /* 0x002fe200078e02ff */
[----:B------:R-:W-:Y:S01]  /*45d0*/  LEA R42, P6, R32, R4, 0x2 ;  /* 0x00000004202a7211 */ /* 0x000fe200078c10ff */
[----:B------:R-:W-:Y:S01]  /*45e0*/  STL [R1+0xac], R33 ;  /* 0x0000ac2101007387 */ /* 0x000fe20000100800 */
[----:B------:R-:W-:-:S02]  /*45f0*/  LEA.HI.X.SX32 R107, R31, R5, 0x2, P3 ;  /* 0x000000051f6b7211 */ /* 0x000fc400018f16ff */
[CC--:B------:R-:W-:Y:S01]  /*4600*/  LEA R104, P3, R33.reuse, R4.reuse, 0x2 ;  /* 0x0000000421687211 */ /* 0x0c0fe200078610ff */
[----:B------:R-:W-:Y:S01]  /*4610*/  STL [R1+0xa8], R34 ;  /* 0x0000a82201007387 */ /* 0x000fe20000100800 */
[-C--:B------:R-:W-:Y:S02]  /*4620*/  LEA.HI.X.SX32 R43, R32, R5.reuse, 0x2, P6 ;  /* 0x00000005202b7211 */ /* 0x080fe400030f16ff */
[CC--:B------:R-:W-:Y:S01]  /*4630*/  LEA R40, P6, R34.reuse, R4.reuse, 0x2 ;  /* 0x0000000422287211 */ /* 0x0c0fe200078c10ff */
[----:B------:R-:W-:Y:S01]  /*4640*/  STL [R1+0xa4], R35 ;  /* 0x0000a42301007387 */ /* 0x000fe20000100800 */
[-C--:B------:R-:W-:Y:S02]  /*4650*/  LEA.HI.X.SX32 R105, R33, R5.reuse, 0x2, P3 ;  /* 0x0000000521697211 */ /* 0x080fe400018f16ff */
[----:B------:R-:W-:Y:S01]  /*4660*/  LEA R102, P3, R35, R4, 0x2 ;  /* 0x0000000423667211 */ /* 0x000fe200078610ff */
[----:B------:R1:W-:Y:S01]  /*4670*/  STL [R1+0xa0], R36 ;  /* 0x0000a02401007387 */ /* 0x0003e20000100800 */
[----:B------:R-:W-:-:S02]  /*4680*/  LEA.HI.X.SX32 R41, R34, R5, 0x2, P6 ;  /* 0x0000000522297211 */ /* 0x000fc400030f16ff */
[CC--:B------:R-:W-:Y:S01]  /*4690*/  LEA R38, P6, R36.reuse, R4.reuse, 0x2 ;  /* 0x0000000424267211 */ /* 0x0c0fe200078c10ff */
[----:B------:R-:W-:Y:S01]  /*46a0*/  STL [R1+0x9c], R81 ;  /* 0x00009c5101007387 */ /* 0x000fe20000100800 */
[-C--:B------:R-:W-:Y:S02]  /*46b0*/  LEA.HI.X.SX32 R103, R35, R5.reuse, 0x2, P3 ;  /* 0x0000000523677211 */ /* 0x080fe400018f16ff */
[-C--:B------:R-:W-:Y:S01]  /*46c0*/  LEA R100, P3, R81, R4.reuse, 0x2 ;  /* 0x0000000451647211 */ /* 0x080fe200078610ff */
[----:B------:R-:W-:Y:S01]  /*46d0*/  STL [R1+0x98], R79 ;  /* 0x0000984f01007387 */ /* 0x000fe20000100800 */
[-C--:B------:R-:W-:Y:S02]  /*46e0*/  LEA.HI.X.SX32 R39, R36, R5.reuse, 0x2, P6 ;  /* 0x0000000524277211 */ /* 0x080fe400030f16ff */
[----:B-1----:R-:W-:Y:S01]  /*46f0*/  LEA R36, P6, R79, R4, 0x2 ;  /* 0x000000044f247211 */ /* 0x002fe200078c10ff */
[----:B------:R-:W-:Y:S01]  /*4700*/  STL [R1+0x94], R77 ;  /* 0x0000944d01007387 */ /* 0x000fe20000100800 */
[----:B------:R-:W-:-:S02]  /*4710*/  LEA.HI.X.SX32 R101, R81, R5, 0x2, P3 ;  /* 0x0000000551657211 */ /* 0x000fc400018f16ff */
[-C--:B------:R-:W-:Y:S01]  /*4720*/  LEA R98, P3, R77, R4.reuse, 0x2 ;  /* 0x000000044d627211 */ /* 0x080fe200078610ff */
[----:B------:R1:W-:Y:S01]  /*4730*/  STL [R1+0x90], R71 ;  /* 0x0000904701007387 */ /* 0x0003e20000100800 */
[-C--:B------:R-:W-:Y:S02]  /*4740*/  LEA.HI.X.SX32 R37, R79, R5.reuse, 0x2, P6 ;  /* 0x000000054f257211 */ /* 0x080fe400030f16ff */
[-C--:B------:R-:W-:Y:S01]  /*4750*/  LEA R34, P6, R71, R4.reuse, 0x2 ;  /* 0x0000000447227211 */ /* 0x080fe200078c10ff */
[----:B------:R-:W-:Y:S01]  /*4760*/  STL.64 [R1+0x640], R128 ;  /* 0x0006408001007387 */ /* 0x000fe20000100a00 */
[-C--:B------:R-:W-:Y:S02]  /*4770*/  LEA.HI.X.SX32 R99, R77, R5.reuse, 0x2, P3 ;  /* 0x000000054d637211 */ /* 0x080fe400018f16ff */
[-C--:B------:R-:W-:Y:S01]  /*4780*/  LEA R96, P3, R69, R4.reuse, 0x2 ;  /* 0x0000000445607211 */ /* 0x080fe200078610ff */
[----:B------:R2:W-:Y:S01]  /*4790*/  STL [R1+0x8c], R69 ;  /* 0x00008c4501007387 */ /* 0x0005e20000100800 */
[-C--:B------:R-:W-:Y:S01]  /*47a0*/  LEA.HI.X.SX32 R35, R71, R5.reuse, 0x2, P6 ;  /* 0x0000000547237211 */ /* 0x080fe200030f16ff */
[----:B-1----:R-:W-:Y:S01]  /*47b0*/  IMAD R71, R15, c[0x0][0x190], RZ ;  /* 0x000064000f477a24 */ /* 0x002fe200078e02ff */
[----:B------:R-:W-:Y:S01]  /*47c0*/  LEA R32, P6, R30, R4, 0x2 ;  /* 0x000000041e207211 */ /* 0x000fe200078c10ff */
[----:B------:R1:W-:Y:S01]  /*47d0*/  STL [R1+0x650], R66 ;  /* 0x0006504201007387 */ /* 0x0003e20000100800 */
[----:B------:R-:W-:-:S02]  /*47e0*/  LEA.HI.X.SX32 R97, R69, R5, 0x2, P3 ;  /* 0x0000000545617211 */ /* 0x000fc400018f16ff */
[-C--:B------:R-:W-:Y:S01]  /*47f0*/  LEA R94, P3, R29, R4.reuse, 0x2 ;  /* 0x000000041d5e7211 */ /* 0x080fe200078610ff */
[----:B------:R3:W-:Y:S01]  /*4800*/  STL [R1+0x63c], R67 ;  /* 0x00063c4301007387 */ /* 0x0007e20000100800 */
[-C--:B------:R-:W-:Y:S01]  /*4810*/  LEA.HI.X.SX32 R33, R30, R5.reuse, 0x2, P6 ;  /* 0x000000051e217211 */ /* 0x080fe200030f16ff */
[----:B--2---:R-:W-:Y:S01]  /*4820*/  IMAD R69, R13, c[0x0][0x190], RZ ;  /* 0x000064000d457a24 */ /* 0x004fe200078e02ff */
[-C--:B------:R-:W-:Y:S01]  /*4830*/  LEA.HI.X.SX32 R95, R29, R5.reuse, 0x2, P3 ;  /* 0x000000051d5f7211 */ /* 0x080fe200018f16ff */
[----:B------:R2:W-:Y:S01]  /*4840*/  STL [R1+0x88], R30 ;  /* 0x0000881e01007387 */ /* 0x0005e20000100800 */
[CC--:B------:R-:W-:Y:S01]  /*4850*/  LEA R92, P3, R27.reuse, R4.reuse, 0x2 ;  /* 0x000000041b5c7211 */ /* 0x0c0fe200078610ff */
[----:B-1----:R-:W-:Y:S02]  /*4860*/  IMAD R66, R20, c[0x0][0x190], RZ ;  /* 0x0000640014427a24 */ /* 0x002fe400078e02ff */
[----:B------:R1:W-:Y:S01]  /*4870*/  STL.64 [R1+0x648], R126 ;  /* 0x0006487e01007387 */ /* 0x0003e20000100a00 */
[-C--:B------:R-:W-:Y:S01]  /*4880*/  LEA.HI.X.SX32 R93, R27, R5.reuse, 0x2, P3 ;  /* 0x000000051b5d7211 */ /* 0x080fe200018f16ff */
[----:B---3--:R-:W-:Y:S01]  /*4890*/  IMAD R67, R80, c[0x0][0x190], RZ ;  /* 0x0000640050437a24 */ /* 0x008fe200078e02ff */
[CC--:B------:R-:W-:Y:S01]  /*48a0*/  LEA R90, P3, R25.reuse, R4.reuse, 0x2 ;  /* 0x00000004195a7211 */ /* 0x0c0fe200078610ff */
[----:B------:R3:W-:Y:S01]  /*48b0*/  STL.64 [R1+0x658], R64 ;  /* 0x0006584001007387 */ /* 0x0007e20000100a00 */
[----:B------:R-:W-:Y:S01]  /*48c0*/  IMAD R129, R0, 0x32, RZ ;  /* 0x0000003200817824 */ /* 0x000fe200078e02ff */
[----:B--2---:R-:W-:Y:S01]  /*48d0*/  LEA R30, P6, R28, R4, 0x2 ;  /* 0x000000041c1e7211 */ /* 0x004fe200078c10ff */
[----:B------:R-:W-:Y:S01]  /*48e0*/  IMAD R128, R0, 0x35, RZ ;  /* 0x0000003500807824 */ /* 0x000fe200078e02ff */
[----:B------:R-:W-:Y:S01]  /*48f0*/  STL [R1+0x84], R29 ;  /* 0x0000841d01007387 */ /* 0x000fe20000100800 */
[----:B------:R-:W-:-:S02]  /*4900*/  LEA.HI.X.SX32 R91, R25, R5, 0x2, P3 ;  /* 0x00000005195b7211 */ /* 0x000fc400018f16ff */
[-C--:B------:R-:W-:Y:S01]  /*4910*/  LEA.HI.X.SX32 R31, R28, R5.reuse, 0x2, P6 ;  /* 0x000000051c1f7211 */ /* 0x080fe200030f16ff */
[----:B------:R2:W-:Y:S01]  /*4920*/  STL [R1+0x660], R3 ;  /* 0x0006600301007387 */ /* 0x0005e20000100800 */
[-C--:B------:R-:W-:Y:S01]  /*4930*/  LEA R88, P3, R68, R4.reuse, 0x2 ;  /* 0x0000000444587211 */ /* 0x080fe200078610ff */
[----:B-1----:R-:W-:Y:S02]  /*4940*/  IMAD R126, R0, 0x2f, RZ ;  /* 0x0000002f007e7824 */ /* 0x002fe400078e02ff */
[----:B------:R1:W-:Y:S01]  /*4950*/  STL [R1+0x80], R28 ;  /* 0x0000801c01007387 */ /* 0x0003e20000100800 */
[----:B------:R-:W-:Y:S01]  /*4960*/  LEA.HI.X.SX32 R89, R68, R5, 0x2, P3 ;  /* 0x0000000544597211 */ /* 0x000fe200018f16ff */
[----:B---3--:R-:W-:Y:S01]  /*4970*/  IMAD R64, R18, c[0x0][0x190], RZ ;  /* 0x0000640012407a24 */ /* 0x008fe200078e02ff */
[----:B------:R-:W-:Y:S01]  /*4980*/  LEA R86, P3, R67, R4, 0x2 ;  /* 0x0000000443567211 */ /* 0x000fe200078610ff */
[----:B------:R-:W-:Y:S01]  /*4990*/  STL [R1+0x7c], R27 ;  /* 0x00007c1b01007387 */ /* 0x000fe20000100800 */
[----:B------:R-:W-:-:S02]  /*49a0*/  IMAD R65, R16, c[0x0][0x190], RZ ;  /* 0x0000640010417a24 */ /* 0x000fc400078e02ff */
[----:B--2---:R-:W-:Y:S01]  /*49b0*/  IMAD R3, R22, c[0x0][0x190], RZ ;  /* 0x0000640016037a24 */ /* 0x004fe200078e02ff */
[----:B------:R2:W-:Y:S01]  /*49c0*/  STL [R1+0x78], R26 ;  /* 0x0000781a01007387 */ /* 0x0005e20000100800 */
[-C--:B------:R-:W-:Y:S01]  /*49d0*/  LEA.HI.X.SX32 R87, R67, R5.reuse, 0x2, P3 ;  /* 0x0000000543577211 */ /* 0x080fe200018f16ff */
[----:B------:R-:W-:Y:S01]  /*49e0*/  IMAD R127, R0, 0x2e, RZ ;  /* 0x0000002e007f7824 */ /* 0x000fe200078e02ff */
[CC--:B-1----:R-:W-:Y:S01]  /*49f0*/  LEA R28, P6, R26.reuse, R4.reuse, 0x2 ;  /* 0x000000041a1c7211 */ /* 0x0c2fe200078c10ff */
[----:B------:R-:W-:Y:S01]  /*4a00*/  STL [R1+0x74], R25 ;  /* 0x0000741901007387 */ /* 0x000fe20000100800 */
[C---:B------:R-:W-:Y:S02]  /*4a10*/  LEA R84, P3, R3.reuse, R4, 0x2 ;  /* 0x0000000403547211 */ /* 0x040fe400078610ff */
[-C--:B------:R-:W-:Y:S01]  /*4a20*/  LEA.HI.X.SX32 R29, R26, R5.reuse, 0x2, P6 ;  /* 0x000000051a1d7211 */ /* 0x080fe200030f16ff */
[----:B------:R1:W-:Y:S01]  /*4a30*/  STL [R1+0x70], R24 ;  /* 0x0000701801007387 */ /* 0x0003e20000100800 */
[----:B------:R-:W-:-:S02]  /*4a40*/  LEA.HI.X.SX32 R85, R3, R5, 0x2, P3 ;  /* 0x0000000503557211 */ /* 0x000fc400018f16ff */
[-C--:B--2---:R-:W-:Y:S01]  /*4a50*/  LEA R26, P6, R24, R4.reuse, 0x2 ;  /* 0x00000004181a7211 */ /* 0x084fe200078c10ff */
[----:B------:R2:W-:Y:S01]  /*4a60*/  STL [R1+0x6c], R68 ;  /* 0x00006c4401007387 */ /* 0x0005e20000100800 */
[-C--:B------:R-:W-:Y:S02]  /*4a70*/  LEA R82, P3, R66, R4.reuse, 0x2 ;  /* 0x0000000442527211 */ /* 0x080fe400078610ff */
[-C--:B------:R-:W-:Y:S01]  /*4a80*/  LEA.HI.X.SX32 R27, R24, R5.reuse, 0x2, P6 ;  /* 0x00000005181b7211 */ /* 0x080fe200030f16ff */
[----:B------:R-:W-:Y:S01]  /*4a90*/  STL [R1+0x68], R76 ;  /* 0x0000684c01007387 */ /* 0x000fe20000100800 */
[-C--:B------:R-:W-:Y:S02]  /*4aa0*/  LEA.HI.X.SX32 R83, R66, R5.reuse, 0x2, P3 ;  /* 0x0000000542537211 */ /* 0x080fe400018f16ff */
[-C--:B-1----:R-:W-:Y:S01]  /*4ab0*/  LEA R24, P6, R76, R4.reuse, 0x2 ;  /* 0x000000044c187211 */ /* 0x082fe200078c10ff */
[----:B------:R1:W-:Y:S01]  /*4ac0*/  STL [R1+0x64], R67 ;  /* 0x0000644301007387 */ /* 0x0003e20000100800 */
[-C--:B------:R-:W-:Y:S01]  /*4ad0*/  LEA R80, P3, R64, R4.reuse, 0x2 ;  /* 0x0000000440507211 */ /* 0x080fe200078610ff */
[----:B--2---:R-:W-:Y:S01]  /*4ae0*/  IMAD R68, R12, c[0x0][0x190], RZ ;  /* 0x000064000c447a24 */ /* 0x004fe200078e02ff */
[----:B------:R-:W-:Y:S01]  /*4af0*/  LEA.HI.X.SX32 R25, R76, R5, 0x2, P6 ;  /* 0x000000054c197211 */ /* 0x000fe200030f16ff */
[----:B------:R-:W-:Y:S01]  /*4b00*/  STL [R1+0x60], R75 ;  /* 0x0000604b01007387 */ /* 0x000fe20000100800 */
[----:B------:R-:W-:-:S02]  /*4b10*/  LEA R22, P6, R75, R4, 0x2 ;  /* 0x000000044b167211 */ /* 0x000fc400078c10ff */
[-C--:B------:R-:W-:Y:S01]  /*4b20*/  LEA.HI.X.SX32 R81, R64, R5.reuse, 0x2, P3 ;  /* 0x0000000540517211 */ /* 0x080fe200018f16ff */
[----:B------:R2:W-:Y:S01]  /*4b30*/  STL [R1+0x5c], R3 ;  /* 0x00005c0301007387 */ /* 0x0005e20000100800 */
[-C--:B------:R-:W-:Y:S01]  /*4b40*/  LEA.HI.X.SX32 R23, R75, R5.reuse, 0x2, P6 ;  /* 0x000000054b177211 */ /* 0x080fe200030f16ff */
[----:B-1----:R-:W-:Y:S01]  /*4b50*/  IMAD R67, R11, c[0x0][0x190], RZ ;  /* 0x000064000b437a24 */ /* 0x002fe200078e02ff */
[CC--:B------:R-:W-:Y:S01]  /*4b60*/  LEA R20, P6, R74.reuse, R4.reuse, 0x2 ;  /* 0x000000044a147211 */ /* 0x0c0fe200078c10ff */
[----:B------:R-:W-:Y:S01]  /*4b70*/  STL [R1+0x58], R74 ;  /* 0x0000584a01007387 */ /* 0x000fe20000100800 */
[-C--:B------:R-:W-:Y:S02]  /*4b80*/  LEA R78, P3, R65, R4.reuse, 0x2 ;  /* 0x00000004414e7211 */ /* 0x080fe400078610ff */
[-C--:B------:R-:W-:Y:S01]  /*4b90*/  LEA.HI.X.SX32 R21, R74, R5.reuse, 0x2, P6 ;  /* 0x000000054a157211 */ /* 0x080fe200030f16ff */
[----:B------:R1:W-:Y:S01]  /*4ba0*/  STL [R1+0x54], R66 ;  /* 0x0000544201007387 */ /* 0x0003e20000100800 */
[----:B------:R-:W-:Y:S01]  /*4bb0*/  LEA R18, P6, R73, R4, 0x2 ;  /* 0x0000000449127211 */ /* 0x000fe200078c10ff */
[----:B--2---:R-:W-:Y:S01]  /*4bc0*/  IMAD R3, R10, c[0x0][0x190], RZ ;  /* 0x000064000a037a24 */ /* 0x004fe200078e02ff */
[-C--:B------:R-:W-:Y:S01]  /*4bd0*/  LEA.HI.X.SX32 R79, R65, R5.reuse, 0x2, P3 ;  /* 0x00000005414f7211 */ /* 0x080fe200018f16ff */
[----:B------:R-:W-:Y:S01]  /*4be0*/  STL [R1+0x50], R73 ;  /* 0x0000504901007387 */ /* 0x000fe20000100800 */
[----:B------:R-:W-:-:S02]  /*4bf0*/  LEA.HI.X.SX32 R19, R73, R5, 0x2, P6 ;  /* 0x0000000549137211 */ /* 0x000fc400030f16ff */
[-C--:B------:R-:W-:Y:S01]  /*4c00*/  LEA R16, P6, R72, R4.reuse, 0x2 ;  /* 0x0000000448107211 */ /* 0x080fe200078c10ff */
[----:B------:R2:W-:Y:S01]  /*4c10*/  STL [R1+0x4c], R64 ;  /* 0x00004c4001007387 */ /* 0x0005e20000100800 */
[-C--:B------:R-:W-:Y:S01]  /*4c20*/  LEA R76, P3, R70, R4.reuse, 0x2 ;  /* 0x00000004464c7211 */ /* 0x080fe200078610ff */
[----:B-1----:R-:W-:Y:S01]  /*4c30*/  IMAD R66, R9, c[0x0][0x190], RZ ;  /* 0x0000640009427a24 */ /* 0x002fe200078e02ff */
[-C--:B------:R-:W-:Y:S01]  /*4c40*/  LEA.HI.X.SX32 R17, R72, R5.reuse, 0x2, P6 ;  /* 0x0000000548117211 */ /* 0x080fe200030f16ff */
[----:B------:R-:W-:Y:S01]  /*4c50*/  STL [R1+0x48], R72 ;  /* 0x0000484801007387 */ /* 0x000fe20000100800 */
[CC--:B------:R-:W-:Y:S02]  /*4c60*/  LEA R14, P6, R71.reuse, R4.reuse, 0x2 ;  /* 0x00000004470e7211 */ /* 0x0c0fe400078c10ff */
[-C--:B------:R-:W-:Y:S01]  /*4c70*/  LEA.HI.X.SX32 R77, R70, R5.reuse, 0x2, P3 ;  /* 0x00000005464d7211 */ /* 0x080fe200018f16ff */
[----:B------:R1:W-:Y:S01]  /*4c80*/  STL [R1+0x44], R65 ;  /* 0x0000444101007387 */ /* 0x0003e20000100800 */
[----:B------:R-:W-:Y:S01]  /*4c90*/  LEA.HI.X.SX32 R15, R71, R5, 0x2, P6 ;  /* 0x00000005470f7211 */ /* 0x000fe200030f16ff */
[----:B--2---:R-:W-:Y:S01]  /*4ca0*/  IMAD R64, R8, c[0x0][0x190], RZ ;  /* 0x0000640008407a24 */ /* 0x004fe200078e02ff */
[-C--:B------:R-:W-:Y:S01]  /*4cb0*/  LEA R12, P6, R69, R4.reuse, 0x2 ;  /* 0x00000004450c7211 */ /* 0x080fe200078c10ff */
[----:B------:R-:W-:Y:S01]  /*4cc0*/  STL [R1+0x40], R71 ;  /* 0x0000404701007387 */ /* 0x000fe20000100800 */
[----:B------:R-:W-:-:S02]  /*4cd0*/  LEA R74, P3, R68, R4, 0x2 ;  /* 0x00000004444a7211 */ /* 0x000fc400078610ff */
[-C--:B------:R-:W-:Y:S01]  /*4ce0*/  LEA.HI.X.SX32 R13, R69, R5.reuse, 0x2, P6 ;  /* 0x00000005450d7211 */ /* 0x080fe200030f16ff */
[----:B------:R2:W-:Y:S01]  /*4cf0*/  STL [R1+0x3c], R70 ;  /* 0x00003c4601007387 */ /* 0x0005e20000100800 */
[-C--:B------:R-:W-:Y:S01]  /*4d00*/  LEA R10, P6, R67, R4.reuse, 0x2 ;  /* 0x00000004430a7211 */ /* 0x080fe200078c10ff */
[----:B-1----:R-:W-:Y:S01]  /*4d10*/  IMAD R65, R7, c[0x0][0x190], RZ ;  /* 0x0000640007417a24 */ /* 0x002fe200078e02ff */
[-C--:B------:R-:W-:Y:S01]  /*4d20*/  LEA.HI.X.SX32 R75, R68, R5.reuse, 0x2, P3 ;  /* 0x00000005444b7211 */ /* 0x080fe200018f16ff */
[----:B------:R-:W-:Y:S01]  /*4d30*/  STL [R1+0x38], R69 ;  /* 0x0000384501007387 */ /* 0x000fe20000100800 */
[-C--:B------:R-:W-:Y:S02]  /*4d40*/  LEA R72, P3, R3, R4.reuse, 0x2 ;  /* 0x0000000403487211 */ /* 0x080fe400078610ff */
[----:B------:R-:W-:Y:S01]  /*4d50*/  LEA.HI.X.SX32 R11, R67, R5, 0x2, P6 ;  /* 0x00000005430b7211 */ /* 0x000fe200030f16ff */
[----:B------:R1:W-:Y:S01]  /*4d60*/  STL [R1+0x34], R68 ;  /* 0x0000344401007387 */ /* 0x0003e20000100800 */
[----:B------:R-:W-:-:S02]  /*4d70*/  LEA R8, P6, R66, R4, 0x2 ;  /* 0x0000000442087211 */ /* 0x000fc400078c10ff */
[-C--:B------:R-:W-:Y:S01]  /*4d80*/  LEA.HI.X.SX32 R73, R3, R5.reuse, 0x2, P3 ;  /* 0x0000000503497211 */ /* 0x080fe200018f16ff */
[----:B------:R3:W-:Y:S01]  /*4d90*/  STL [R1+0x30], R67 ;  /* 0x0000304301007387 */ /* 0x0007e20000100800 */
[-C--:B--2---:R-:W-:Y:S02]  /*4da0*/  LEA R70, P3, R64, R4.reuse, 0x2 ;  /* 0x0000000440467211 */ /* 0x084fe400078610ff */
[-C--:B------:R-:W-:Y:S01]  /*4db0*/  LEA.HI.X.SX32 R9, R66, R5.reuse, 0x2, P6 ;  /* 0x0000000542097211 */ /* 0x080fe200030f16ff */
[----:B------:R2:W-:Y:S01]  /*4dc0*/  STL [R1+0x2c], R3 ;  /* 0x00002c0301007387 */ /* 0x0005e20000100800 */
[----:B------:R-:W-:Y:S02]  /*4dd0*/  LEA.HI.X.SX32 R71, R64, R5, 0x2, P3 ;  /* 0x0000000540477211 */ /* 0x000fe400018f16ff */
[----:B-1----:R-:W-:Y:S01]  /*4de0*/  LEA R68, P3, R252, R4, 0x2 ;  /* 0x00000004fc447211 */ /* 0x002fe200078610ff */
[----:B------:R1:W-:Y:S01]  /*4df0*/  STL [R1+0x28], R66 ;  /* 0x0000284201007387 */ /* 0x0003e20000100800 */
[----:B---3--:R-:W-:-:S02]  /*4e00*/  IMAD R67, R0, 0x2a, RZ ;  /* 0x0000002a00437824 */ /* 0x008fc400078e02ff */
[-C--:B------:R-:W-:Y:S01]  /*4e10*/  LEA.HI.X.SX32 R69, R252, R5.reuse, 0x2, P3 ;  /* 0x00000005fc457211 */ /* 0x080fe200018f16ff */
[----:B------:R3:W-:Y:S01]  /*4e20*/  STL [R1+0x24], R64 ;  /* 0x0000244001007387 */ /* 0x0007e20000100800 */
[----:B--2---:R-:W-:Y:S01]  /*4e30*/  IMAD R3, R6, c[0x0][0x184], RZ ;  /* 0x0000610006037a24 */ /* 0x004fe200078e02ff */
[CC--:B------:R-:W-:Y:S02]  /*4e40*/  LEA R6, P6, R65.reuse, R4.reuse, 0x2 ;  /* 0x0000000441067211 */ /* 0x0c0fe400078c10ff */
[----:B------:R2:W-:Y:S01]  /*4e50*/  STL [R1+0x20], R65 ;  /* 0x0000204101007387 */ /* 0x0005e20000100800 */
[----:B-1----:R-:W-:Y:S01]  /*4e60*/  IMAD R66, R0, 0x33, RZ ;  /* 0x0000003300427824 */ /* 0x002fe200078e02ff */
[----:B------:R-:W-:Y:S02]  /*4e70*/  LEA.HI.X.SX32 R7, R65, R5, 0x2, P6 ;  /* 0x0000000541077211 */ /* 0x000fe400030f16ff */
[----:B------:R1:W-:Y:S01]  /*4e80*/  STL [R1+0x118], R3 ;  /* 0x0001180301007387 */ /* 0x0003e20000100800 */
[----:B------:R-:W-:Y:S01]  /*4e90*/  LEA R4, P6, R251, R4, 0x2 ;  /* 0x00000004fb047211 */ /* 0x000fe200078c10ff */
[----:B---3--:R-:W-:-:S03]  /*4ea0*/  IMAD.SHL.U32 R64, R3, 0x4, RZ ;  /* 0x0000000403407824 */ /* 0x008fc600078e00ff */
[----:B------:R-:W-:Y:S01]  /*4eb0*/  LEA.HI.X.SX32 R5, R251, R5, 0x2, P6 ;  /* 0x00000005fb057211 */ /* 0x000fe200030f16ff */
[----:B--2---:R-:W-:Y:S01]  /*4ec0*/  IMAD R65, R0, 0x2b, RZ ;  /* 0x0000002b00417824 */ /* 0x004fe200078e02ff */
[----:B------:R-:W-:Y:S01]  /*4ed0*/  IADD3 R140, P3, R64, c[0x0][0x160], RZ ;  /* 0x00005800408c7a10 */ /* 0x000fe20007f7e0ff */
[----:B------:R2:W-:Y:S03]  /*4ee0*/  STL [R1+0x124], R64 ;  /* 0x0001244001007387 */ /* 0x0005e60000100800 */
[----:B------:R-:W-:Y:S01]  /*4ef0*/  LEA.HI.X.SX32 R141, R3, c[0x0][0x164], 0x2, P3 ;  /* 0x00005900038d7a11 */ /* 0x000fe200018f16ff */
[----:B-1----:R-:W-:Y:S01]  /*4f00*/  IMAD R3, R0, 0x31, RZ ;  /* 0x0000003100037824 */ /* 0x002fe200078e02ff */
[-C--:B------:R-:W-:Y:S01]  /*4f10*/  IADD3 R234, P6, R164, R140.reuse, RZ ;  /* 0x0000008ca4ea7210 */ /* 0x080fe20007fde0ff */
[----:B------:R1:W-:Y:S01]  /*4f20*/  STL [R1+0x634], R252 ;  /* 0x000634fc01007387 */ /* 0x0003e20000100800 */
[----:B------:R-:W-:-:S02]  /*4f30*/  LEA R202, P3, R0, R140, 0x3 ;  /* 0x0000008c00ca7211 */ /* 0x000fc400078618ff */
[CC--:B------:R-:W-:Y:S01]  /*4f40*/  LEA.HI.X.SX32 R235, R0.reuse, R141.reuse, 0x2, P6 ;  /* 0x0000008d00eb7211 */ /* 0x0c0fe200030f16ff */
[----:B--2---:R-:W-:Y:S01]  /*4f50*/  IMAD R64, R0, 0x2d, RZ ;  /* 0x0000002d00407824 */ /* 0x004fe200078e02ff */
[-C--:B------:R-:W-:Y:S01]  /*4f60*/  IADD3 R170, P6, R160, R140.reuse, RZ ;  /* 0x0000008ca0aa7210 */ /* 0x080fe20007fde0ff */
[----:B------:R2:W-:Y:S01]  /*4f70*/  STL.64 [R1+0x628], R250 ;  /* 0x000628fa01007387 */ /* 0x0005e20000100a00 */
[-C--:B------:R-:W-:Y:S02]  /*4f80*/  LEA.HI.X.SX32 R203, R142, R141.reuse, 0x2, P3 ;  /* 0x0000008d8ecb7211 */ /* 0x080fe400018f16ff */
[----:B------:R-:W-:Y:S01]  /*4f90*/  LEA.HI.X.SX32 R171, R144, R141, 0x2, P6 ;  /* 0x0000008d90ab7211 */ /* 0x000fe200030f16ff */
[C---:B------:R-:W-:Y:S01]  /*4fa0*/  IMAD R144, R0.reuse, 0xac, RZ ;  /* 0x000000ac00907824 */ /* 0x040fe200078e02ff */
[CC--:B------:R-:W-:Y:S01]  /*4fb0*/  LEA R142, P3, R0.reuse, R140.reuse, 0x4 ;  /* 0x0000008c008e7211 */ /* 0x0c0fe200078620ff */
[----:B-1----:R-:W-:Y:S01]  /*4fc0*/  IMAD R252, R0, 0x3f, RZ ;  /* 0x0000003f00fc7824 */ /* 0x002fe200078e02ff */
[----:B------:R-:W-:-:S02]  /*4fd0*/  IADD3 R228, P6, R189, R140, RZ ;  /* 0x0000008cbde47210 */ /* 0x000fc40007fde0ff */
[-C--:B------:R-:W-:Y:S02]  /*4fe0*/  LEA.HI.X.SX32 R143, R164, R141.reuse, 0x2, P3 ;  /* 0x0000008da48f7211 */ /* 0x080fe400018f16ff */
[-C--:B------:R-:W-:Y:S02]  /*4ff0*/  LEA.HI.X.SX32 R229, R139, R141.reuse, 0x2, P6 ;  /* 0x0000008d8be57211 */ /* 0x080fe400030f16ff */
[-C--:B------:R-:W-:Y:S02]  /*5000*/  IADD3 R196, P3, R191, R140.reuse, RZ ;  /* 0x0000008cbfc47210 */ /* 0x080fe40007f7e0ff */
[----:B------:R-:W-:Y:S02]  /*5010*/  IADD3 R164, P6, R185, R140, RZ ;  /* 0x0000008cb9a47210 */ /* 0x000fe40007fde0ff */
[-C--:B------:R-:W-:Y:S02]  /*5020*/  LEA.HI.X.SX32 R197, R138, R141.reuse, 0x2, P3 ;  /* 0x0000008d8ac57211 */ /* 0x080fe400018f16ff */
[----:B------:R-:W-:-:S02]  /*5030*/  LEA.HI.X.SX32 R165, R167, R141, 0x2, P6 ;  /* 0x0000008da7a57211 */ /* 0x000fc400030f16ff */
[-C--:B------:R-:W-:Y:S02]  /*5040*/  LEA R138, P3, R0, R140.reuse, 0x5 ;  /* 0x0000008c008a7211 */ /* 0x080fe400078628ff */
[-C--:B------:R-:W-:Y:S02]  /*5050*/  IADD3 R230, P6, R179, R140.reuse, RZ ;  /* 0x0000008cb3e67210 */ /* 0x080fe40007fde0ff */
[-C--:B------:R-:W-:Y:S02]  /*5060*/  LEA.HI.X.SX32 R139, R166, R141.reuse, 0x2, P3 ;  /* 0x0000008da68b7211 */ /* 0x080fe400018f16ff */
[----:B------:R-:W-:Y:S02]  /*5070*/  LEA.HI.X.SX32 R231, R151, R141, 0x2, P6 ;  /* 0x0000008d97e77211 */ /* 0x000fe400030f16ff */
[-C--:B------:R-:W-:Y:S02]  /*5080*/  IADD3 R198, P3, R172, R140.reuse, RZ ;  /* 0x0000008cacc67210 */ /* 0x080fe40007f7e0ff */
[----:B------:R-:W-:-:S02]  /*5090*/  IADD3 R166, P6, R169, R140, RZ ;  /* 0x0000008ca9a67210 */ /* 0x000fc40007fde0ff */
[-C--:B------:R-:W-:Y:S02]  /*50a0*/  LEA.HI.X.SX32 R199, R150, R141.reuse, 0x2, P3 ;  /* 0x0000008d96c77211 */ /* 0x080fe400018f16ff */
[-C--:B------:R-:W-:Y:S02]  /*50b0*/  LEA.HI.X.SX32 R167, R161, R141.reuse, 0x2, P6 ;  /* 0x0000008da1a77211 */ /* 0x080fe400030f16ff */
[-C--:B------:R-:W-:Y:S02]  /*50c0*/  IADD3 R150, P3, R173, R140.reuse, RZ ;  /* 0x0000008cad967210 */ /* 0x080fe40007f7e0ff */
[----:B------:R-:W-:Y:S02]  /*50d0*/  IADD3 R224, P6, R168, R140, RZ ;  /* 0x0000008ca8e07210 */ /* 0x000fe40007fde0ff */
[-C--:B------:R-:W-:Y:S02]  /*50e0*/  LEA.HI.X.SX32 R151, R160, R141.reuse, 0x2, P3 ;  /* 0x0000008da0977211 */ /* 0x080fe400018f16ff */
[----:B------:R-:W-:-:S02]  /*50f0*/  LEA.HI.X.SX32 R225, R137, R141, 0x2, P6 ;  /* 0x0000008d89e17211 */ /* 0x000fc400030f16ff */
[-C--:B------:R-:W-:Y:S02]  /*5100*/  IADD3 R160, P6, R201, R140.reuse, RZ ;  /* 0x0000008cc9a07210 */ /* 0x080fe40007fde0ff */
[-C--:B------:R-:W-:Y:S02]  /*5110*/  IADD3 R192, P3, R175, R140.reuse, RZ ;  /* 0x0000008cafc07210 */ /* 0x080fe40007f7e0ff */
[-C--:B------:R-:W-:Y:S02]  /*5120*/  LEA.HI.X.SX32 R161, R195, R141.reuse, 0x2, P6 ;  /* 0x0000008dc3a17211 */ /* 0x080fe400030f16ff */
[----:B------:R-:W-:Y:S02]  /*5130*/  LEA.HI.X.SX32 R193, R136, R141, 0x2, P3 ;  /* 0x0000008d88c17211 */ /* 0x000fe400018f16ff */
[-C--:B------:R-:W-:Y:S02]  /*5140*/  IADD3 R226, P6, R226, R140.reuse, RZ ;  /* 0x0000008ce2e27210 */ /* 0x080fe40007fde0ff */
[----:B------:R-:W-:-:S02]  /*5150*/  LEA R136, P3, R0, R140, 0x6 ;  /* 0x0000008c00887211 */ /* 0x000fc400078630ff */
[-C--:B------:R-:W-:Y:S01]  /*5160*/  LEA.HI.X.SX32 R227, R158, R141.reuse, 0x2, P6 ;  /* 0x0000008d9ee37211 */ /* 0x080fe200030f16ff */
[----:B------:R-:W-:Y:S01]  /*5170*/  IMAD R158, R0, 0xbc, RZ ;  /* 0x000000bc009e7824 */ /* 0x000fe200078e02ff */
        /* <DEDUP_REMOVED lines=10> */
[----:B------:R-:W-:-:S02]  /*5220*/  IADD3 R188, P3, R188, R140, RZ ;  /* 0x0000008cbcbc7210 */ /* 0x000fc40007f7e0ff */
        /* <DEDUP_REMOVED lines=9> */
[-C--:B------:R-:W-:Y:S01]  /*52c0*/  LEA.HI.X.SX32 R147, R178, R141.reuse, 0x2, P6 ;  /* 0x0000008db2937211 */ /* 0x080fe200030f16ff */
[----:B------:R-:W-:Y:S01]  /*52d0*/  IMAD R178, R0, 0xc8, RZ ;  /* 0x000000c800b27824 */ /* 0x000fe200078e02ff */
[----:B------:R-:W-:Y:S02]  /*52e0*/  LEA.HI.X.SX32 R191, R131, R141, 0x2, P3 ;  /* 0x0000008d83bf7211 */ /* 0x000fe400018f16ff */
[-C--:B------:R-:W-:Y:S02]  /*52f0*/  IADD3 R216, P6, R216, R140.reuse, RZ ;  /* 0x0000008cd8d87210 */ /* 0x080fe40007fde0ff */
[----:B------:R-:W-:-:S02]  /*5300*/  IADD3 R130, P3, R130, R140, RZ ;  /* 0x0000008c82827210 */ /* 0x000fc40007f7e0ff */
[-C--:B------:R-:W-:Y:S02]  /*5310*/  LEA.HI.X.SX32 R217, R155, R141.reuse, 0x2, P6 ;  /* 0x0000008d9bd97211 */ /* 0x080fe400030f16ff */
[-C--:B------:R-:W-:Y:S02]  /*5320*/  LEA.HI.X.SX32 R131, R185, R141.reuse, 0x2, P3 ;  /* 0x0000008db9837211 */ /* 0x080fe400018f16ff */
[-C--:B------:R-:W-:Y:S02]  /*5330*/  IADD3 R154, P6, R154, R140.reuse, RZ ;  /* 0x0000008c9a9a7210 */ /* 0x080fe40007fde0ff */
[-C--:B------:R-:W-:Y:S02]  /*5340*/  IADD3 R184, P3, R184, R140.reuse, RZ ;  /* 0x0000008cb8b87210 */ /* 0x080fe40007f7e0ff */
[-C--:B------:R-:W-:Y:S01]  /*5350*/  LEA.HI.X.SX32 R155, R159, R141.reuse, 0x2, P6 ;  /* 0x0000008d9f9b7211 */ /* 0x080fe200030f16ff */
[----:B------:R-:W-:Y:S01]  /*5360*/  IMAD R159, R0, 0xcc, RZ ;  /* 0x000000cc009f7824 */ /* 0x000fe200078e02ff */
[----:B------:R-:W-:Y:S01]  /*5370*/  LEA.HI.X.SX32 R185, R200, R141, 0x2, P3 ;  /* 0x0000008dc8b97211 */ /* 0x000fe200018f16ff */
[----:B------:R-:W-:Y:S01]  /*5380*/  IMAD R200, R0, 0xf4, RZ ;  /* 0x000000f400c87824 */ /* 0x000fe200078e02ff */
[----:B------:R-:W-:-:S02]  /*5390*/  IADD3 R218, P6, R218, R140, RZ ;  /* 0x0000008cdada7210 */ /* 0x000fc40007fde0ff */
[-C--:B------:R-:W-:Y:S02]  /*53a0*/  LEA R246, P3, R0, R140.reuse, 0x7 ;  /* 0x0000008c00f67211 */ /* 0x080fe400078638ff */
[-C--:B------:R-:W-:Y:S02]  /*53b0*/  LEA.HI.X.SX32 R219, R153, R141.reuse, 0x2, P6 ;  /* 0x0000008d99db7211 */ /* 0x080fe400030f16ff */
[-C--:B------:R-:W-:Y:S02]  /*53c0*/  LEA.HI.X.SX32 R247, R187, R141.reuse, 0x2, P3 ;  /* 0x0000008dbbf77211 */ /* 0x080fe400018f16ff */
[-C--:B------:R-:W-:Y:S02]  /*53d0*/  IADD3 R152, P6, R152, R140.reuse, RZ ;  /* 0x0000008c98987210 */ /* 0x080fe40007fde0ff */
[----:B------:R-:W-:Y:S02]  /*53e0*/  IADD3 R186, P3, R186, R140, RZ ;  /* 0x0000008cbaba7210 */ /* 0x000fe40007f7e0ff */
[----:B------:R-:W-:-:S02]  /*53f0*/  LEA.HI.X.SX32 R153, R181, R141, 0x2, P6 ;  /* 0x0000008db5997211 */ /* 0x000fc400030f16ff */
[-C--:B------:R-:W-:Y:S02]  /*5400*/  LEA.HI.X.SX32 R187, R183, R141.reuse, 0x2, P3 ;  /* 0x0000008db7bb7211 */ /* 0x080fe400018f16ff */
[-C--:B------:R-:W-:Y:S02]  /*5410*/  IADD3 R212, P6, R212, R140.reuse, RZ ;  /* 0x0000008cd4d47210 */ /* 0x080fe40007fde0ff */
[-C--:B------:R-:W-:Y:S02]  /*5420*/  IADD3 R244, P3, R244, R140.reuse, RZ ;  /* 0x0000008cf4f47210 */ /* 0x080fe40007f7e0ff */
[-C--:B------:R-:W-:Y:S02]  /*5430*/  LEA.HI.X.SX32 R213, R149, R141.reuse, 0x2, P6 ;  /* 0x0000008d95d57211 */ /* 0x080fe400030f16ff */
[----:B------:R-:W-:Y:S02]  /*5440*/  LEA.HI.X.SX32 R245, R179, R141, 0x2, P3 ;  /* 0x0000008db3f57211 */ /* 0x000fe400018f16ff */
[----:B------:R-:W-:-:S02]  /*5450*/  IADD3 R148, P6, R148, R140, RZ ;  /* 0x0000008c94947210 */ /* 0x000fc40007fde0ff */
[-C--:B------:R-:W-:Y:S02]  /*5460*/  IADD3 R180, P3, R180, R140.reuse, RZ ;  /* 0x0000008cb4b47210 */ /* 0x080fe40007f7e0ff */
[-C--:B------:R-:W-:Y:S01]  /*5470*/  LEA.HI.X.SX32 R149, R174, R141.reuse, 0x2, P6 ;  /* 0x0000008dae957211 */ /* 0x080fe200030f16ff */
[----:B------:R-:W-:Y:S01]  /*5480*/  IMAD R174, R0, 0x36, RZ ;  /* 0x0000003600ae7824 */ /* 0x000fe200078e02ff */
[-C--:B------:R-:W-:Y:S02]  /*5490*/  LEA.HI.X.SX32 R181, R177, R141.reuse, 0x2, P3 ;  /* 0x0000008db1b57211 */ /* 0x080fe400018f16ff */
[-C--:B------:R-:W-:Y:S02]  /*54a0*/  IADD3 R214, P6, R214, R140.reuse, RZ ;  /* 0x0000008cd6d67210 */ /* 0x080fe40007fde0ff */
[----:B------:R-:W-:Y:S02]  /*54b0*/  IADD3 R242, P3, R242, R140, RZ ;  /* 0x0000008cf2f27210 */ /* 0x000fe40007f7e0ff */
[----:B------:R-:W-:-:S02]  /*54c0*/  LEA.HI.X.SX32 R215, R145, R141, 0x2, P6 ;  /* 0x0000008d91d77211 */ /* 0x000fc400030f16ff */
[-C--:B------:R-:W-:Y:S01]  /*54d0*/  LEA.HI.X.SX32 R243, R172, R141.reuse, 0x2, P3 ;  /* 0x0000008dacf37211 */ /* 0x080fe200018f16ff */
[----:B------:R-:W-:Y:S01]  /*54e0*/  IMAD R172, R0, 0xd8, RZ ;  /* 0x000000d800ac7824 */ /* 0x000fe200078e02ff */
[-C--:B------:R-:W-:Y:S02]  /*54f0*/  IADD3 R144, P6, R144, R140.reuse, RZ ;  /* 0x0000008c90907210 */ /* 0x080fe40007fde0ff */
[-C--:B------:R-:W-:Y:S02]  /*5500*/  IADD3 R182, P3, R182, R140.reuse, RZ ;  /* 0x0000008cb6b67210 */ /* 0x080fe40007f7e0ff */
[-C--:B------:R-:W-:Y:S02]  /*5510*/  LEA.HI.X.SX32 R145, R65, R141.reuse, 0x2, P6 ;  /* 0x0000008d41917211 */ /* 0x080fe400030f16ff */
[----:B------:R-:W-:Y:S01]  /*5520*/  LEA.HI.X.SX32 R183, R67, R141, 0x2, P3 ;  /* 0x0000008d43b77211 */ /* 0x000fe200018f16ff */
[----:B------:R-:W-:Y:S01]  /*5530*/  IMAD R67, R0, 0x37, RZ ;  /* 0x0000003700437824 */ /* 0x000fe200078e02ff */
[----:B------:R-:W-:-:S02]  /*5540*/  IADD3 R208, P6, R208, R140, RZ ;  /* 0x0000008cd0d07210 */ /* 0x000fc40007fde0ff */
[-C--:B------:R-:W-:Y:S02]  /*5550*/  IADD3 R240, P3, R240, R140.reuse, RZ ;  /* 0x0000008cf0f07210 */ /* 0x080fe40007f7e0ff */
[-C--:B------:R-:W-:Y:S02]  /*5560*/  LEA.HI.X.SX32 R209, R64, R141.reuse, 0x2, P6 ;  /* 0x0000008d40d17211 */ /* 0x080fe400030f16ff */
[-C--:B------:R-:W-:Y:S01]  /*5570*/  LEA.HI.X.SX32 R241, R169, R141.reuse, 0x2, P3 ;  /* 0x0000008da9f17211 */ /* 0x080fe200018f16ff */
[----:B------:R-:W-:Y:S01]  /*5580*/  IMAD R169, R0, 0xe0, RZ ;  /* 0x000000e000a97824 */ /* 0x000fe200078e02ff */
[-C--:B------:R-:W-:Y:S01]  /*5590*/  IADD3 R64, P6, R158, R140.reuse, RZ ;  /* 0x0000008c9e407210 */ /* 0x080fe20007fde0ff */
[----:B------:R-:W-:Y:S01]  /*55a0*/  IMAD R158, R0, 0xdc, RZ ;  /* 0x000000dc009e7824 */ /* 0x000fe200078e02ff */
[----:B------:R-:W-:Y:S02]  /*55b0*/  IADD3 R176, P3, R176, R140, RZ ;  /* 0x0000008cb0b07210 */ /* 0x000fe40007f7e0ff */
[----:B------:R-:W-:-:S02]  /*55c0*/  LEA.HI.X.SX32 R65, R126, R141, 0x2, P6 ;  /* 0x0000008d7e417211 */ /* 0x000fc400030f16ff */
[-C--:B------:R-:W-:Y:S02]  /*55d0*/  LEA.HI.X.SX32 R177, R127, R141.reuse, 0x2, P3 ;  /* 0x0000008d7fb17211 */ /* 0x080fe400018f16ff */
[-C--:B------:R-:W-:Y:S01]  /*55e0*/  IADD3 R210, P6, R210, R140.reuse, RZ ;  /* 0x0000008cd2d27210 */ /* 0x080fe20007fde0ff */
[----:B------:R-:W-:Y:S01]  /*55f0*/  STL.64 [R1+0x18], R64 ;  /* 0x0000184001007387 */ /* 0x000fe20000100a00 */
[-C--:B------:R-:W-:Y:S02]  /*5600*/  IADD3 R238, P3, R238, R140.reuse, RZ ;  /* 0x0000008ceeee7210 */ /* 0x080fe40007f7e0ff */
[-C--:B------:R-:W-:Y:S01]  /*5610*/  LEA.HI.X.SX32 R211, R3, R141.reuse, 0x2, P6 ;  /* 0x0000008d03d37211 */ /* 0x080fe200030f16ff */
[----:B------:R-:W-:Y:S01]  /*5620*/  IMAD R3, R0, 0x39, RZ ;  /* 0x0000003900037824 */ /* 0x000fe200078e02ff */
[----:B------:R-:W-:Y:S02]  /*5630*/  LEA.HI.X.SX32 R239, R173, R141, 0x2, P3 ;  /* 0x0000008dadef7211 */ /* 0x000fe400018f16ff */
[----:B------:R-:W-:-:S02]  /*5640*/  IADD3 R126, P6, R159, R140, RZ ;  /* 0x0000008c9f7e7210 */ /* 0x000fc40007fde0ff */
[-C--:B------:R-:W-:Y:S02]  /*5650*/  IADD3 R178, P3, R178, R140.reuse, RZ ;  /* 0x0000008cb2b27210 */ /* 0x080fe40007f7e0ff */
[-C--:B------:R-:W-:Y:S01]  /*5660*/  LEA.HI.X.SX32 R127, R66, R141.reuse, 0x2, P6 ;  /* 0x0000008d427f7211 */ /* 0x080fe200030f16ff */
[----:B------:R-:W-:Y:S01]  /*5670*/  IMAD.MOV.U32 R66, RZ, RZ, c[0x0][0x180] ;  /* 0x00006000ff427624 */ /* 0x000fe200078e00ff */
[-C--:B------:R-:W-:Y:S02]  /*5680*/  LEA.HI.X.SX32 R179, R129, R141.reuse, 0x2, P3 ;  /* 0x0000008d81b37211 */ /* 0x080fe400018f16ff */
[-C--:B------:R-:W-:Y:S01]  /*5690*/  IADD3 R204, P6, R204, R140.reuse, RZ ;  /* 0x0000008ccccc7210 */ /* 0x080fe20007fde0ff */
[----:B------:R-:W-:Y:S01]  /*56a0*/  STL.64 [R1+0x10], R126 ;  /* 0x0000107e01007387 */ /* 0x000fe20000100a00 */
[----:B------:R-:W-:Y:S02]  /*56b0*/  IADD3 R236, P3, R236, R140, RZ ;  /* 0x0000008cecec7210 */ /* 0x000fe40007f7e0ff */
[----:B------:R-:W-:-:S02]  /*56c0*/  LEA.HI.X.SX32 R205, R128, R141, 0x2, P6 ;  /* 0x0000008d80cd7211 */ /* 0x000fc400030f16ff */
[-C--:B------:R-:W-:Y:S02]  /*56d0*/  LEA.HI.X.SX32 R237, R168, R141.reuse, 0x2, P3 ;  /* 0x0000008da8ed7211 */ /* 0x080fe400018f16ff */
[-C--:B------:R-:W-:Y:S02]  /*56e0*/  IADD3 R128, P6, R158, R140.reuse, RZ ;  /* 0x0000008c9e807210 */ /* 0x080fe40007fde0ff */
[-C--:B------:R-:W-:Y:S02]  /*56f0*/  IADD3 R172, P3, R172, R140.reuse, RZ ;  /* 0x0000008cacac7210 */ /* 0x080fe40007f7e0ff */
[-C--:B------:R-:W-:Y:S02]  /*5700*/  LEA.HI.X.SX32 R129, R67, R141.reuse, 0x2, P6 ;  /* 0x0000008d43817211 */ /* 0x080fe400030f16ff */
[----:B------:R-:W-:Y:S01]  /*5710*/  LEA.HI.X.SX32 R173, R174, R141, 0x2, P3 ;  /* 0x0000008daead7211 */ /* 0x000fe200018f16ff */
[----:B------:R-:W-:Y:S01]  /*5720*/  IMAD R174, R0, 0xe8, RZ ;  /* 0x000000e800ae7824 */ /* 0x000fe200078e02ff */
[-C--:B------:R-:W-:Y:S01]  /*5730*/  IADD3 R206, P6, R206, R140.reuse, RZ ;  /* 0x0000008ccece7210 */ /* 0x080fe20007fde0ff */
[----:B------:R-:W1:Y:S01]  /*5740*/  S2R R67, SR_TID.X ;  /* 0x0000000000437919 */ /* 0x000e620000002100 */
[----:B------:R-:W-:-:S02]  /*5750*/  IADD3 R158, P3, R169, R140, RZ ;  /* 0x0000008ca99e7210 */ /* 0x000fc40007f7e0ff */
[----:B------:R-:W-:Y:S01]  /*5760*/  IADD3 R168, R66, -0xd, RZ ;  /* 0xfffffff342a87810 */ /* 0x000fe20007ffe0ff */
[----:B------:R-:W-:Y:S01]  /*5770*/  STL.64 [R1+0x8], R128 ;  /* 0x0000088001007387 */ /* 0x000fe20000100a00 */
[-C--:B------:R-:W-:Y:S01]  /*5780*/  LEA.HI.X.SX32 R207, R3, R141.reuse, 0x2, P6 ;  /* 0x0000008d03cf7211 */ /* 0x080fe200030f16ff */
[----:B------:R-:W-:Y:S01]  /*5790*/  IMAD R3, R0, 0x3a, RZ ;  /* 0x0000003a00037824 */ /* 0x000fe200078e02ff */
[----:B------:R-:W-:Y:S01]  /*57a0*/  LEA.HI.X.SX32 R159, R175, R141, 0x2, P3 ;  /* 0x0000008daf9f7211 */ /* 0x000fe200018f16ff */
[----:B------:R3:W-:Y:S01]  /*57b0*/  STL [R1+0x638], R143 ;  /* 0x0006388f01007387 */ /* 0x0007e20000100800 */
[----:B------:R-:W-:Y:S01]  /*57c0*/  ISETP.GE.U32.AND P3, PT, R168, 0x7fffffb4, PT ;  /* 0x7fffffb4a800780c */ /* 0x000fe20003f66070 */
[----:B------:R-:W-:Y:S01]  /*57d0*/  IMAD R168, R0, 0xec, RZ ;  /* 0x000000ec00a87824 */ /* 0x000fe200078e02ff */
[----:B------:R-:W-:-:S04]  /*57e0*/  IADD3 R174, P6, R174, R140, RZ ;  /* 0x0000008caeae7210 */ /* 0x000fc80007fde0ff */
[----:B------:R-:W-:Y:S01]  /*57f0*/  LEA.HI.X.SX32 R175, R3, R141, 0x2, P6 ;  /* 0x0000008d03af7211 */ /* 0x000fe200030f16ff */
[----:B------:R-:W-:Y:S01]  /*5800*/  IMAD R3, R0, 0x3b, RZ ;  /* 0x0000003b00037824 */ /* 0x000fe200078e02ff */
[----:B--2---:R-:W-:Y:S01]  /*5810*/  IADD3 R250, P6, R168, R140, RZ ;  /* 0x0000008ca8fa7210 */ /* 0x004fe20007fde0ff */
[----:B------:R-:W-:-:S03]  /*5820*/  IMAD R168, R0, 0xf8, RZ ;  /* 0x000000f800a87824 */ /* 0x000fc600078e02ff */
[-C--:B------:R-:W-:Y:S01]  /*5830*/  LEA.HI.X.SX32 R251, R3, R141.reuse, 0x2, P6 ;  /* 0x0000008d03fb7211 */ /* 0x080fe200030f16ff */
[----:B------:R-:W-:Y:S01]  /*5840*/  IMAD R3, R0, 0x3d, RZ ;  /* 0x0000003d00037824 */ /* 0x000fe200078e02ff */
[-C--:B------:R-:W-:Y:S02]  /*5850*/  IADD3 R232, P6, R232, R140.reuse, RZ ;  /* 0x0000008ce8e87210 */ /* 0x080fe40007fde0ff */
[----:B-1----:R-:W-:Y:S02]  /*5860*/  LOP3.LUT R67, R67, 0xff, RZ, 0xc0, !PT ;  /* 0x000000ff43437812 */ /* 0x002fe400078ec0ff */
[----:B------:R-:W-:Y:S02]  /*5870*/  LEA.HI.X.SX32 R233, R201, R141, 0x2, P6 ;  /* 0x0000008dc9e97211 */ /* 0x000fe400030f16ff */
[----:B------:R-:W-:-:S04]  /*5880*/  IADD3 R200, P6, R200, R140, RZ ;  /* 0x0000008cc8c87210 */ /* 0x000fc80007fde0ff */
[----:B------:R-:W-:Y:S01]  /*5890*/  LEA.HI.X.SX32 R201, R3, R141, 0x2, P6 ;  /* 0x0000008d03c97211 */ /* 0x000fe200030f16ff */
[----:B------:R-:W-:Y:S01]  /*58a0*/  IMAD R3, R0, 0x3e, RZ ;  /* 0x0000003e00037824 */ /* 0x000fe200078e02ff */
[----:B------:R-:W-:-:S04]  /*58b0*/  IADD3 R168, P6, R168, R140, RZ ;  /* 0x0000008ca8a87210 */ /* 0x000fc80007fde0ff */
[-C--:B------:R-:W-:Y:S02]  /*58c0*/  LEA.HI.X.SX32 R169, R3, R141.reuse, 0x2, P6 ;  /* 0x0000008d03a97211 */ /* 0x080fe400030f16ff */
[----:B------:R-:W-:Y:S02]  /*58d0*/  IADD3 R248, P6, R248, R140, RZ ;  /* 0x0000008cf8f87210 */ /* 0x000fe40007fde0ff */
[----:B------:R-:W-:Y:S02]  /*58e0*/  IADD3 R3, R66, -0x11, RZ ;  /* 0xffffffef42037810 */ /* 0x000fe40007ffe0ff */
[----:B------:R-:W-:Y:S01]  /*58f0*/  LEA.HI.X.SX32 R249, R252, R141, 0x2, P6 ;  /* 0x0000008dfcf97211 */ /* 0x000fe200030f16ff */
[----:B------:R-:W-:Y:S01]  /*5900*/  IMAD.SHL.U32 R252, R67, 0x4, RZ ;  /* 0x0000000443fc7824 */ /* 0x000fe200078e00ff */
[----:B------:R-:W-:Y:S02]  /*5910*/  ISETP.GE.U32.AND P6, PT, R3, 0x7fffffb0, PT ;  /* 0x7fffffb00300780c */ /* 0x000fe40003fc6070 */
[----:B------:R-:W-:-:S02]  /*5920*/  IADD3 R3, R66, -0x15, RZ ;  /* 0xffffffeb42037810 */ /* 0x000fc40007ffe0ff */
[----:B------:R1:W-:Y:S01]  /*5930*/  LDGSTS.E [R252], [R140.64], !P0 ;  /* 0x000000008cfc7fae */ /* 0x0003e2000c121844 */
[----:B------:R-:W-:Y:S02]  /*5940*/  LOP3.LUT R67, R252, 0x20, RZ, 0x3c, !PT ;  /* 0x00000020fc437812 */ /* 0x000fe400078e3cff */
[----:B------:R-:W-:Y:S01]  /*5950*/  ISETP.GE.U32.AND P0, PT, R3, 0x7fffffac, PT ;  /* 0x7fffffac0300780c */ /* 0x000fe20003f06070 */
[----:B------:R3:W-:Y:S01]  /*5960*/  LDGSTS.E [R252+0x1000], [R142.64], !P1 ;  /* 0x010000008efc7fae */ /* 0x0007e2000c921844 */
[----:B------:R-:W-:-:S03]  /*5970*/  IADD3 R3, R66, -0x19, RZ ;  /* 0xffffffe742037810 */ /* 0x000fc60007ffe0ff */
[----:B------:R2:W-:Y:S01]  /*5980*/  LDGSTS.E [R252+0x2000], [R138.64], !P5 ;  /* 0x020000008afc7fae */ /* 0x0005e2000e921844 */
[----:B------:R-:W-:Y:S02]  /*5990*/  ISETP.GE.U32.AND P1, PT, R3, 0x7fffffa8, PT ;  /* 0x7fffffa80300780c */ /* 0x000fe40003f26070 */
[C---:B------:R-:W-:Y:S01]  /*59a0*/  IADD3 R3, R66.reuse, -0x1d, RZ ;  /* 0xffffffe342037810 */ /* 0x040fe20007ffe0ff */
[----:B------:R2:W-:Y:S03]  /*59b0*/  LDGSTS.E [R252+0x3000], [R150.64], !P3 ;  /* 0x0300000096fc7fae */ /* 0x0005e6000d921844 */
[----:B------:R-:W-:Y:S01]  /*59c0*/  ISETP.GE.U32.AND P5, PT, R3, 0x7fffffa4, PT ;  /* 0x7fffffa40300780c */ /* 0x000fe20003fa6070 */
[----:B------:R2:W-:Y:S01]  /*59d0*/  LDGSTS.E [R252+0x4000], [R136.64], !P6 ;  /* 0x0400000088fc7fae */ /* 0x0005e2000f121844 */
[----:B------:R-:W-:Y:S02]  /*59e0*/  IADD3 R3, R66, -0x21, RZ ;  /* 0xffffffdf42037810 */ /* 0x000fe40007ffe0ff */
[----:B---3--:R-:W-:Y:S01]  /*59f0*/  LOP3.LUT R143, R252, 0x60, RZ, 0x3c, !PT ;  /* 0x00000060fc8f7812 */ /* 0x008fe200078e3cff */
[----:B------:R2:W-:Y:S01]  /*5a00*/  LDGSTS.E [R252+0x5000], [R134.64], !P0 ;  /* 0x0500000086fc7fae */ /* 0x0005e2000c121844 */
[----:B------:R-:W-:-:S02]  /*5a10*/  ISETP.GE.U32.AND P3, PT, R3, 0x7fffffa0, PT ;  /* 0x7fffffa00300780c */ /* 0x000fc40003f66070 */
[C---:B------:R-:W-:Y:S01]  /*5a20*/  IADD3 R3, R66.reuse, -0x25, RZ ;  /* 0xffffffdb42037810 */ /* 0x040fe20007ffe0ff */
[----:B------:R2:W-:Y:S03]  /*5a30*/  LDGSTS.E [R252+0x6000], [R132.64], !P1 ;  /* 0x0600000084fc7fae */ /* 0x0005e6000c921844 */
[----:B------:R-:W-:Y:S01]  /*5a40*/  ISETP.GE.U32.AND P6, PT, R3, 0x7fffff9c, PT ;  /* 0x7fffff9c0300780c */ /* 0x000fe20003fc6070 */
[----:B------:R2:W-:Y:S01]  /*5a50*/  LDGSTS.E [R252+0x7000], [R130.64], !P5 ;  /* 0x0700000082fc7fae */ /* 0x0005e2000e921844 */
[----:B------:R-:W-:-:S04]  /*5a60*/  IADD3 R3, R66, -0x29, RZ ;  /* 0xffffffd742037810 */ /* 0x000fc80007ffe0ff */
        /* <DEDUP_REMOVED lines=72> */
[----:B------:R-:W-:Y:S02]  /*5ef0*/  ISETP.GE.U32.AND P6, PT, R3, 0x7fffffb6, PT ;  /* 0x7fffffb60300780c */ /* 0x000fe40003fc6070 */
[----:B------:R-:W-:-:S04]  /*5f00*/  IADD3 R3, R66, -0xf, RZ ;  /* 0xfffffff142037810 */ /* 0x000fc80007ffe0ff */
[----:B------:R-:W-:Y:S02]  /*5f10*/  ISETP.GE.U32.AND P0, PT, R3, 0x7fffffb2, PT ;  /* 0x7fffffb20300780c */ /* 0x000fe40003f06070 */
[----:B------:R-:W-:Y:S02]  /*5f20*/  IADD3 R3, R66, -0x13, RZ ;  /* 0xffffffed42037810 */ /* 0x000fe40007ffe0ff */
[----:B---3--:R-:W-:Y:S02]  /*5f30*/  LOP3.LUT R67, R252, 0x40, RZ, 0x3c, !PT ;  /* 0x00000040fc437812 */ /* 0x008fe400078e3cff */
[----:B------:R-:W-:Y:S02]  /*5f40*/  ISETP.GE.U32.AND P1, PT, R3, 0x7fffffae, PT ;  /* 0x7fffffae0300780c */ /* 0x000fe40003f26070 */
[C---:B------:R-:W-:Y:S01]  /*5f50*/  IADD3 R3, R66.reuse, -0x17, RZ ;  /* 0xffffffe942037810 */ /* 0x040fe20007ffe0ff */
[----:B------:R3:W-:Y:S03]  /*5f60*/  LDGSTS.E [R67+0x800], [R202.64], !P5 ;  /* 0x00800000ca437fae */ /* 0x0007e6000e921844 */
        /* <DEDUP_REMOVED lines=46> */
[----:B------:R-:W-:-:S03]  /*6250*/  IADD3 R3, R66, -0x14, RZ ;  /* 0xffffffec42037810 */ /* 0x000fc60007ffe0ff */
[----:B---3--:R-:W3:Y:S01]  /*6260*/  S2R R67, SR_TID.X ;  /* 0x0000000000437919 */ /* 0x008ee20000002100 */
        /* <DEDUP_REMOVED lines=32> */
[C---:B------:R-:W-:Y:S02]  /*6470*/  IADD3 R3, R66.reuse, -0x41, RZ ;  /* 0xffffffbf42037810 */ /* 0x040fe40007ffe0ff */
[----:B------:R-:W-:Y:S02]  /*6480*/  IADD3 R66, R66, -0x40, RZ ;  /* 0xffffffc042427810 */ /* 0x000fe40007ffe0ff */
[----:B------:R-:W-:Y:S01]  /*6490*/  ISETP.GE.U32.AND P3, PT, R3, 0x7fffff80, PT ;  /* 0x7fffff800300780c */ /* 0x000fe20003f66070 */
[----:B------:R2:W-:Y:S01]  /*64a0*/  LDGSTS.E [R143+0xdc00], [R128.64], !P1 ;  /* 0x0dc00000808f7fae */ /* 0x0005e2000c921844 */
[----:B------:R-:W-:-:S03]  /*64b0*/  ISETP.GE.U32.AND P6, PT, R66, 0x7fffff81, PT ;  /* 0x7fffff814200780c */ /* 0x000fc60003fc6070 */
[----:B------:R-:W4:Y:S01]  /*64c0*/  LDL.LU R3, [R1+0x660] ;  /* 0x0006600001037983 */ /* 0x000f220000300800 */
[----:B---3--:R-:W-:-:S03]  /*64d0*/  LOP3.LUT R67, R67, 0xc0, RZ, 0xc0, !PT ;  /* 0x000000c043437812 */ /* 0x008fc600078ec0ff */
[----:B-1----:R-:W3:Y:S01]  /*64e0*/  LDL.LU.64 R64, [R1+0x658] ;  /* 0x0006580001407983 */ /* 0x002ee20000300a00 */
[----:B------:R-:W-:-:S03]  /*64f0*/  SHF.R.U32.HI R67, RZ, 0x2, R67 ;  /* 0x00000002ff437819 */ /* 0x000fc60000011643 */
[----:B------:R-:W3:Y:S04]  /*6500*/  LDL.LU R66, [R1+0x650] ;  /* 0x0006500001427983 */ /* 0x000ee80000300800 */
[----:B------:R-:W3:Y:S04]  /*6510*/  LDL.LU.64 R126, [R1+0x648] ;  /* 0x00064800017e7983 */ /* 0x000ee80000300a00 */
[----:B--2---:R-:W2:Y:S01]  /*6520*/  LDL.LU.64 R128, [R1+0x640] ;  /* 0x0006400001807983 */ /* 0x004ea20000300a00 */
[----:B------:R-:W-:-:S03]  /*6530*/  LOP3.LUT R67, R252, R67, RZ, 0x3c, !PT ;  /* 0x00000043fc437212 */ /* 0x000fc600078e3cff */
[----:B------:R1:W-:Y:S04]  /*6540*/  LDGSTS.E [R143+0xec00], [R250.64], !P5 ;  /* 0x0ec00000fa8f7fae */ /* 0x0003e8000e921844 */
[----:B------:R1:W-:Y:S04]  /*6550*/  LDGSTS.E [R143+0xfc00], [R248.64], !P6 ;  /* 0x0fc00000f88f7fae */ /* 0x0003e8000f121844 */
[----:B------:R-:W0:Y:S01]  /*6560*/  LDGDEPBAR ;  /* 0x00000000000079af */ /* 0x000e220000000000 */
[----:B-1----:R-:W-:-:S03]  /*6570*/  LOP3.LUT R143, R67, 0x40, RZ, 0x3c, !PT ;  /* 0x00000040438f7812 */ /* 0x002fc600078e3cff */
[----:B--2---:R1:W-:Y:S04]  /*6580*/  LDGSTS.E [R67+0x20000], [R128.64], P4 ;  /* 0x2000000080437fae */ /* 0x0043e8000a121844 */
[----:B---3--:R1:W-:Y:S04]  /*6590*/  LDGSTS.E [R67+0x20800], [R126.64], P4 ;  /* 0x208000007e437fae */ /* 0x0083e8000a121844 */
[----:B----4-:R1:W-:Y:S04]  /*65a0*/  LDGSTS.E [R67+0x21000], [R2.64], P4 ;  /* 0x2100000002437fae */ /* 0x0103e8000a121844 */
[----:B------:R1:W-:Y:S04]  /*65b0*/  LDGSTS.E [R67+0x21800], [R124.64], P4 ;  /* 0x218000007c437fae */ /* 0x0003e8000a121844 */
        /* <DEDUP_REMOVED lines=28> */
[----:B-1----:R-:W2:Y:S01]  /*6780*/  LDL.LU R67, [R1+0x63c] ;  /* 0x00063c0001437983 */ /* 0x002ea20000300800 */
[----:B------:R-:W-:-:S03]  /*6790*/  IMAD.SHL.U32 R0, R0, 0x40, RZ ;  /* 0x0000004000007824 */ /* 0x000fc600078e00ff */
[----:B--2---:R1:W-:Y:S04]  /*67a0*/  LDGSTS.E [R143+0x20400], [R66.64], P4 ;  /* 0x20400000428f7fae */ /* 0x0043e8000a121844 */
        /* <DEDUP_REMOVED lines=31> */
[----:B------:R-:W0:Y:S04]  /*69a0*/  LDGDEPBAR ;  /* 0x00000000000079af */ /* 0x000e280000000000 */
[----:B-1----:R-:W2:Y:S01]  /*69b0*/  LDL.LU R143, [R1+0x638] ;  /* 0x00063800018f7983 */ /* 0x002ea20000300800 */
[----:B------:R-:W-:-:S03]  /*69c0*/  IMAD.WIDE R140, R0, 0x4, R140 ;  /* 0x00000004008c7825 */ /* 0x000fc600078e028c */
[----:B------:R-:W-:Y:S06]  /*69d0*/  BAR.SYNC.DEFER_BLOCKING 0x0 ;  /* 0x0000000000007b1d */ /* 0x000fec0000010000 */
[----:B------:R-:W-:Y:S01]  /*69e0*/  @!PT LDS RZ, [RZ] ;  /* 0x00000000fffff984 */ /* 0x000fe20000000800 */
[----:B------:R-:W-:Y:S01]  /*69f0*/  @!PT LDS RZ, [RZ] ;  /* 0x00000000fffff984 */ /* 0x000fe20000000800 */
[----:B------:R-:W-:Y:S01]  /*6a00*/  @!PT LDS RZ, [RZ] ;  /* 0x00000000fffff984 */ /* 0x000fe20000000800 */
[----:B------:R1:W-:Y:S04]  /*6a10*/  LDGSTS.E [R252+0x10000], [R140.64], !P3 ;  /* 0x100000008cfc7fae */ /* 0x0003e8000d921844 */
[----:B-1----:R-:W1:Y:S01]  /*6a20*/  S2R R141, SR_TID.X ;  /* 0x00000000008d7919 */ /* 0x002e620000002100 */
[----:B------:R-:W-:-:S03]  /*6a30*/  IMAD.MOV.U32 R140, RZ, RZ, c[0x0][0x180] ;  /* 0x00006000ff8c7624 */ /* 0x000fc600078e00ff */
[----:B------:R3:W5:Y:S02]  /*6a40*/  LDL.LU R252, [R1+0x634] ;  /* 0x0006340001fc7983 */ /* 0x0007640000300800 */
[----:B------:R-:W-:-:S04]  /*6a50*/  IADD3 R140, R140, -0x45, RZ ;  /* 0xffffffbb8c8c7810 */ /* 0x000fc80007ffe0ff */
[----:B------:R-:W-:Y:S01]  /*6a60*/  ISETP.GE.U32.AND P0, PT, R140, 0x7fffff7c, PT ;  /* 0x7fffff7c8c00780c */ /* 0x000fe20003f06070 */
[----:B------:R-:W-:Y:S01]  /*6a70*/  IMAD.MOV.U32 R140, RZ, RZ, c[0x0][0x180] ;  /* 0x00006000ff8c7624 */ /* 0x000fe200078e00ff */
[----:B-1----:R-:W-:-:S05]  /*6a80*/  LOP3.LUT R141, R141, 0xff, RZ, 0xc0, !PT ;  /* 0x000000ff8d8d7812 */ /* 0x002fca00078ec0ff */
[----:B------:R-:W-:Y:S01]  /*6a90*/  IMAD.SHL.U32 R141, R141, 0x4, RZ ;  /* 0x000000048d8d7824 */ /* 0x000fe200078e00ff */
[----:B------:R-:W-:Y:S01]  /*6aa0*/  IADD3 R140, R140, -0x49, RZ ;  /* 0xffffffb78c8c7810 */ /* 0x000fe20007ffe0ff */
[----:B--2---:R-:W-:Y:S02]  /*6ab0*/  IMAD.WIDE R142, R0, 0x4, R142 ;  /* 0x00000004008e7825 */ /* 0x004fe400078e028e */
[----:B------:R3:W5:Y:S04]  /*6ac0*/  LDL.LU R0, [R1+0x630] ;  /* 0x0006300001007983 */ /* 0x0007680000300800 */
[----:B------:R1:W-:Y:S01]  /*6ad0*/  LDGSTS.E [R141+0x11000], [R142.64], !P0 ;  /* 0x110000008e8d7fae */ /* 0x0003e2000c121844 */
[----:B------:R-:W-:-:S03]  /*6ae0*/  ISETP.GE.U32.AND P0, PT, R140, 0x7fffff78, PT ;  /* 0x7fffff788c00780c */ /* 0x000fc60003f06070 */
[----:B-1----:R-:W1:Y:S01]  /*6af0*/  S2R R143, SR_TID.X ;  /* 0x00000000008f7919 */ /* 0x002e620000002100 */
[----:B------:R-:W-:-:S05]  /*6b00*/  IMAD.MOV.U32 R140, RZ, RZ, c[0x0][0x180] ;  /* 0x00006000ff8c7624 */ /* 0x000fca00078e00ff */
[----:B------:R-:W-:-:S04]  /*6b10*/  IADD3 R140, R140, -0x4d, RZ ;  /* 0xffffffb38c8c7810 */ /* 0x000fc80007ffe0ff */
[----:B------:R-:W-:Y:S01]  /*6b20*/  ISETP.GE.U32.AND P1, PT, R140, 0x7fffff74, PT ;  /* 0x7fffff748c00780c */ /* 0x000fe20003f26070 */
[----:B------:R-:W-:-:S04]  /*6b30*/  IMAD.MOV.U32 R140, RZ, RZ, c[0x0][0x188] ;  /* 0x00006200ff8c7624 */ /* 0x000fc800078e00ff */
[----:B------:R-:W-:-:S04]  /*6b40*/  IMAD.SHL.U32 R140, R140, 0x40, RZ ;  /* 0x000000408c8c7824 */ /* 0x000fc800078e00ff */
[----:B------:R-:W-:Y:S01]  /*6b50*/  IMAD.WIDE R138, R140, 0x4, R138 ;  /* 0x000000048c8a7825 */ /* 0x000fe200078e028a */
[----:B-1----:R-:W-:-:S03]  /*6b60*/  LOP3.LUT R142, R143, 0xff, RZ, 0xc0, !PT ;  /* 0x000000ff8f8e7812 */ /* 0x002fc600078ec0ff */
[----:B------:R-:W-:Y:S02]  /*6b70*/  IMAD.MOV.U32 R140, RZ, RZ, c[0x0][0x180] ;  /* 0x00006000ff8c7624 */ /* 0x000fe400078e00ff */
[----:B------:R-:W-:-:S05]  /*6b80*/  IMAD.SHL.U32 R143, R142, 0x4, RZ ;  /* 0x000000048e8f7824 */ /* 0x000fca00078e00ff */
[----:B------:R1:W-:Y:S02]  /*6b90*/  LDGSTS.E [R143+0x12000], [R138.64], !P0 ;  /* 0x120000008a8f7fae */ /* 0x0003e4000c121844 */
[----:B-1----:R-:W-:Y:S01]  /*6ba0*/  IADD3 R138, R140, -0x51, RZ ;  /* 0xffffffaf8c8a7810 */ /* 0x002fe20007ffe0ff */
[----:B------:R-:W-:-:S03]  /*6bb0*/  IMAD.MOV.U32 R139, RZ, RZ, c[0x0][0x188] ;  /* 0x00006200ff8b7624 */ /* 0x000fc600078e00ff */
[----:B------:R-:W-:Y:S01]  /*6bc0*/  ISETP.GE.U32.AND P0, PT, R138, 0x7fffff70, PT ;  /* 0x7fffff708a00780c */ /* 0x000fe20003f06070 */
[----:B------:R-:W-:-:S04]  /*6bd0*/  IMAD.SHL.U32 R139, R139, 0x40, RZ ;  /* 0x000000408b8b7824 */ /* 0x000fc800078e00ff */
[----:B------:R-:W-:-:S04]  /*6be0*/  IMAD.WIDE R150, R139, 0x4, R150 ;  /* 0x000000048b967825 */ /* 0x000fc800078e0296 */
[----:B------:R-:W-:Y:S01]  /*6bf0*/  IMAD.WIDE R136, R139, 0x4, R136 ;  /* 0x000000048b887825 */ /* 0x000fe200078e0288 */
[----:B------:R1:W-:Y:S04]  /*6c00*/  LDGSTS.E [R143+0x13000], [R150.64], !P1 ;  /* 0x13000000968f7fae */ /* 0x0003e8000c921844 */
[----:B------:R2:W-:Y:S04]  /*6c10*/  LDGSTS.E [R143+0x14000], [R136.64], !P0 ;  /* 0x14000000888f7fae */ /* 0x0005e8000c121844 */
[----:B--2---:R-:W2:Y:S01]  /*6c20*/  LDL.LU.64 R136, [R1+0x18] ;  /* 0x0000180001887983 */ /* 0x004ea20000300a00 */
[----:B------:R-:W-:-:S04]  /*6c30*/  IADD3 R138, R140, -0x55, RZ ;  /* 0xffffffab8c8a7810 */ /* 0x000fc80007ffe0ff */
[----:B------:R-:W-:Y:S01]  /*6c40*/  ISETP.GE.U32.AND P1, PT, R138, 0x7fffff6c, PT ;  /* 0x7fffff6c8a00780c */ /* 0x000fe20003f26070 */
[----:B------:R-:W-:-:S12]  /*6c50*/  IMAD.WIDE R134, R139, 0x4, R134 ;  /* 0x000000048b867825 */ /* 0x000fd800078e0286 */
[----:B------:R4:W-:Y:S02]  /*6c60*/  LDGSTS.E [R143+0x15000], [R134.64], !P1 ;  /* 0x15000000868f7fae */ /* 0x0009e4000c921844 */
[----:B----4-:R-:W-:-:S04]  /*6c70*/  IADD3 R134, R140, -0x59, RZ ;  /* 0xffffffa78c867810 */ /* 0x010fc80007ffe0ff */
[----:B------:R-:W-:Y:S02]  /*6c80*/  ISETP.GE.U32.AND P0, PT, R134, 0x7fffff68, PT ;  /* 0x7fffff688600780c */ /* 0x000fe40003f06070 */
[----:B------:R-:W-:-:S04]  /*6c90*/  IADD3 R134, R140, -0x5d, RZ ;  /* 0xffffffa38c867810 */ /* 0x000fc80007ffe0ff */
[----:B------:R-:W-:Y:S01]  /*6ca0*/  ISETP.GE.U32.AND P1, PT, R134, 0x7fffff64, PT ;  /* 0x7fffff648600780c */ /* 0x000fe20003f26070 */
[----:B------:R-:W-:-:S04]  /*6cb0*/  IMAD.WIDE R132, R139, 0x4, R132 ;  /* 0x000000048b847825 */ /* 0x000fc800078e0284 */
[----:B------:R-:W-:-:S04]  /*6cc0*/  IMAD.WIDE R130, R139, 0x4, R130 ;  /* 0x000000048b827825 */ /* 0x000fc800078e0282 */
[C---:B------:R-:W-:Y:S01]  /*6cd0*/  IMAD.WIDE R246, R139.reuse, 0x4, R246 ;  /* 0x000000048bf67825 */ /* 0x040fe200078e02f6 */
[----:B------:R4:W-:Y:S04]  /*6ce0*/  LDGSTS.E [R143+0x16000], [R132.64], !P0 ;  /* 0x16000000848f7fae */ /* 0x0009e8000c121844 */
[----:B------:R3:W-:Y:S01]  /*6cf0*/  LDGSTS.E [R143+0x17000], [R130.64], !P1 ;  /* 0x17000000828f7fae */ /* 0x0007e2000c921844 */
[----:B------:R-:W-:-:S03]  /*6d00*/  IMAD.WIDE R244, R139, 0x4, R244 ;  /* 0x000000048bf47825 */ /* 0x000fc600078e02f4 */
[----:B-1----:R-:W1:Y:S01]  /*6d10*/  S2R R151, SR_TID.X ;  /* 0x0000000000977919 */ /* 0x002e620000002100 */
[----:B------:R-:W-:-:S03]  /*6d20*/  IMAD.WIDE R242, R139, 0x4, R242 ;  /* 0x000000048bf27825 */ /* 0x000fc600078e02f2 */
[----:B------:R-:W2:Y:S01]  /*6d30*/  LDL.LU.64 R134, [R1+0x10] ;  /* 0x0000100001867983 */ /* 0x000ea20000300a00 */
[----:B---3--:R-:W-:-:S04]  /*6d40*/  IADD3 R130, R140, -0x61, RZ ;  /* 0xffffff9f8c827810 */ /* 0x008fc80007ffe0ff */
[----:B------:R-:W-:Y:S02]  /*6d50*/  ISETP.GE.U32.AND P0, PT, R130, 0x7fffff60, PT ;  /* 0x7fffff608200780c */ /* 0x000fe40003f06070 */
[----:B------:R-:W-:-:S04]  /*6d60*/  IADD3 R130, R140, -0x65, RZ ;  /* 0xffffff9b8c827810 */ /* 0x000fc80007ffe0ff */
[----:B------:R-:W-:Y:S02]  /*6d70*/  ISETP.GE.U32.AND P1, PT, R130, 0x7fffff5c, PT ;  /* 0x7fffff5c8200780c */ /* 0x000fe40003f26070 */
[----:B------:R-:W-:-:S05]  /*6d80*/  IADD3 R130, R140, -0x69, RZ ;  /* 0xffffff978c827810 */ /* 0x000fca0007ffe0ff */
[----:B------:R3:W-:Y:S01]  /*6d90*/  LDGSTS.E [R143+0x18000], [R246.64], !P0 ;  /* 0x18000000f68f7fae */ /* 0x0007e2000c121844 */
[----:B------:R-:W-:Y:S02]  /*6da0*/  ISETP.GE.U32.AND P0, PT, R130, 0x7fffff58, PT ;  /* 0x7fffff588200780c */ /* 0x000fe40003f06070 */
[----:B------:R-:W-:-:S03]  /*6db0*/  IADD3 R130, R140, -0x6d, RZ ;  /* 0xffffff938c827810 */ /* 0x000fc60007ffe0ff */
[----:B------:R1:W-:Y:S01]  /*6dc0*/  LDGSTS.E [R143+0x19000], [R244.64], !P1 ;  /* 0x19000000f48f7fae */ /* 0x0003e2000c921844 */
[----:B------:R-:W-:Y:S02]  /*6dd0*/  ISETP.GE.U32.AND P1, PT, R130, 0x7fffff54, PT ;  /* 0x7fffff548200780c */ /* 0x000fe40003f26070 */
[----:B------:R-:W-:Y:S01]  /*6de0*/  IADD3 R130, R140, -0x71, RZ ;  /* 0xffffff8f8c827810 */ /* 0x000fe20007ffe0ff */
[----:B------:R-:W-:-:S04]  /*6df0*/  IMAD.WIDE R240, R139, 0x4, R240 ;  /* 0x000000048bf07825 */ /* 0x000fc800078e02f0 */
[----:B------:R1:W-:Y:S01]  /*6e00*/  LDGSTS.E [R143+0x1a000], [R242.64], !P0 ;  /* 0x1a000000f28f7fae */ /* 0x0003e2000c121844 */
[----:B------:R-:W-:Y:S02]  /*6e10*/  ISETP.GE.U32.AND P0, PT, R130, 0x7fffff50, PT ;  /* 0x7fffff508200780c */ /* 0x000fe40003f06070 */
[----:B------:R-:W-:-:S03]  /*6e20*/  IADD3 R130, R140, -0x75, RZ ;  /* 0xffffff8b8c827810 */ /* 0x000fc60007ffe0ff */
[----:B------:R1:W-:Y:S01]  /*6e30*/  LDGSTS.E [R143+0x1b000], [R240.64], !P1 ;  /* 0x1b000000f08f7fae */ /* 0x0003e2000c921844 */
[----:B------:R-:W-:Y:S01]  /*6e40*/  ISETP.GE.U32.AND P1, PT, R130, 0x7fffff4c, PT ;  /* 0x7fffff4c8200780c */ /* 0x000fe20003f26070 */
[C---:B------:R-:W-:Y:S01]  /*6e50*/  IMAD.WIDE R238, R139.reuse, 0x4, R238 ;  /* 0x000000048bee7825 */ /* 0x040fe200078e02ee */
[C---:B------:R-:W-:Y:S02]  /*6e60*/  IADD3 R131, R140.reuse, -0x79, RZ ;  /* 0xffffff878c837810 */ /* 0x040fe40007ffe0ff */
[C---:B------:R-:W-:Y:S01]  /*6e70*/  IADD3 R130, R140.reuse, -0x7d, RZ ;  /* 0xffffff838c827810 */ /* 0x040fe20007ffe0ff */
[----:B------:R-:W-:Y:S01]  /*6e80*/  IMAD.WIDE R236, R139, 0x4, R236 ;  /* 0x000000048bec7825 */ /* 0x000fe200078e02ec */
[----:B------:R-:W-:Y:S01]  /*6e90*/  ISETP.GE.U32.AND P3, PT, R131, 0x7fffff48, PT ;  /* 0x7fffff488300780c */ /* 0x000fe20003f66070 */
[----:B------:R2:W-:Y:S01]  /*6ea0*/  LDGSTS.E [R143+0x1c000], [R238.64], !P0 ;  /* 0x1c000000ee8f7fae */ /* 0x0005e2000c121844 */
[----:B------:R-:W-:Y:S02]  /*6eb0*/  IADD3 R131, R140, -0x42, RZ ;  /* 0xffffffbe8c837810 */ /* 0x000fe40007ffe0ff */
[----:B------:R-:W-:-:S02]  /*6ec0*/  ISETP.GE.U32.AND P0, PT, R130, 0x7fffff44, PT ;  /* 0x7fffff448200780c */ /* 0x000fc40003f06070 */
[C---:B------:R-:W-:Y:S01]  /*6ed0*/  IADD3 R130, R140.reuse, -0x46, RZ ;  /* 0xffffffba8c827810 */ /* 0x040fe20007ffe0ff */
[----:B------:R2:W-:Y:S01]  /*6ee0*/  LDGSTS.E [R143+0x1d000], [R236.64], !P1 ;  /* 0x1d000000ec8f7fae */ /* 0x0005e2000c921844 */
[----:B-1----:R-:W-:Y:S02]  /*6ef0*/  LOP3.LUT R151, R151, 0xff, RZ, 0xc0, !PT ;  /* 0x000000ff97977812 */ /* 0x002fe400078ec0ff */
[----:B------:R-:W-:Y:S02]  /*6f00*/  ISETP.GE.U32.AND P1, PT, R131, 0x7fffff7f, PT ;  /* 0x7fffff7f8300780c */ /* 0x000fe40003f26070 */
[C---:B------:R-:W-:Y:S02]  /*6f10*/  IADD3 R131, R140.reuse, -0x4e, RZ ;  /* 0xffffffb28c837810 */ /* 0x040fe40007ffe0ff */
[----:B----4-:R-:W-:Y:S02]  /*6f20*/  IADD3 R132, R140, -0x4a, RZ ;  /* 0xffffffb68c847810 */ /* 0x010fe40007ffe0ff */
[----:B------:R-:W-:Y:S01]  /*6f30*/  ISETP.GE.U32.AND P4, PT, R130, 0x7fffff7b, PT ;  /* 0x7fffff7b8200780c */ /* 0x000fe20003f86070 */
[----:B------:R-:W-:Y:S01]  /*6f40*/  IMAD.WIDE R158, R139, 0x4, R158 ;  /* 0x000000048b9e7825 */ /* 0x000fe200078e029e */
[----:B------:R-:W-:-:S03]  /*6f50*/  ISETP.GE.U32.AND P5, PT, R131, 0x7fffff73, PT ;  /* 0x7fffff738300780c */ /* 0x000fc60003fa6070 */
[----:B------:R-:W-:Y:S01]  /*6f60*/  IMAD.SHL.U32 R151, R151, 0x4, RZ ;  /* 0x0000000497977824 */ /* 0x000fe200078e00ff */
[----:B------:R-:W-:Y:S01]  /*6f70*/  ISETP.GE.U32.AND P6, PT, R132, 0x7fffff77, PT ;  /* 0x7fffff778400780c */ /* 0x000fe20003fc6070 */
[C---:B------:R-:W-:Y:S01]  /*6f80*/  IMAD.WIDE R232, R139.reuse, 0x4, R232 ;  /* 0x000000048be87825 */ /* 0x040fe200078e02e8 */
[C---:B------:R-:W-:Y:S01]  /*6f90*/  IADD3 R131, R140.reuse, -0x52, RZ ;  /* 0xffffffae8c837810 */ /* 0x040fe20007ffe0ff */
[----:B------:R1:W-:Y:S01]  /*6fa0*/  LDGSTS.E [R143+0x1e000], [R158.64], !P3 ;  /* 0x1e0000009e8f7fae */ /* 0x0003e2000d921844 */
[----:B------:R-:W-:Y:S01]  /*6fb0*/  IADD3 R130, R140, -0x56, RZ ;  /* 0xffffffaa8c827810 */ /* 0x000fe20007ffe0ff */
[----:B------:R-:W-:Y:S01]  /*6fc0*/  IMAD.WIDE R234, R139, 0x4, R234 ;  /* 0x000000048bea7825 */ /* 0x000fe200078e02ea */
[----:B------:R-:W-:Y:S01]  /*6fd0*/  LOP3.LUT R151, R151, 0x20, RZ, 0x3c, !PT ;  /* 0x0000002097977812 */ /* 0x000fe200078e3cff */
[----:B------:R1:W-:Y:S01]  /*6fe0*/  LDGSTS.E [R143+0x1f000], [R232.64], !P0 ;  /* 0x1f000000e88f7fae */ /* 0x0003e2000c121844 */
[----:B------:R-:W-:Y:S01]  /*6ff0*/  ISETP.GE.U32.AND P3, PT, R131, 0x7fffff6f, PT ;  /* 0x7fffff6f8300780c */ /* 0x000fe20003f66070 */
[----:B------:R-:W-:Y:S01]  /*7000*/  IMAD.WIDE R228, R139, 0x4, R228 ;  /* 0x000000048be47825 */ /* 0x000fe200078e02e4 */
[----:B------:R-:W-:Y:S01]  /*7010*/  ISETP.GE.U32.AND P0, PT, R130, 0x7fffff6b, PT ;  /* 0x7fffff6b8200780c */ /* 0x000fe20003f06070 */
[----:B------:R4:W-:Y:S01]  /*7020*/  LDGSTS.E [R151+0x10400], [R234.64], !P1 ;  /* 0x10400000ea977fae */ /* 0x0009e2000c921844 */
[----:B------:R-:W-:-:S02]  /*7030*/  IADD3 R131, R140, -0x5a, RZ ;  /* 0xffffffa68c837810 */ /* 0x000fc40007ffe0ff */
[----:B------:R-:W-:Y:S01]  /*7040*/  IADD3 R130, R140, -0x5e, RZ ;  /* 0xffffffa28c827810 */ /* 0x000fe20007ffe0ff */
[----:B------:R-:W-:Y:S01]  /*7050*/  IMAD.WIDE R230, R139, 0x4, R230 ;  /* 0x000000048be67825 */ /* 0x000fe200078e02e6 */
[----:B------:R-:W-:Y:S01]  /*7060*/  ISETP.GE.U32.AND P1, PT, R131, 0x7fffff67, PT ;  /* 0x7fffff678300780c */ /* 0x000fe20003f26070 */
[----:B------:R4:W-:Y:S01]  /*7070*/  LDGSTS.E [R151+0x11400], [R228.64], !P4 ;  /* 0x11400000e4977fae */ /* 0x0009e2000e121844 */
[----:B------:R-:W-:Y:S01]  /*7080*/  ISETP.GE.U32.AND P4, PT, R130, 0x7fffff63, PT ;  /* 0x7fffff638200780c */ /* 0x000fe20003f86070 */
[C---:B------:R-:W-:Y:S01]  /*7090*/  IMAD.WIDE R224, R139.reuse, 0x4, R224 ;  /* 0x000000048be07825 */ /* 0x040fe200078e02e0 */
[C---:B------:R-:W-:Y:S01]  /*70a0*/  IADD3 R131, R140.reuse, -0x62, RZ ;  /* 0xffffff9e8c837810 */ /* 0x040fe20007ffe0ff */
[----:B------:R4:W-:Y:S01]  /*70b0*/  LDGSTS.E [R151+0x12400], [R230.64], !P6 ;  /* 0x12400000e6977fae */ /* 0x0009e2000f121844 */
        /* <DEDUP_REMOVED lines=43> */
[----:B------:R4:W-:Y:S02]  /*7370*/  LDGSTS.E [R151+0x1d400], [R204.64], !P4 ;  /* 0x1d400000cc977fae */ /* 0x0009e4000e121844 */
        /* <DEDUP_REMOVED lines=14> */
[C---:B------:R-:W-:Y:S01]  /*7460*/  IADD3 R130, R140.reuse, -0x5f, RZ ;  /* 0xffffffa18c827810 */ /* 0x040fe20007ffe0ff */
[----:B------:R-:W-:Y:S01]  /*7470*/  IMAD.WIDE R198, R139, 0x4, R198 ;  /* 0x000000048bc67825 */ /* 0x000fe200078e02c6 */
[----:B----4-:R-:W4:Y:S01]  /*7480*/  LDL.LU.64 R150, [R1+0x8] ;  /* 0x0000080001967983 */ /* 0x010f220000300a00 */
[----:B------:R-:W-:Y:S02]  /*7490*/  ISETP.GE.U32.AND P3, PT, R131, 0x7fffff66, PT ;  /* 0x7fffff668300780c */ /* 0x000fe40003f66070 */
[C---:B------:R-:W-:Y:S01]  /*74a0*/  IMAD.WIDE R192, R139.reuse, 0x4, R192 ;  /* 0x000000048bc07825 */ /* 0x040fe200078e02c0 */
[----:B------:R-:W-:Y:S01]  /*74b0*/  IADD3 R131, R140, -0x63, RZ ;  /* 0xffffff9d8c837810 */ /* 0x000fe20007ffe0ff */
[----:B------:R1:W-:Y:S01]  /*74c0*/  LDGSTS.E [R142+0x11800], [R196.64], !P0 ;  /* 0x11800000c48e7fae */ /* 0x0003e2000c121844 */
[----:B------:R-:W-:Y:S02]  /*74d0*/  ISETP.GE.U32.AND P0, PT, R130, 0x7fffff62, PT ;  /* 0x7fffff628200780c */ /* 0x000fe40003f06070 */
[----:B------:R-:W-:Y:S01]  /*74e0*/  IADD3 R130, R140, -0x67, RZ ;  /* 0xffffff998c827810 */ /* 0x000fe20007ffe0ff */
[----:B------:R1:W-:Y:S01]  /*74f0*/  LDGSTS.E [R142+0x12800], [R198.64], !P1 ;  /* 0x12800000c68e7fae */ /* 0x0003e2000c921844 */
[----:B------:R-:W-:Y:S01]  /*7500*/  IMAD.WIDE R194, R139, 0x4, R194 ;  /* 0x000000048bc27825 */ /* 0x000fe200078e02c2 */
[----:B------:R-:W-:-:S02]  /*7510*/  ISETP.GE.U32.AND P1, PT, R131, 0x7fffff5e, PT ;  /* 0x7fffff5e8300780c */ /* 0x000fc40003f26070 */
[----:B------:R1:W-:Y:S01]  /*7520*/  LDGSTS.E [R142+0x13800], [R192.64], !P4 ;  /* 0x13800000c08e7fae */ /* 0x0003e2000e121844 */
[C---:B------:R-:W-:Y:S01]  /*7530*/  IMAD.WIDE R188, R139.reuse, 0x4, R188 ;  /* 0x000000048bbc7825 */ /* 0x040fe200078e02bc */
[----:B------:R-:W-:Y:S02]  /*7540*/  ISETP.GE.U32.AND P4, PT, R130, 0x7fffff5a, PT ;  /* 0x7fffff5a8200780c */ /* 0x000fe40003f86070 */
        /* <DEDUP_REMOVED lines=15> */
[----:B------:R-:W-:Y:S01]  /*7640*/  IMAD.WIDE R180, R139, 0x4, R180 ;  /* 0x000000048bb47825 */ /* 0x000fe200078e02b4 */
[C---:B------:R-:W-:Y:S01]  /*7650*/  IADD3 R131, R140.reuse, -0x7b, RZ ;  /* 0xffffff858c837810 */ /* 0x040fe20007ffe0ff */
[----:B------:R1:W-:Y:S01]  /*7660*/  LDGSTS.E [R142+0x18800], [R186.64], !P1 ;  /* 0x18800000ba8e7fae */ /* 0x0003e2000c921844 */
[----:B------:R-:W-:-:S02]  /*7670*/  IADD3 R130, R140, -0x7f, RZ ;  /* 0xffffff818c827810 */ /* 0x000fc40007ffe0ff */
[----:B------:R-:W-:Y:S01]  /*7680*/  ISETP.GE.U32.AND P1, PT, R131, 0x7fffff46, PT ;  /* 0x7fffff468300780c */ /* 0x000fe20003f26070 */
[----:B------:R1:W-:Y:S01]  /*7690*/  LDGSTS.E [R142+0x19800], [R180.64], !P4 ;  /* 0x19800000b48e7fae */ /* 0x0003e2000e121844 */
[----:B------:R-:W-:Y:S01]  /*76a0*/  ISETP.GE.U32.AND P4, PT, R130, 0x7fffff42, PT ;  /* 0x7fffff428200780c */ /* 0x000fe20003f86070 */
[----:B------:R-:W-:Y:S01]  /*76b0*/  IMAD.WIDE R182, R139, 0x4, R182 ;  /* 0x000000048bb67825 */ /* 0x000fe200078e02b6 */
[----:B------:R-:W-:-:S03]  /*76c0*/  IADD3 R131, R140, -0x44, RZ ;  /* 0xffffffbc8c837810 */ /* 0x000fc60007ffe0ff */
[C---:B------:R-:W-:Y:S01]  /*76d0*/  IMAD.WIDE R176, R139.reuse, 0x4, R176 ;  /* 0x000000048bb07825 */ /* 0x040fe200078e02b0 */
[----:B------:R-:W-:Y:S01]  /*76e0*/  IADD3 R130, R140, -0x48, RZ ;  /* 0xffffffb88c827810 */ /* 0x000fe20007ffe0ff */
[----:B------:R1:W-:Y:S02]  /*76f0*/  LDGSTS.E [R142+0x1a800], [R182.64], !P6 ;  /* 0x1a800000b68e7fae */ /* 0x0003e4000f121844 */
[C---:B------:R-:W-:Y:S02]  /*7700*/  IMAD.WIDE R178, R139.reuse, 0x4, R178 ;  /* 0x000000048bb27825 */ /* 0x040fe400078e02b2 */
[----:B------:R1:W-:Y:S02]  /*7710*/  LDGSTS.E [R142+0x1b800], [R176.64], !P5 ;  /* 0x1b800000b08e7fae */ /* 0x0003e4000e921844 */
[----:B------:R-:W-:-:S04]  /*7720*/  IMAD.WIDE R172, R139, 0x4, R172 ;  /* 0x000000048bac7825 */ /* 0x000fc800078e02ac */
[C---:B------:R-:W-:Y:S01]  /*7730*/  IMAD.WIDE R174, R139.reuse, 0x4, R174 ;  /* 0x000000048bae7825 */ /* 0x040fe200078e02ae */
[----:B------:R1:W-:Y:S03]  /*7740*/  LDGSTS.E [R142+0x1c800], [R178.64], !P3 ;  /* 0x1c800000b28e7fae */ /* 0x0003e6000d921844 */
[----:B------:R-:W-:Y:S01]  /*7750*/  IMAD.WIDE R168, R139, 0x4, R168 ;  /* 0x000000048ba87825 */ /* 0x000fe200078e02a8 */
[----:B------:R-:W-:Y:S01]  /*7760*/  ISETP.GE.U32.AND P6, PT, R131, 0x7fffff7d, PT ;  /* 0x7fffff7d8300780c */ /* 0x000fe20003fc6070 */
[----:B------:R1:W-:Y:S01]  /*7770*/  LDGSTS.E [R142+0x1d800], [R172.64], !P0 ;  /* 0x1d800000ac8e7fae */ /* 0x0003e2000c121844 */
[----:B------:R-:W-:Y:S02]  /*7780*/  ISETP.GE.U32.AND P5, PT, R130, 0x7fffff79, PT ;  /* 0x7fffff798200780c */ /* 0x000fe40003fa6070 */
[C---:B------:R-:W-:Y:S01]  /*7790*/  IADD3 R131, R140.reuse, -0x4c, RZ ;  /* 0xffffffb48c837810 */ /* 0x040fe20007ffe0ff */
[----:B------:R1:W-:Y:S01]  /*77a0*/  LDGSTS.E [R142+0x1e800], [R174.64], !P1 ;  /* 0x1e800000ae8e7fae */ /* 0x0003e2000c921844 */
[----:B------:R-:W-:-:S03]  /*77b0*/  IADD3 R130, R140, -0x50, RZ ;  /* 0xffffffb08c827810 */ /* 0x000fc60007ffe0ff */
[----:B------:R1:W-:Y:S01]  /*77c0*/  LDGSTS.E [R142+0x1f800], [R168.64], !P4 ;  /* 0x1f800000a88e7fae */ /* 0x0003e2000e121844 */
[----:B------:R-:W-:Y:S02]  /*77d0*/  ISETP.GE.U32.AND P3, PT, R131, 0x7fffff75, PT ;  /* 0x7fffff758300780c */ /* 0x000fe40003f66070 */
[----:B------:R-:W-:Y:S02]  /*77e0*/  ISETP.GE.U32.AND P0, PT, R130, 0x7fffff71, PT ;  /* 0x7fffff718200780c */ /* 0x000fe40003f06070 */
[C---:B------:R-:W-:Y:S01]  /*77f0*/  IADD3 R130, R140.reuse, -0x58, RZ ;  /* 0xffffffa88c827810 */ /* 0x040fe20007ffe0ff */
[----:B------:R-:W-:Y:S01]  /*7800*/  IMAD.WIDE R170, R139, 0x4, R170 ;  /* 0x000000048baa7825 */ /* 0x000fe200078e02aa */
[----:B------:R-:W-:Y:S02]  /*7810*/  IADD3 R131, R140, -0x54, RZ ;  /* 0xffffffac8c837810 */ /* 0x000fe40007ffe0ff */
[----:B-1----:R-:W-:Y:S02]  /*7820*/  LOP3.LUT R142, R141, 0x60, RZ, 0x3c, !PT ;  /* 0x000000608d8e7812 */ /* 0x002fe400078e3cff */
[----:B------:R-:W3:Y:S01]  /*7830*/  S2R R141, SR_TID.X ;  /* 0x00000000008d7919 */ /* 0x000ee20000002100 */
[----:B------:R-:W-:Y:S01]  /*7840*/  IMAD.WIDE R164, R139, 0x4, R164 ;  /* 0x000000048ba47825 */ /* 0x000fe200078e02a4 */
[----:B------:R-:W-:-:S02]  /*7850*/  ISETP.GE.U32.AND P4, PT, R130, 0x7fffff69, PT ;  /* 0x7fffff698200780c */ /* 0x000fc40003f86070 */
[----:B------:R-:W-:Y:S01]  /*7860*/  ISETP.GE.U32.AND P1, PT, R131, 0x7fffff6d, PT ;  /* 0x7fffff6d8300780c */ /* 0x000fe20003f26070 */
[----:B------:R1:W-:Y:S01]  /*7870*/  LDGSTS.E [R142+0x10c00], [R170.64], !P6 ;  /* 0x10c00000aa8e7fae */ /* 0x0003e2000f121844 */
[C---:B------:R-:W-:Y:S01]  /*7880*/  IADD3 R130, R140.reuse, -0x60, RZ ;  /* 0xffffffa08c827810 */ /* 0x040fe20007ffe0ff */
[C---:B------:R-:W-:Y:S01]  /*7890*/  IMAD.WIDE R166, R139.reuse, 0x4, R166 ;  /* 0x000000048ba67825 */ /* 0x040fe200078e02a6 */
[----:B------:R-:W-:Y:S01]  /*78a0*/  IADD3 R131, R140, -0x5c, RZ ;  /* 0xffffffa48c837810 */ /* 0x000fe20007ffe0ff */
        /* <DEDUP_REMOVED lines=8> */
[----:B------:R1:W-:Y:S01]  /*7930*/  LDGSTS.E [R142+0x13c00], [R160.64], !P0 ;  /* 0x13c00000a08e7fae */ /* 0x0003e2000c121844 */
[----:B------:R-:W-:Y:S02]  /*7940*/  ISETP.GE.U32.AND P0, PT, R130, 0x7fffff59, PT ;  /* 0x7fffff598200780c */ /* 0x000fe40003f06070 */
[----:B------:R-:W-:Y:S01]  /*7950*/  ISETP.GE.U32.AND P3, PT, R131, 0x7fffff5d, PT ;  /* 0x7fffff5d8300780c */ /* 0x000fe20003f66070 */
[C---:B------:R-:W-:Y:S01]  /*7960*/  IMAD.WIDE R156, R139.reuse, 0x4, R156 ;  /* 0x000000048b9c7825 */ /* 0x040fe200078e029c */
[----:B------:R-:W-:Y:S01]  /*7970*/  IADD3 R130, R140, -0x6c, RZ ;  /* 0xffffff948c827810 */ /* 0x000fe20007ffe0ff */
[----:B------:R1:W-:Y:S02]  /*7980*/  LDGSTS.E [R142+0x14c00], [R162.64], !P1 ;  /* 0x14c00000a28e7fae */ /* 0x0003e4000c921844 */
[----:B------:R-:W-:Y:S01]  /*7990*/  IMAD.MOV.U32 R138, RZ, RZ, c[0x0][0x180] ;  /* 0x00006000ff8a7624 */ /* 0x000fe200078e00ff */
[----:B------:R-:W-:Y:S01]  /*79a0*/  ISETP.GE.U32.AND P1, PT, R130, 0x7fffff55, PT ;  /* 0x7fffff558200780c */ /* 0x000fe20003f26070 */
[C---:B------:R-:W-:Y:S01]  /*79b0*/  IMAD.WIDE R146, R139.reuse, 0x4, R146 ;  /* 0x000000048b927825 */ /* 0x040fe200078e0292 */
[----:B------:R-:W-:Y:S01]  /*79c0*/  IADD3 R130, R140, -0x74, RZ ;  /* 0xffffff8c8c827810 */ /* 0x000fe20007ffe0ff */
[----:B------:R1:W-:Y:S02]  /*79d0*/  LDGSTS.E [R142+0x15c00], [R156.64], !P4 ;  /* 0x15c000009c8e7fae */ /* 0x0003e4000e121844 */
[----:B------:R-:W-:Y:S01]  /*79e0*/  IMAD.WIDE R154, R139, 0x4, R154 ;  /* 0x000000048b9a7825 */ /* 0x000fe200078e029a */
[----:B---3--:R-:W-:Y:S01]  /*79f0*/  LOP3.LUT R246, R141, 0x3f, RZ, 0xc0, !PT ;  /* 0x0000003f8df67812 */ /* 0x008fe200078ec0ff */
[----:B------:R1:W-:Y:S01]  /*7a00*/  LDGSTS.E [R142+0x16c00], [R146.64], !P6 ;  /* 0x16c00000928e7fae */ /* 0x0003e2000f121844 */
[----:B------:R-:W-:Y:S01]  /*7a10*/  IADD3 R138, R138, -0x40, RZ ;  /* 0xffffffc08a8a7810 */ /* 0x000fe20007ffe0ff */
[----:B------:R-:W-:Y:S01]  /*7a20*/  IMAD.MOV.U32 R247, RZ, RZ, 0x3f ;  /* 0x0000003ffff77424 */ /* 0x000fe200078e00ff */
[----:B------:R-:W-:Y:S01]  /*7a30*/  IADD3 R131, R140, -0x70, RZ ;  /* 0xffffff908c837810 */ /* 0x000fe20007ffe0ff */
[C---:B------:R-:W-:Y:S01]  /*7a40*/  IMAD.WIDE R152, R139.reuse, 0x4, R152 ;  /* 0x000000048b987825 */ /* 0x040fe200078e0298 */
[----:B------:R-:W-:Y:S01]  /*7a50*/  ISETP.GE.U32.AND P6, PT, R130, 0x7fffff4d, PT ;  /* 0x7fffff4d8200780c */ /* 0x000fe20003fc6070 */
[----:B------:R1:W-:Y:S01]  /*7a60*/  LDGSTS.E [R142+0x17c00], [R154.64], !P5 ;  /* 0x17c000009a8e7fae */ /* 0x0003e2000e921844 */
[----:B------:R-:W-:Y:S01]  /*7a70*/  IADD3 R130, R140, -0x78, RZ ;  /* 0xffffff888c827810 */ /* 0x000fe20007ffe0ff */
[----:B------:R-:W-:Y:S01]  /*7a80*/  IMAD.WIDE R148, R139, 0x4, R148 ;  /* 0x000000048b947825 */ /* 0x000fe200078e0294 */
[----:B------:R-:W-:Y:S01]  /*7a90*/  ISETP.GE.AND P5, PT, R246, R138, PT ;  /* 0x0000008af600720c */ /* 0x000fe20003fa6270 */
[----:B------:R1:W-:Y:S01]  /*7aa0*/  LDGSTS.E [R142+0x18c00], [R152.64], !P3 ;  /* 0x18c00000988e7fae */ /* 0x0003e2000d921844 */
[----:B------:R-:W-:-:S02]  /*7ab0*/  IADD3 R247, R247, c[0x0][0x180], RZ ;  /* 0x00006000f7f77a10 */ /* 0x000fc40007ffe0ff */
[----:B------:R-:W-:Y:S01]  /*7ac0*/  ISETP.GE.U32.AND P4, PT, R131, 0x7fffff51, PT ;  /* 0x7fffff518300780c */ /* 0x000fe20003f86070 */
[----:B------:R1:W-:Y:S01]  /*7ad0*/  LDGSTS.E [R142+0x19c00], [R148.64], !P0 ;  /* 0x19c00000948e7fae */ /* 0x0003e2000c121844 */
[----:B------:R-:W-:Y:S02]  /*7ae0*/  ISETP.GE.U32.AND P3, PT, R130, 0x7fffff49, PT ;  /* 0x7fffff498200780c */ /* 0x000fe40003f66070 */
[----:B------:R-:W-:Y:S02]  /*7af0*/  ISETP.GT.AND P0, PT, R247, 0x7f, PT ;  /* 0x0000007ff700780c */ /* 0x000fe40003f04270 */
[----:B------:R-:W-:Y:S01]  /*7b00*/  SEL R130, RZ, 0x4, P5 ;  /* 0x00000004ff827807 */ /* 0x000fe20002800000 */
[----:B------:R-:W-:-:S03]  /*7b10*/  IMAD.WIDE R144, R139, 0x4, R144 ;  /* 0x000000048b907825 */ /* 0x000fc600078e0290 */
[----:B------:R-:W-:Y:S01]  /*7b20*/  SEL R132, R130, RZ, P0 ;  /* 0x000000ff82847207 */ /* 0x000fe20000000000 */
[C---:B--2---:R-:W-:Y:S01]  /*7b30*/  IMAD.WIDE R130, R139.reuse, 0x4, R136 ;  /* 0x000000048b827825 */ /* 0x044fe200078e0288 */
[----:B------:R1:W-:Y:S04]  /*7b40*/  LDGSTS.E [R142+0x1ac00], [R144.64], !P1 ;  /* 0x1ac00000908e7fae */ /* 0x0003e8000c921844 */
[----:B------:R2:W-:Y:S02]  /*7b50*/  LDGSTS.E [R142+0x1bc00], [R130.64], !P4 ;  /* 0x1bc00000828e7fae */ /* 0x0005e4000e121844 */
[----:B--2---:R-:W-:Y:S02]  /*7b60*/  IMAD.WIDE R130, R139, 0x4, R250 ;  /* 0x000000048b827825 */ /* 0x004fe400078e02fa */
[----:B------:R2:W5:Y:S01]  /*7b70*/  LDL.LU.64 R250, [R1+0x628] ;  /* 0x0006280001fa7983 */ /* 0x0005620000300a00 */
[----:B------:R-:W-:-:S02]  /*7b80*/  IADD3 R133, R140, -0x7c, RZ ;  /* 0xffffff848c857810 */ /* 0x000fc40007ffe0ff */
[----:B------:R-:W-:Y:S02]  /*7b90*/  IADD3 R244, R140, -0x80, RZ ;  /* 0xffffff808cf47810 */ /* 0x000fe40007ffe0ff */
[----:B------:R-:W3:Y:S01]  /*7ba0*/  S2R R140, SR_TID.X ;  /* 0x00000000008c7919 */ /* 0x000ee20000002100 */
[----:B------:R-:W-:Y:S02]  /*7bb0*/  ISETP.GE.U32.AND P0, PT, R133, 0x7fffff45, PT ;  /* 0x7fffff458500780c */ /* 0x000fe40003f06070 */
[----:B------:R-:W-:Y:S01]  /*7bc0*/  ISETP.GE.U32.AND P1, PT, R244, 0x7fffff41, PT ;  /* 0x7fffff41f400780c */ /* 0x000fe20003f26070 */
[----:B------:R-:W-:Y:S01]  /*7bd0*/  IMAD.WIDE R134, R139, 0x4, R134 ;  /* 0x000000048b867825 */ /* 0x000fe200078e0286 */
[----:B------:R-:W-:-:S03]  /*7be0*/  ISETP.NE.U32.AND P5, PT, R132, RZ, PT ;  /* 0x000000ff8400720c */ /* 0x000fc60003fa5070 */
[----:B------:R-:W-:Y:S01]  /*7bf0*/  IMAD.MOV.U32 R137, RZ, RZ, c[0x0][0x18c] ;  /* 0x00006300ff897624 */ /* 0x000fe200078e00ff */
[----:B------:R1:W-:Y:S01]  /*7c00*/  LDGSTS.E [R142+0x1cc00], [R134.64], !P6 ;  /* 0x1cc00000868e7fae */ /* 0x0003e2000f121844 */
[----:B------:R-:W-:-:S04]  /*7c10*/  IMAD.WIDE R248, R139, 0x4, R248 ;  /* 0x000000048bf87825 */ /* 0x000fc800078e02f8 */
[----:B------:R-:W-:Y:S01]  /*7c20*/  IMAD.SHL.U32 R137, R137, 0x40, RZ ;  /* 0x0000004089897824 */ /* 0x000fe200078e00ff */
[----:B---3--:R-:W-:-:S04]  /*7c30*/  LOP3.LUT R140, R140, 0xc0, RZ, 0xc0, !PT ;  /* 0x000000c08c8c7812 */ /* 0x008fc800078ec0ff */
[----:B------:R-:W-:Y:S01]  /*7c40*/  SHF.R.U32.HI R140, RZ, 0x2, R140 ;  /* 0x00000002ff8c7819 */ /* 0x000fe2000001168c */
[----:B------:R-:W-:-:S04]  /*7c50*/  IMAD.WIDE R128, R137, 0x4, R128 ;  /* 0x0000000489807825 */ /* 0x000fc800078e0280 */
        /* <DEDUP_REMOVED lines=19> */
[----:B----4-:R-:W-:-:S05]  /*7d90*/  IMAD.WIDE R132, R139, 0x4, R150 ;  /* 0x000000048b847825 */ /* 0x010fca00078e0296 */
[----:B------:R1:W-:Y:S04]  /*7da0*/  LDGSTS.E [R142+0x1dc00], [R132.64], !P3 ;  /* 0x1dc00000848e7fae */ /* 0x0003e8000d921844 */
[----:B------:R1:W-:Y:S04]  /*7db0*/  LDGSTS.E [R142+0x1ec00], [R130.64], !P0 ;  /* 0x1ec00000828e7fae */ /* 0x0003e8000c121844 */
[----:B------:R1:W-:Y:S04]  /*7dc0*/  LDGSTS.E [R142+0x1fc00], [R248.64], !P1 ;  /* 0x1fc00000f88e7fae */ /* 0x0003e8000c921844 */
[----:B------:R-:W0:Y:S01]  /*7dd0*/  LDGDEPBAR ;  /* 0x00000000000079af */ /* 0x000e220000000000 */
[----:B-1----:R-:W-:-:S05]  /*7de0*/  LOP3.LUT R142, R143, R140, RZ, 0x3c, !PT ;  /* 0x0000008c8f8e7212 */ /* 0x002fca00078e3cff */
        /* <DEDUP_REMOVED lines=11> */
[----:B------:R2:W-:Y:S01]  /*7ea0*/  LDGSTS.E [R142+0x35800], [R108.64], P5 ;  /* 0x358000006c8e7fae */ /* 0x0005e2000a921844 */
[----:B------:R-:W-:-:S03]  /*7eb0*/  IMAD.WIDE R90, R137, 0x4, R90 ;  /* 0x00000004895a7825 */ /* 0x000fc600078e025a */
        /* <DEDUP_REMOVED lines=17> */
[----:B------:R-:W-:-:S03]  /*7fd0*/  LOP3.LUT R143, R143, R140, RZ, 0x3c, !PT ;  /* 0x0000008c8f8f7212 */ /* 0x000fc600078e3cff */
[----:B------:R2:W-:Y:S01]  /*7fe0*/  LDGSTS.E [R142+0x3a800], [R88.64], P5 ;  /* 0x3a800000588e7fae */ /* 0x0005e2000a921844 */
[----:B------:R-:W-:-:S03]  /*7ff0*/  IMAD.WIDE R72, R137, 0x4, R72 ;  /* 0x0000000489487825 */ /* 0x000fc600078e0248 */
[----:B------:R2:W-:Y:S01]  /*8000*/  LDGSTS.E [R142+0x3b000], [R86.64], P5 ;  /* 0x3b000000568e7fae */ /* 0x0005e2000a921844 */
[----:B------:R-:W-:-:S03]  /*8010*/  IMAD.WIDE R70, R137, 0x4, R70 ;  /* 0x0000000489467825 */ /* 0x000fc600078e0246 */
[----:B------:R2:W-:Y:S01]  /*8020*/  LDGSTS.E [R142+0x3b800], [R84.64], P5 ;  /* 0x3b800000548e7fae */ /* 0x0005e2000a921844 */
[----:B------:R-:W-:-:S03]  /*8030*/  IMAD.WIDE R68, R137, 0x4, R68 ;  /* 0x0000000489447825 */ /* 0x000fc600078e0244 */
[----:B------:R2:W-:Y:S01]  /*8040*/  LDGSTS.E [R142+0x3c000], [R82.64], P5 ;  /* 0x3c000000528e7fae */ /* 0x0005e2000a921844 */
[----:B------:R-:W-:Y:S01]  /*8050*/  IMAD.WIDE R66, R137, 0x4, R66 ;  /* 0x0000000489427825 */ /* 0x000fe200078e0242 */
[----:B------:R-:W-:Y:S02]  /*8060*/  LOP3.LUT R143, R143, 0x40, RZ, 0x3c, !PT ;  /* 0x000000408f8f7812 */ /* 0x000fe400078e3cff */
        /* <DEDUP_REMOVED lines=70> */
[----:B------:R-:W0:Y:S01]  /*84d0*/  LDGDEPBAR ;  /* 0x00000000000079af */ /* 0x000e220000000000 */
[----:B------:R-:W-:Y:S05]  /*84e0*/  @P2 BRA `(.L_x_0) ;  /* 0x00000af000002947 */ /* 0x000fea0003800000 */
[----:B-----5:R-:W-:Y:S01]  /*84f0*/  IMAD.SHL.U32 R0, R141, 0x2, RZ ;  /* 0x000000028d007824 */ /* 0x020fe200078e00ff */
[----:B--2---:R-:W-:Y:S01]  /*8500*/  CS2R R32, SRZ ;  /* 0x0000000000207805 */ /* 0x004fe2000001ff00 */
[----:B------:R-:W-:Y:S01]  /*8510*/  CS2R R34, SRZ ;  /* 0x0000000000227805 */ /* 0x000fe2000001ff00 */
[----:B------:R-:W-:Y:S01]  /*8520*/  CS2R R52, SRZ ;  /* 0x0000000000347805 */ /* 0x000fe2000001ff00 */
[----:B------:R-:W-:Y:S01]  /*8530*/  CS2R R54, SRZ ;  /* 0x0000000000367805 */ /* 0x000fe2000001ff00 */
[----:B------:R1:W-:Y:S01]  /*8540*/  STL [R1+0x618], R0 ;  /* 0x0006180001007387 */ /* 0x0003e20000100800 */
[----:B------:R-:W-:Y:S01]  /*8550*/  CS2R R80, SRZ ;  /* 0x0000000000507805 */ /* 0x000fe2000001ff00 */
[----:B------:R-:W-:Y:S01]  /*8560*/  CS2R R82, SRZ ;  /* 0x0000000000527805 */ /* 0x000fe2000001ff00 */
[----:B------:R-:W-:Y:S01]  /*8570*/  CS2R R84, SRZ ;  /* 0x0000000000547805 */ /* 0x000fe2000001ff00 */
[----:B------:R1:W-:Y:S01]  /*8580*/  STL [R1+0x120], RZ ;  /* 0x000120ff01007387 */ /* 0x0003e20000100800 */
        /* <DEDUP_REMOVED lines=101> */
[----:B------:R-:W-:-:S02]  /*8be0*/  CS2R R206, SRZ ;  /* 0x0000000000ce7805 */ /* 0x000fc4000001ff00 */
[----:B------:R1:W-:Y:S04]  /*8bf0*/  STL [R1+0x118], RZ ;  /* 0x000118ff01007387 */ /* 0x0003e80000100800 */
        /* <DEDUP_REMOVED lines=57> */
[----:B------:R1:W-:Y:S04]  /*8f90*/  STL [R1], RZ ;  /* 0x000000ff01007387 */ /* 0x0003e80000100800 */
[----:B------:R1:W-:Y:S04]  /*8fa0*/  STL [R1+0x4], RZ ;  /* 0x000004ff01007387 */ /* 0x0003e80000100800 */
[----:B------:R1:W-:Y:S04]  /*8fb0*/  STL [R1+0x8], RZ ;  /* 0x000008ff01007387 */ /* 0x0003e80000100800 */
[----:B------:R1:W-:Y:S01]  /*8fc0*/  STL [R1+0xc], RZ ;  /* 0x00000cff01007387 */ /* 0x0003e20000100800 */
[----:B------:R-:W-:Y:S05]  /*8fd0*/  BRA `(.L_x_1) ;  /* 0x0001526000007947 */ /* 0x000fea0003800000 */
.L_x_0:
[----:B--2---:R-:W2:Y:S04]  /*8fe0*/  LDL.LU R6, [R1+0x118] ;  /* 0x0001180001067983 */ /* 0x004ea80000300800 */
[----:B------:R-:W3:Y:S04]  /*8ff0*/  LDL.LU R29, [R1+0x20] ;  /* 0x00002000011d7983 */ /* 0x000ee80000300800 */
[----:B------:R-:W4:Y:S04]  /*9000*/  LDL.LU R28, [R1+0x24] ;  /* 0x00002400011c7983 */ /* 0x000f280000300800 */
[----:B------:R-:W3:Y:S04]  /*9010*/  LDL.LU R22, [R1+0x28] ;  /* 0x0000280001167983 */ /* 0x000ee80000300800 */
[----:B------:R-:W3:Y:S01]  /*9020*/  LDL.LU R23, [R1+0x2c] ;  /* 0x00002c0001177983 */ /* 0x000ee20000300800 */
[----:B------:R-:W-:Y:S01]  /*9030*/  IMAD.MOV.U32 R5, RZ, RZ, c[0x0][0x188] ;  /* 0x00006200ff057624 */ /* 0x000fe200078e00ff */
[----:B------:R-:W-:Y:S01]  /*9040*/  SHF.R.S32.HI R3, RZ, 0x1f, R137 ;  /* 0x0000001fff037819 */ /* 0x000fe20000011489 */
[----:B------:R-:W-:Y:S01]  /*9050*/  IMAD R7, R246, c[0x0][0x18c], RZ ;  /* 0x00006300f6077a24 */ /* 0x000fe200078e02ff */
[----:B-----5:R-:W-:Y:S01]  /*9060*/  STL [R1+0x630], R250 ;  /* 0x000630fa01007387 */ /* 0x020fe20000100800 */
[----:B------:R-:W-:Y:S01]  /*9070*/  IMAD.SHL.U32 R17, R137, 0x8, RZ ;  /* 0x0000000889117824 */ /* 0x000fe200078e00ff */
[----:B------:R-:W-:-:S02]  /*9080*/  SHF.R.S32.HI R2, RZ, 0x1f, R5 ;  /* 0x0000001fff027819 */ /* 0x000fc40000011405 */
[----:B------:R-:W-:Y:S01]  /*9090*/  STL [R1+0x62c], R244 ;  /* 0x00062cf401007387 */ /* 0x000fe20000100800 */
[----:B------:R-:W-:Y:S02]  /*90a0*/  SHF.R.S32.HI R12, RZ, 0x1f, R251 ;  /* 0x0000001fff0c7819 */ /* 0x000fe400000114fb */
[----:B------:R-:W-:Y:S01]  /*90b0*/  LEA R8, P1, R252, R17, 0x2 ;  /* 0x00000011fc087211 */ /* 0x000fe200078210ff */
[----:B------:R1:W-:Y:S01]  /*90c0*/  STL [R1+0x628], R0 ;  /* 0x0006280001007387 */ /* 0x0003e20000100800 */
[----:B------:R-:W-:Y:S02]  /*90d0*/  SHF.L.U64.HI R16, R137, 0x3, R3 ;  /* 0x0000000389107819 */ /* 0x000fe40000010203 */
[----:B------:R-:W-:Y:S02]  /*90e0*/  SHF.R.S32.HI R15, RZ, 0x1f, R252 ;  /* 0x0000001fff0f7819 */ /* 0x000fe400000114fc */
[----:B-1----:R-:W-:Y:S02]  /*90f0*/  SHF.L.U64.HI R0, R5, 0x2, R2 ;  /* 0x0000000205007819 */ /* 0x002fe40000010202 */
[----:B------:R-:W-:-:S02]  /*9100*/  SHF.R.S32.HI R2, RZ, 0x1f, R7 ;  /* 0x0000001fff027819 */ /* 0x000fc40000011407 */
[----:B------:R-:W-:Y:S02]  /*9110*/  SHF.R.S32.HI R5, RZ, 0x1f, R247 ;  /* 0x0000001fff057819 */ /* 0x000fe400000114f7 */
[----:B------:R-:W-:Y:S02]  /*9120*/  SHF.L.U64.HI R2, R7, 0x2, R2 ;  /* 0x0000000207027819 */ /* 0x000fe40000010202 */
[----:B------:R-:W-:Y:S02]  /*9130*/  LEA.HI R5, R5, R247, RZ, 0x6 ;  /* 0x000000f705057211 */ /* 0x000fe400078f30ff */
[----:B------:R-:W-:Y:S02]  /*9140*/  LEA.HI.X R15, R252, R16, R15, 0x2, P1 ;  /* 0x00000010fc0f7211 */ /* 0x000fe400008f140f */
[----:B--2---:R-:W-:-:S04]  /*9150*/  SHF.R.S32.HI R4, RZ, 0x1f, R6 ;  /* 0x0000001fff047819 */ /* 0x004fc80000011406 */
[----:B------:R-:W-:Y:S02]  /*9160*/  SHF.L.U64.HI R4, R6, 0x2, R4 ;  /* 0x0000000206047819 */ /* 0x000fe40000010204 */
[----:B------:R-:W-:-:S05]  /*9170*/  LEA R6, P0, R251, R17, 0x2 ;  /* 0x00000011fb067211 */ /* 0x000fca00078010ff */
[----:B------:R-:W-:Y:S04]  /*9180*/  STL [R1+0x638], R6 ;  /* 0x0006380601007387 */ /* 0x000fe80000100800 */
[----:B------:R-:W-:Y:S04]  /*9190*/  STL [R1+0x63c], R8 ;  /* 0x00063c0801007387 */ /* 0x000fe80000100800 */
[----:B------:R1:W-:Y:S04]  /*91a0*/  STL [R1+0x634], R2 ;  /* 0x0006340201007387 */ /* 0x0003e80000100800 */
[----:B------:R-:W2:Y:S04]  /*91b0*/  LDL.LU R45, [R1+0x30] ;  /* 0x00003000012d7983 */ /* 0x000ea80000300800 */
[----:B------:R-:W2:Y:S04]  /*91c0*/  LDL.LU R44, [R1+0x34] ;  /* 0x00003400012c7983 */ /* 0x000ea80000300800 */
[----:B------:R-:W2:Y:S04]  /*91d0*/  LDL.LU R30, [R1+0x38] ;  /* 0x00003800011e7983 */ /* 0x000ea80000300800 */
[----:B------:R-:W2:Y:S01]  /*91e0*/  LDL.LU R20, [R1+0x3c] ;  /* 0x00003c0001147983 */ /* 0x000ea20000300800 */
[----:B------:R-:W-:-:S02]  /*91f0*/  LEA.HI.X R12, R251, R16, R12, 0x2, P0 ;  /* 0x00000010fb0c7211 */ /* 0x000fc400000f140c */
[----:B---3--:R-:W-:Y:S01]  /*9200*/  SHF.R.S32.HI R19, RZ, 0x1f, R29 ;  /* 0x0000001fff137819 */ /* 0x008fe2000001141d */
[----:B------:R-:W-:Y:S01]  /*9210*/  STL [R1+0x640], R5 ;  /* 0x0006400501007387 */ /* 0x000fe20000100800 */
[-C--:B------:R-:W-:Y:S02]  /*9220*/  LEA R7, P0, R29, R17.reuse, 0x2 ;  /* 0x000000111d077211 */ /* 0x080fe400078010ff */
[----:B----4-:R-:W-:Y:S01]  /*9230*/  SHF.R.S32.HI R21, RZ, 0x1f, R28 ;  /* 0x0000001fff157819 */ /* 0x010fe2000001141c */
[----:B------:R-:W-:Y:S01]  /*9240*/  STL [R1+0x644], R12 ;  /* 0x0006440c01007387 */ /* 0x000fe20000100800 */
[-C--:B------:R-:W-:Y:S02]  /*9250*/  LEA R9, P1, R28, R17.reuse, 0x2 ;  /* 0x000000111c097211 */ /* 0x080fe400078210ff */
[-C--:B------:R-:W-:Y:S01]  /*9260*/  LEA R10, P2, R22, R17.reuse, 0x2 ;  /* 0x00000011160a7211 */ /* 0x080fe200078410ff */
[----:B------:R-:W-:Y:S01]  /*9270*/  STL [R1+0x648], R15 ;  /* 0x0006480f01007387 */ /* 0x000fe20000100800 */
[----:B------:R-:W-:-:S02]  /*9280*/  LEA R13, P3, R23, R17, 0x2 ;  /* 0x00000011170d7211 */ /* 0x000fc400078610ff */
[-C--:B------:R-:W-:Y:S01]  /*9290*/  LEA.HI.X R18, R29, R16.reuse, R19, 0x2, P0 ;  /* 0x000000101d127211 */ /* 0x080fe200000f1413 */
[----:B------:R-:W-:Y:S01]  /*92a0*/  STL [R1+0x64c], R7 ;  /* 0x00064c0701007387 */ /* 0x000fe20000100800 */
[-C--:B------:R-:W-:Y:S02]  /*92b0*/  LEA.HI.X R21, R28, R16.reuse, R21, 0x2, P1 ;  /* 0x000000101c157211 */ /* 0x080fe400008f1415 */
[----:B------:R-:W-:Y:S01]  /*92c0*/  SHF.R.S32.HI R11, RZ, 0x1f, R22 ;  /* 0x0000001fff0b7819 */ /* 0x000fe20000011416 */
[----:B------:R-:W-:Y:S01]  /*92d0*/  STL [R1+0x650], R9 ;  /* 0x0006500901007387 */ /* 0x000fe20000100800 */
[----:B------:R-:W-:Y:S02]  /*92e0*/  SHF.R.S32.HI R25, RZ, 0x1f, R23 ;  /* 0x0000001fff197819 */ /* 0x000fe40000011417 */
[-C--:B------:R-:W-:Y:S01]  /*92f0*/  LEA.HI.X R22, R22, R16.reuse, R11, 0x2, P2 ;  /* 0x0000001016167211 */ /* 0x080fe200010f140b */
[----:B------:R-:W-:Y:S04]  /*9300*/  STL [R1+0x654], R10 ;  /* 0x0006540a01007387 */ /* 0x000fe80000100800 */
[----:B------:R-:W-:Y:S04]  /*9310*/  STL [R1+0x658], R13 ;  /* 0x0006580d01007387 */ /* 0x000fe80000100800 */
[----:B------:R-:W-:Y:S04]  /*9320*/  STL [R1+0x65c], R18 ;  /* 0x00065c1201007387 */ /* 0x000fe80000100800 */
[----:B------:R-:W-:Y:S04]  /*9330*/  STL [R1+0x660], R21 ;  /* 0x0006601501007387 */ /* 0x000fe80000100800 */
[----:B------:R-:W3:Y:S04]  /*9340*/  LDL.LU R38, [R1+0x40] ;  /* 0x0000400001267983 */ /* 0x000ee80000300800 */
[----:B------:R-:W4:Y:S04]  /*9350*/  LDL.LU R39, [R1+0x44] ;  /* 0x0000440001277983 */ /* 0x000f280000300800 */
[----:B------:R-:W4:Y:S04]  /*9360*/  LDL.LU R36, [R1+0x48] ;  /* 0x0000480001247983 */ /* 0x000f280000300800 */
[----:B------:R-:W4:Y:S01]  /*9370*/  LDL.LU R28, [R1+0x4c] ;  /* 0x00004c00011c7983 */ /* 0x000f220000300800 */
[----:B------:R-:W-:-:S03]  /*9380*/  LEA.HI.X R25, R23, R16, R25, 0x2, P3 ;  /* 0x0000001017197211 */ /* 0x000fc600018f1419 */
[----:B------:R-:W-:Y:S04]  /*9390*/  STL [R1+0x664], R22 ;  /* 0x0006641601007387 */ /* 0x000fe80000100800 */
[----:B------:R-:W-:Y:S01]  /*93a0*/  STL [R1+0x668], R25 ;  /* 0x0006681901007387 */ /* 0x000fe20000100800 */
[----:B--2---:R-:W-:Y:S02]  /*93b0*/  SHF.R.S32.HI R31, RZ, 0x1f, R45 ;  /* 0x0000001fff1f7819 */ /* 0x004fe4000001142d */
[-C--:B------:R-:W-:Y:S02]  /*93c0*/  LEA R11, P0, R45, R17.reuse, 0x2 ;  /* 0x000000112d0b7211 */ /* 0x080fe400078010ff */
[----:B------:R-:W-:Y:S02]  /*93d0*/  SHF.R.S32.HI R29, RZ, 0x1f, R44 ;  /* 0x0000001fff1d7819 */ /* 0x000fe4000001142c */
[-C--:B------:R-:W-:Y:S01]  /*93e0*/  LEA R14, P1, R44, R17.reuse, 0x2 ;  /* 0x000000112c0e7211 */ /* 0x080fe200078210ff */
[----:B------:R-:W-:Y:S01]  /*93f0*/  STL [R1+0x66c], R11 ;  /* 0x00066c0b01007387 */ /* 0x000fe20000100800 */
[----:B------:R-:W-:-:S02]  /*9400*/  LEA R19, P2, R30, R17, 0x2 ;  /* 0x000000111e137211 */ /* 0x000fc400078410ff */
[-C--:B------:R-:W-:Y:S01]  /*9410*/  LEA.HI.X R26, R45, R16.reuse, R31, 0x2, P0 ;  /* 0x000000102d1a7211 */ /* 0x080fe200000f141f */
[----:B------:R-:W-:Y:S01]  /*9420*/  STL [R1+0x670], R14 ;  /* 0x0006700e01007387 */ /* 0x000fe20000100800 */
[----:B------:R-:W-:Y:S02]  /*9430*/  LEA R23, P3, R20, R17, 0x2 ;  /* 0x0000001114177211 */ /* 0x000fe400078610ff */
[-C--:B------:R-:W-:Y:S01]  /*9440*/  LEA.HI.X R29, R44, R16.reuse, R29, 0x2, P1 ;  /* 0x000000102c1d7211 */ /* 0x080fe200008f141d */
[----:B------:R-:W-:Y:S01]  /*9450*/  STL [R1+0x674], R19 ;  /* 0x0006741301007387 */ /* 0x000fe20000100800 */
[----:B------:R-:W-:Y:S02]  /*9460*/  SHF.R.S32.HI R27, RZ, 0x1f, R30 ;  /* 0x0000001fff1b7819 */ /* 0x000fe4000001141e */
[----:B------:R-:W-:Y:S01]  /*9470*/  SHF.R.S32.HI R37, RZ, 0x1f, R20 ;  /* 0x0000001fff257819 */ /* 0x000fe20000011414 */
[----:B------:R-:W-:Y:S01]  /*9480*/  STL [R1+0x678], R23 ;  /* 0x0006781701007387 */ /* 0x000fe20000100800 */
[----:B------:R-:W-:-:S03]  /*9490*/  LEA.HI.X R30, R30, R16, R27, 0x2, P2 ;  /* 0x000000101e1e7211 */ /* 0x000fc600010f141b */
[----:B------:R-:W-:Y:S04]  /*94a0*/  STL [R1+0x67c], R26 ;  /* 0x00067c1a01007387 */ /* 0x000fe80000100800 */
[----:B------:R-:W-:Y:S04]  /*94b0*/  STL [R1+0x680], R29 ;  /* 0x0006801d01007387 */ /* 0x000fe80000100800 */
[----:B------:R-:W2:Y:S04]  /*94c0*/  LDL.LU R46, [R1+0x50] ;  /* 0x00005000012e7983 */ /* 0x000ea80000300800 */
[----:B------:R-:W2:Y:S04]  /*94d0*/  LDL.LU R50, [R1+0x54] ;  /* 0x0000540001327983 */ /* 0x000ea80000300800 */
[----:B------:R-:W2:Y:S04]  /*94e0*/  LDL.LU R47, [R1+0x58] ;  /* 0x00005800012f7983 */ /* 0x000ea80000300800 */
[----:B------:R-:W2:Y:S01]  /*94f0*/  LDL.LU R44, [R1+0x5c] ;  /* 0x00005c00012c7983 */ /* 0x000ea20000300800 */
[----:B------:R-:W-:-:S03]  /*9500*/  LEA.HI.X R37, R20, R16, R37, 0x2, P3 ;  /* 0x0000001014257211 */ /* 0x000fc600018f1425 */
[----:B------:R-:W-:Y:S04]  /*9510*/  STL [R1+0x684], R30 ;  /* 0x0006841e01007387 */ /* 0x000fe80000100800 */
[----:B------:R-:W-:Y:S01]  /*9520*/  STL [R1+0x688], R37 ;  /* 0x0006882501007387 */ /* 0x000fe20000100800 */
[----:B---3--:R-:W-:Y:S02]  /*9530*/  SHF.R.S32.HI R35, RZ, 0x1f, R38 ;  /* 0x0000001fff237819 */ /* 0x008fe40000011426 */
[-C--:B------:R-:W-:Y:S02]  /*9540*/  LEA R20, P0, R38, R17.reuse, 0x2 ;  /* 0x0000001126147211 */ /* 0x080fe400078010ff */
[----:B----4-:R-:W-:Y:S02]  /*9550*/  SHF.R.S32.HI R41, RZ, 0x1f, R39 ;  /* 0x0000001fff297819 */ /* 0x010fe40000011427 */
        /* <DEDUP_REMOVED lines=192> */
[----:B------:R-:W-:Y:S01]  /*a160*/  LEA R224, P1, R238, R17, 0x2 ;  /* 0x00000011eee07211 */ /* 0x000fe200078210ff */
[----:B------:R-:W-:Y:S01]  /*a170*/  STL [R1+0x78c], R220 ;  /* 0x00078cdc01007387 */ /* 0x000fe20000100800 */
[----:B------:R-:W-:-:S02]  /*a180*/  SHF.R.S32.HI R33, RZ, 0x1f, R235 ;  /* 0x0000001fff217819 */ /* 0x000fc400000114eb */
[CC--:B------:R-:W-:Y:S01]  /*a190*/  LEA R227, P2, R235.reuse, R17.reuse, 0x2 ;  /* 0x00000011ebe37211 */ /* 0x0c0fe200078410ff */
[----:B------:R-:W-:Y:S01]  /*a1a0*/  STL [R1+0x790], R224 ;  /* 0x000790e001007387 */ /* 0x000fe20000100800 */
[----:B------:R-:W-:Y:S02]  /*a1b0*/  LEA R231, P3, R232, R17, 0x2 ;  /* 0x00000011e8e77211 */ /* 0x000fe400078610ff */
[-C--:B------:R-:W-:Y:S01]  /*a1c0*/  LEA.HI.X R234, R234, R16.reuse, R35, 0x2, P0 ;  /* 0x00000010eaea7211 */ /* 0x080fe200000f1423 */
[----:B------:R-:W-:Y:S01]  /*a1d0*/  STL [R1+0x794], R227 ;  /* 0x000794e301007387 */ /* 0x000fe20000100800 */
[-C--:B------:R-:W-:Y:S02]  /*a1e0*/  LEA.HI.X R237, R238, R16.reuse, R237, 0x2, P1 ;  /* 0x00000010eeed7211 */ /* 0x080fe400008f14ed */
[----:B------:R-:W-:Y:S01]  /*a1f0*/  LEA.HI.X R238, R235, R16, R33, 0x2, P2 ;  /* 0x00000010ebee7211 */ /* 0x000fe200010f1421 */
[----:B------:R-:W-:Y:S01]  /*a200*/  STL [R1+0x798], R231 ;  /* 0x000798e701007387 */ /* 0x000fe20000100800 */
[----:B------:R-:W-:-:S03]  /*a210*/  SHF.R.S32.HI R241, RZ, 0x1f, R232 ;  /* 0x0000001ffff17819 */ /* 0x000fc600000114e8 */
[----:B------:R-:W-:Y:S01]  /*a220*/  STL [R1+0x79c], R234 ;  /* 0x00079cea01007387 */ /* 0x000fe20000100800 */
[----:B------:R-:W-:-:S03]  /*a230*/  LEA.HI.X R241, R232, R16, R241, 0x2, P3 ;  /* 0x00000010e8f17211 */ /* 0x000fc600018f14f1 */
[----:B------:R-:W-:Y:S04]  /*a240*/  STL [R1+0x7a0], R237 ;  /* 0x0007a0ed01007387 */ /* 0x000fe80000100800 */
[----:B------:R-:W-:Y:S04]  /*a250*/  STL [R1+0x7a4], R238 ;  /* 0x0007a4ee01007387 */ /* 0x000fe80000100800 */
[----:B------:R-:W3:Y:S04]  /*a260*/  LDL.LU R158, [R1+0xe0] ;  /* 0x0000e000019e7983 */ /* 0x000ee80000300800 */
[----:B------:R-:W4:Y:S04]  /*a270*/  LDL.LU R146, [R1+0xe4] ;  /* 0x0000e40001927983 */ /* 0x000f280000300800 */
[----:B------:R-:W3:Y:S04]  /*a280*/  LDL.LU R147, [R1+0xe8] ;  /* 0x0000e80001937983 */ /* 0x000ee80000300800 */
[----:B------:R-:W4:Y:S04]  /*a290*/  LDL.LU R246, [R1+0xec] ;  /* 0x0000ec0001f67983 */ /* 0x000f280000300800 */
[----:B------:R-:W-:Y:S01]  /*a2a0*/  STL [R1+0x7a8], R241 ;  /* 0x0007a8f101007387 */ /* 0x000fe20000100800 */
[----:B--2---:R-:W-:-:S02]  /*a2b0*/  LEA R228, P0, R242, R17, 0x2 ;  /* 0x00000011f2e47211 */ /* 0x004fc400078010ff */
[----:B------:R-:W-:Y:S02]  /*a2c0*/  SHF.R.S32.HI R53, RZ, 0x1f, R242 ;  /* 0x0000001fff357819 */ /* 0x000fe400000114f2 */
[-C--:B------:R-:W-:Y:S01]  /*a2d0*/  LEA R232, P1, R243, R17.reuse, 0x2 ;  /* 0x00000011f3e87211 */ /* 0x080fe200078210ff */
[----:B------:R-:W-:Y:S01]  /*a2e0*/  STL [R1+0x7ac], R228 ;  /* 0x0007ace401007387 */ /* 0x000fe20000100800 */
[----:B------:R-:W-:Y:S02]  /*a2f0*/  SHF.R.S32.HI R247, RZ, 0x1f, R243 ;  /* 0x0000001ffff77819 */ /* 0x000fe400000114f3 */
[-C--:B------:R-:W-:Y:S01]  /*a300*/  LEA R235, P2, R240, R17.reuse, 0x2 ;  /* 0x00000011f0eb7211 */ /* 0x080fe200078410ff */
[----:B------:R-:W-:Y:S01]  /*a310*/  STL [R1+0x7b0], R232 ;  /* 0x0007b0e801007387 */ /* 0x000fe20000100800 */
[----:B------:R-:W-:Y:S02]  /*a320*/  SHF.R.S32.HI R35, RZ, 0x1f, R240 ;  /* 0x0000001fff237819 */ /* 0x000fe400000114f0 */
[----:B------:R-:W-:Y:S01]  /*a330*/  LEA R239, P3, R236, R17, 0x2 ;  /* 0x00000011ecef7211 */ /* 0x000fe200078610ff */
[----:B------:R-:W-:Y:S01]  /*a340*/  STL [R1+0x7b4], R235 ;  /* 0x0007b4eb01007387 */ /* 0x000fe20000100800 */
[----:B------:R-:W-:-:S02]  /*a350*/  LEA.HI.X R242, R242, R16, R53, 0x2, P0 ;  /* 0x00000010f2f27211 */ /* 0x000fc400000f1435 */
[----:B------:R-:W-:Y:S01]  /*a360*/  SHF.R.S32.HI R33, RZ, 0x1f, R236 ;  /* 0x0000001fff217819 */ /* 0x000fe200000114ec */
[----:B------:R-:W-:Y:S04]  /*a370*/  STL [R1+0x7b8], R239 ;  /* 0x0007b8ef01007387 */ /* 0x000fe80000100800 */
[----:B------:R-:W2:Y:S04]  /*a380*/  LDL.LU R159, [R1+0xf0] ;  /* 0x0000f000019f7983 */ /* 0x000ea80000300800 */
[----:B------:R-:W2:Y:S04]  /*a390*/  LDL.LU R140, [R1+0xf4] ;  /* 0x0000f400018c7983 */ /* 0x000ea80000300800 */
[----:B------:R-:W2:Y:S01]  /*a3a0*/  LDL.LU R141, [R1+0xf8] ;  /* 0x0000f800018d7983 */ /* 0x000ea20000300800 */
[----:B------:R-:W-:-:S03]  /*a3b0*/  LEA.HI.X R247, R243, R16, R247, 0x2, P1 ;  /* 0x00000010f3f77211 */ /* 0x000fc600008f14f7 */
[----:B------:R-:W2:Y:S01]  /*a3c0*/  LDL.LU R142, [R1+0xfc] ;  /* 0x0000fc00018e7983 */ /* 0x000ea20000300800 */
[-C--:B------:R-:W-:Y:S02]  /*a3d0*/  LEA.HI.X R248, R240, R16.reuse, R35, 0x2, P2 ;  /* 0x00000010f0f87211 */ /* 0x080fe400010f1423 */
[----:B------:R-:W-:Y:S01]  /*a3e0*/  LEA.HI.X R0, R236, R16, R33, 0x2, P3 ;  /* 0x00000010ec007211 */ /* 0x000fe200018f1421 */
[----:B------:R-:W-:Y:S04]  /*a3f0*/  STL [R1+0x7bc], R242 ;  /* 0x0007bcf201007387 */ /* 0x000fe80000100800 */
[----:B------:R-:W-:Y:S04]  /*a400*/  STL [R1+0x7c0], R247 ;  /* 0x0007c0f701007387 */ /* 0x000fe80000100800 */
[----:B------:R-:W-:Y:S04]  /*a410*/  STL [R1+0x7c4], R248 ;  /* 0x0007c4f801007387 */ /* 0x000fe80000100800 */
[----:B------:R-:W2:Y:S04]  /*a420*/  LDL.LU R143, [R1+0x100] ;  /* 0x00010000018f7983 */ /* 0x000ea80000300800 */
[----:B------:R-:W2:Y:S04]  /*a430*/  LDL.LU R245, [R1+0x104] ;  /* 0x0001040001f57983 */ /* 0x000ea80000300800 */
[----:B------:R1:W-:Y:S04]  /*a440*/  STL [R1+0x14], R0 ;  /* 0x0000140001007387 */ /* 0x0003e80000100800 */
[----:B------:R-:W2:Y:S04]  /*a450*/  LDL.LU R145, [R1+0x108] ;  /* 0x0001080001917983 */ /* 0x000ea80000300800 */
[----:B------:R-:W2:Y:S01]  /*a460*/  LDL.LU R144, [R1+0x10c] ;  /* 0x00010c0001907983 */ /* 0x000ea20000300800 */
[----:B---3--:R-:W-:-:S02]  /*a470*/  LEA R236, P0, R158, R17, 0x2 ;  /* 0x000000119eec7211 */ /* 0x008fc400078010ff */
[----:B------:R-:W-:Y:S02]  /*a480*/  SHF.R.S32.HI R55, RZ, 0x1f, R158 ;  /* 0x0000001fff377819 */ /* 0x000fe4000001149e */
[-C--:B----4-:R-:W-:Y:S01]  /*a490*/  LEA R240, P1, R146, R17.reuse, 0x2 ;  /* 0x0000001192f07211 */ /* 0x090fe200078210ff */
[----:B------:R-:W-:Y:S01]  /*a4a0*/  STL [R1+0x7c8], R236 ;  /* 0x0007c8ec01007387 */ /* 0x000fe20000100800 */
[----:B------:R-:W-:Y:S02]  /*a4b0*/  SHF.R.S32.HI R53, RZ, 0x1f, R146 ;  /* 0x0000001fff357819 */ /* 0x000fe40000011492 */
[-C--:B------:R-:W-:Y:S01]  /*a4c0*/  LEA R243, P2, R147, R17.reuse, 0x2 ;  /* 0x0000001193f37211 */ /* 0x080fe200078410ff */
[----:B------:R-:W-:Y:S01]  /*a4d0*/  STL [R1+0x7cc], R240 ;  /* 0x0007ccf001007387 */ /* 0x000fe20000100800 */
[----:B------:R-:W-:Y:S02]  /*a4e0*/  LEA R249, P3, R246, R17, 0x2 ;  /* 0x00000011f6f97211 */ /* 0x000fe400078610ff */
[-C--:B-1----:R-:W-:Y:S01]  /*a4f0*/  LEA.HI.X R2, R158, R16.reuse, R55, 0x2, P0 ;  /* 0x000000109e027211 */ /* 0x082fe200000f1437 */
[----:B------:R-:W-:Y:S01]  /*a500*/  STL [R1+0x7d0], R243 ;  /* 0x0007d0f301007387 */ /* 0x000fe20000100800 */
[----:B------:R-:W-:-:S02]  /*a510*/  LEA.HI.X R0, R146, R16, R53, 0x2, P1 ;  /* 0x0000001092007211 */ /* 0x000fc400008f1435 */
[----:B------:R-:W-:Y:S01]  /*a520*/  SHF.R.S32.HI R35, RZ, 0x1f, R147 ;  /* 0x0000001fff237819 */ /* 0x000fe20000011493 */
[----:B------:R-:W-:Y:S01]  /*a530*/  STL [R1+0x7d4], R249 ;  /* 0x0007d4f901007387 */ /* 0x000fe20000100800 */
[----:B------:R-:W-:-:S03]  /*a540*/  SHF.R.S32.HI R33, RZ, 0x1f, R246 ;  /* 0x0000001fff217819 */ /* 0x000fc600000114f6 */
[----:B------:R-:W3:Y:S04]  /*a550*/  LDL.LU R146, [R1+0x110] ;  /* 0x0001100001927983 */ /* 0x000ee80000300800 */
[----:B------:R1:W-:Y:S04]  /*a560*/  STL [R1+0x18], R2 ;  /* 0x0000180201007387 */ /* 0x0003e80000100800 */
[----:B------:R4:W-:Y:S01]  /*a570*/  STL [R1+0x34], R0 ;  /* 0x0000340001007387 */ /* 0x0009e20000100800 */
[----:B-1----:R-:W-:-:S03]  /*a580*/  LEA.HI.X R2, R147, R16, R35, 0x2, P2 ;  /* 0x0000001093027211 */ /* 0x002fc600010f1423 */
[----:B------:R-:W3:Y:S01]  /*a590*/  LDL.LU R147, [R1+0x114] ;  /* 0x0001140001937983 */ /* 0x000ee20000300800 */
[----:B----4-:R-:W-:-:S03]  /*a5a0*/  LEA.HI.X R0, R246, R16, R33, 0x2, P3 ;  /* 0x00000010f6007211 */ /* 0x010fc600018f1421 */
[----:B------:R-:W-:Y:S04]  /*a5b0*/  STL [R1+0x38], R2 ;  /* 0x0000380201007387 */ /* 0x000fe80000100800 */
[----:B------:R1:W-:Y:S01]  /*a5c0*/  STL [R1+0x74], R0 ;  /* 0x0000740001007387 */ /* 0x0003e20000100800 */
[-C--:B--2---:R-:W-:Y:S02]  /*a5d0*/  LEA R246, P0, R159, R17.reuse, 0x2 ;  /* 0x000000119ff67211 */ /* 0x084fe400078010ff */
[----:B------:R-:W-:Y:S02]  /*a5e0*/  SHF.R.S32.HI R55, RZ, 0x1f, R159 ;  /* 0x0000001fff377819 */ /* 0x000fe4000001149f */
[----:B-1----:R-:W-:Y:S01]  /*a5f0*/  LEA R0, P1, R140, R17, 0x2 ;  /* 0x000000118c007211 */ /* 0x002fe200078210ff */
[----:B------:R-:W-:Y:S01]  /*a600*/  STL [R1+0x7d8], R246 ;  /* 0x0007d8f601007387 */ /* 0x000fe20000100800 */
[----:B------:R-:W-:-:S02]  /*a610*/  SHF.R.S32.HI R53, RZ, 0x1f, R140 ;  /* 0x0000001fff357819 */ /* 0x000fc4000001148c */
[-C--:B------:R-:W-:Y:S01]  /*a620*/  LEA R5, P2, R141, R17.reuse, 0x2 ;  /* 0x000000118d057211 */ /* 0x080fe200078410ff */
[----:B------:R1:W-:Y:S01]  /*a630*/  STL [R1+0x10], R0 ;  /* 0x0000100001007387 */ /* 0x0003e20000100800 */
[----:B------:R-:W-:Y:S02]  /*a640*/  SHF.R.S32.HI R35, RZ, 0x1f, R141 ;  /* 0x0000001fff237819 */ /* 0x000fe4000001148d */
[----:B------:R-:W-:Y:S01]  /*a650*/  LEA R2, P3, R142, R17, 0x2 ;  /* 0x000000118e027211 */ /* 0x000fe200078610ff */
[----:B------:R2:W-:Y:S01]  /*a660*/  STL [R1+0x1c], R5 ;  /* 0x00001c0501007387 */ /* 0x0005e20000100800 */
[----:B------:R-:W-:-:S03]  /*a670*/  SHF.R.S32.HI R33, RZ, 0x1f, R142 ;  /* 0x0000001fff217819 */ /* 0x000fc6000001148e */
[----:B------:R4:W-:Y:S01]  /*a680*/  STL [R1+0x3c], R2 ;  /* 0x00003c0201007387 */ /* 0x0009e20000100800 */
[-C--:B-1----:R-:W-:Y:S02]  /*a690*/  LEA.HI.X R0, R159, R16.reuse, R55, 0x2, P0 ;  /* 0x000000109f007211 */ /* 0x082fe400000f1437 */
[----:B--2---:R-:W-:-:S03]  /*a6a0*/  LEA.HI.X R5, R140, R16, R53, 0x2, P1 ;  /* 0x000000108c057211 */ /* 0x004fc600008f1435 */
[----:B------:R1:W-:Y:S01]  /*a6b0*/  STL [R1+0x78], R0 ;  /* 0x0000780001007387 */ /* 0x0003e20000100800 */
[----:B----4-:R-:W-:-:S03]  /*a6c0*/  LEA.HI.X R2, R141, R16, R35, 0x2, P2 ;  /* 0x000000108d027211 */ /* 0x010fc600010f1423 */
[----:B------:R2:W-:Y:S01]  /*a6d0*/  STL [R1+0x84], R5 ;  /* 0x0000840501007387 */ /* 0x0005e20000100800 */
[----:B------:R-:W-:-:S03]  /*a6e0*/  SHF.R.S32.HI R55, RZ, 0x1f, R143 ;  /* 0x0000001fff377819 */ /* 0x000fc6000001148f */
[----:B------:R4:W-:Y:S01]  /*a6f0*/  STL [R1+0x88], R2 ;  /* 0x0000880201007387 */ /* 0x0009e20000100800 */
[----:B------:R-:W-:Y:S02]  /*a700*/  SHF.R.S32.HI R53, RZ, 0x1f, R245 ;  /* 0x0000001fff357819 */ /* 0x000fe400000114f5 */
[----:B-1----:R-:W-:Y:S02]  /*a710*/  LEA.HI.X R0, R142, R16, R33, 0x2, P3 ;  /* 0x000000108e007211 */ /* 0x002fe400018f1421 */
[----:B--2---:R-:W-:-:S03]  /*a720*/  LEA R5, P0, R143, R17, 0x2 ;  /* 0x000000118f057211 */ /* 0x004fc600078010ff */
[----:B------:R1:W-:Y:S01]  /*a730*/  STL [R1+0xb4], R0 ;  /* 0x0000b40001007387 */ /* 0x0003e20000100800 */
[----:B------:R-:W-:Y:S02]  /*a740*/  SHF.R.S32.HI R35, RZ, 0x1f, R145 ;  /* 0x0000001fff237819 */ /* 0x000fe40000011491 */
[-C--:B----4-:R-:W-:Y:S01]  /*a750*/  LEA R2, P2, R145, R17.reuse, 0x2 ;  /* 0x0000001191027211 */ /* 0x090fe200078410ff */
[----:B------:R2:W-:Y:S01]  /*a760*/  STL [R1+0x30], R5 ;  /* 0x0000300501007387 */ /* 0x0005e20000100800 */
[----:B------:R-:W-:Y:S02]  /*a770*/  SHF.R.S32.HI R33, RZ, 0x1f, R144 ;  /* 0x0000001fff217819 */ /* 0x000fe40000011490 */
[-C--:B-1----:R-:W-:Y:S02]  /*a780*/  LEA R0, P1, R245, R17.reuse, 0x2 ;  /* 0x00000011f5007211 */ /* 0x082fe400078210ff */
[----:B--2---:R-:W-:-:S03]  /*a790*/  LEA R5, P3, R144, R17, 0x2 ;  /* 0x0000001190057211 */ /* 0x004fc600078610ff */
[----:B------:R1:W-:Y:S04]  /*a7a0*/  STL [R1+0x70], R0 ;  /* 0x0000700001007387 */ /* 0x0003e80000100800 */
[----:B------:R2:W-:Y:S04]  /*a7b0*/  STL [R1+0x7c], R2 ;  /* 0x00007c0201007387 */ /* 0x0005e80000100800 */
[----:B------:R4:W-:Y:S01]  /*a7c0*/  STL [R1+0x8c], R5 ;  /* 0x00008c0501007387 */ /* 0x0009e20000100800 */
[-C--:B-1----:R-:W-:Y:S02]  /*a7d0*/  LEA.HI.X R0, R143, R16.reuse, R55, 0x2, P0 ;  /* 0x000000108f007211 */ /* 0x082fe400000f1437 */
[----:B--2---:R-:W-:-:S02]  /*a7e0*/  LEA.HI.X R2, R245, R16, R53, 0x2, P1 ;  /* 0x00000010f5027211 */ /* 0x004fc400008f1435 */
[----:B------:R-:W2:Y:S01]  /*a7f0*/  LDL.LU R245, [R1+0x124] ;  /* 0x0001240001f57983 */ /* 0x000ea20000300800 */
[----:B---3--:R-:W-:Y:S01]  /*a800*/  SHF.R.S32.HI R55, RZ, 0x1f, R146 ;  /* 0x0000001fff377819 */ /* 0x008fe20000011492 */
[----:B------:R-:W-:Y:S01]  /*a810*/  IMAD.MOV.U32 R252, RZ, RZ, 0x1 ;  /* 0x00000001fffc7424 */ /* 0x000fe200078e00ff */
[CC--:B----4-:R-:W-:Y:S01]  /*a820*/  LEA R5, P0, R146.reuse, R17.reuse, 0x2 ;  /* 0x0000001192057211 */ /* 0x0d0fe200078010ff */
[----:B------:R1:W-:Y:S01]  /*a830*/  STL [R1+0xb8], R0 ;  /* 0x0000b80001007387 */ /* 0x0003e20000100800 */
[----:B------:R-:W-:Y:S01]  /*a840*/  SHF.L.U64.HI R3, R137, 0x2, R3 ;  /* 0x0000000289037819 */ /* 0x000fe20000010203 */
[----:B------:R-:W-:Y:S01]  /*a850*/  IMAD.MOV.U32 R251, RZ, RZ, -0x1 ;  /* 0xfffffffffffb7424 */ /* 0x000fe200078e00ff */
[-C--:B------:R-:W-:Y:S01]  /*a860*/  LEA.HI.X R250, R146, R16.reuse, R55, 0x2, P0 ;  /* 0x0000001092fa7211 */ /* 0x080fe200000f1437 */
[----:B------:R3:W-:Y:S01]  /*a870*/  STL [R1+0xbc], R2 ;  /* 0x0000bc0201007387 */ /* 0x0007e20000100800 */
[----:B------:R-:W-:Y:S01]  /*a880*/  CS2R R54, SRZ ;  /* 0x0000000000367805 */ /* 0x000fe2000001ff00 */
[----:B------:R-:W-:Y:S01]  /*a890*/  CS2R R80, SRZ ;  /* 0x0000000000507805 */ /* 0x000fe2000001ff00 */
[----:B------:R-:W-:Y:S01]  /*a8a0*/  SHF.R.S32.HI R53, RZ, 0x1f, R147 ;  /* 0x0000001fff357819 */ /* 0x000fe20000011493 */
[----:B------:R-:W-:Y:S01]  /*a8b0*/  CS2R R82, SRZ ;  /* 0x0000000000527805 */ /* 0x000fe2000001ff00 */
[----:B------:R-:W-:Y:S01]  /*a8c0*/  CS2R R84, SRZ ;  /* 0x0000000000547805 */ /* 0x000fe2000001ff00 */
[-C--:B-1----:R-:W-:Y:S01]  /*a8d0*/  LEA.HI.X R0, R145, R16.reuse, R35, 0x2, P2 ;  /* 0x0000001091007211 */ /* 0x082fe200010f1423 */
[----:B------:R-:W-:Y:S01]  /*a8e0*/  CS2R R86, SRZ ;  /* 0x0000000000567805 */ /* 0x000fe2000001ff00 */
[----:B------:R-:W1:Y:S01]  /*a8f0*/  S2R R145, SR_TID.X ;  /* 0x0000000000917919 */ /* 0x000e620000002100 */
[----:B------:R-:W-:Y:S01]  /*a900*/  CS2R R88, SRZ ;  /* 0x0000000000587805 */ /* 0x000fe2000001ff00 */
[-C--:B---3--:R-:W-:Y:S01]  /*a910*/  LEA.HI.X R2, R144, R16.reuse, R33, 0x2, P3 ;  /* 0x0000001090027211 */ /* 0x088fe200018f1421 */
[----:B------:R-:W-:Y:S01]  /*a920*/  CS2R R90, SRZ ;  /* 0x00000000005a7805 */ /* 0x000fe2000001ff00 */
[----:B------:R-:W-:Y:S01]  /*a930*/  STL [R1+0xc0], R0 ;  /* 0x0000c00001007387 */ /* 0x000fe20000100800 */
[----:B------:R-:W-:Y:S01]  /*a940*/  CS2R R112, SRZ ;  /* 0x0000000000707805 */ /* 0x000fe2000001ff00 */
[----:B------:R-:W-:Y:S01]  /*a950*/  CS2R R114, SRZ ;  /* 0x0000000000727805 */ /* 0x000fe2000001ff00 */
[----:B------:R-:W-:Y:S01]  /*a960*/  CS2R R116, SRZ ;  /* 0x0000000000747805 */ /* 0x000fe2000001ff00 */
[----:B------:R3:W-:Y:S01]  /*a970*/  STL [R1+0x7dc], R2 ;  /* 0x0007dc0201007387 */ /* 0x0007e20000100800 */
[----:B------:R-:W-:Y:S01]  /*a980*/  CS2R R118, SRZ ;  /* 0x0000000000767805 */ /* 0x000fe2000001ff00 */
        /* <DEDUP_REMOVED lines=8> */
[C---:B---3--:R-:W-:Y:S01]  /*aa10*/  LEA R2, P1, R147.reuse, R17, 0x2 ;  /* 0x0000001193027211 */ /* 0x048fe200078210ff */
[----:B------:R-:W-:Y:S01]  /*aa20*/  CS2R R164, SRZ ;  /* 0x0000000000a47805 */ /* 0x000fe2000001ff00 */
[----:B------:R-:W-:Y:S01]  /*aa30*/  CS2R R166, SRZ ;  /* 0x0000000000a67805 */ /* 0x000fe2000001ff00 */
[----:B------:R-:W-:Y:S01]  /*aa40*/  CS2R R168, SRZ ;  /* 0x0000000000a87805 */ /* 0x000fe2000001ff00 */
[----:B------:R-:W-:Y:S01]  /*aa50*/  LEA.HI.X R244, R147, R16, R53, 0x2, P1 ;  /* 0x0000001093f47211 */ /* 0x000fe200008f1435 */
[----:B------:R-:W-:Y:S01]  /*aa60*/  IMAD.MOV.U32 R16, RZ, RZ, c[0x0][0x188] ;  /* 0x00006200ff107624 */ /* 0x000fe200078e00ff */
[--C-:B-1----:R-:W-:Y:S01]  /*aa70*/  SHF.R.U32.HI R33, RZ, 0x1, R145.reuse ;  /* 0x00000001ff217819 */ /* 0x102fe20000011691 */
[C---:B------:R-:W-:Y:S01]  /*aa80*/  IMAD.SHL.U32 R32, R145.reuse, 0x40, RZ ;  /* 0x0000004091207824 */ /* 0x040fe200078e00ff */
[C---:B------:R-:W-:Y:S01]  /*aa90*/  LOP3.LUT R34, R145.reuse, 0x7, RZ, 0xc0, !PT ;  /* 0x0000000791227812 */ /* 0x040fe200078ec0ff */
[----:B------:R-:W-:Y:S01]  /*aaa0*/  IMAD.SHL.U32 R0, R145, 0x2, RZ ;  /* 0x0000000291007824 */ /* 0x000fe200078e00ff */
[----:B------:R-:W-:Y:S01]  /*aab0*/  LOP3.LUT R33, R33, 0x40, RZ, 0xc0, !PT ;  /* 0x0000004021217812 */ /* 0x000fe200078ec0ff */
[----:B------:R-:W-:Y:S01]  /*aac0*/  IMAD R246, R16, 0x36, RZ ;  /* 0x0000003610f67824 */ /* 0x000fe200078e02ff */
[----:B------:R-:W-:Y:S01]  /*aad0*/  LOP3.LUT R35, R32, 0x1800, RZ, 0xc0, !PT ;  /* 0x0000180020237812 */ /* 0x000fe200078ec0ff */
[----:B------:R-:W-:Y:S01]  /*aae0*/  IMAD.SHL.U32 R17, R16, 0x40, RZ ;  /* 0x0000004010117824 */ /* 0x000fe200078e00ff */
[----:B------:R-:W-:Y:S01]  /*aaf0*/  LOP3.LUT R32, R145, 0x3, RZ, 0xc0, !PT ;  /* 0x0000000391207812 */ /* 0x000fe200078ec0ff */
[----:B------:R1:W-:Y:S01]  /*ab00*/  STL [R1+0x618], R0 ;  /* 0x0006180001007387 */ /* 0x0003e20000100800 */
[----:B------:R-:W-:Y:S01]  /*ab10*/  LOP3.LUT R33, R33, 0x1c, R145, 0xf8, !PT ;  /* 0x0000001c21217812 */ /* 0x000fe200078ef891 */
[C---:B------:R-:W-:Y:S01]  /*ab20*/  IMAD R35, R34.reuse, 0x100, R35 ;  /* 0x0000010022237824 */ /* 0x040fe200078e0223 */
[----:B------:R-:W-:Y:S01]  /*ab30*/  CS2R R52, SRZ ;  /* 0x0000000000347805 */ /* 0x000fe2000001ff00 */
[----:B------:R-:W-:Y:S01]  /*ab40*/  IMAD.SHL.U32 R34, R34, 0x10, RZ ;  /* 0x0000001022227824 */ /* 0x000fe200078e00ff */
[----:B------:R-:W-:Y:S01]  /*ab50*/  STL [R1+0x80], R5 ;  /* 0x0000800501007387 */ /* 0x000fe20000100800 */
[----:B------:R-:W-:Y:S01]  /*ab60*/  IMAD R32, R32, 0x420, RZ ;  /* 0x0000042020207824 */ /* 0x000fe200078e02ff */
[----:B------:R-:W-:Y:S01]  /*ab70*/  CS2R R170, SRZ ;  /* 0x0000000000aa7805 */ /* 0x000fe2000001ff00 */
[----:B------:R-:W-:Y:S01]  /*ab80*/  CS2R R172, SRZ ;  /* 0x0000000000ac7805 */ /* 0x000fe2000001ff00 */
[----:B------:R3:W-:Y:S01]  /*ab90*/  STL [R1+0xb0], R2 ;  /* 0x0000b00201007387 */ /* 0x0007e20000100800 */
[----:B------:R-:W-:Y:S01]  /*aba0*/  LOP3.LUT R34, R34, 0x30, R0, 0x78, !PT ;  /* 0x0000003022227812 */ /* 0x000fe200078e7800 */
[----:B------:R-:W-:Y:S01]  /*abb0*/  CS2R R174, SRZ ;  /* 0x0000000000ae7805 */ /* 0x000fe2000001ff00 */
[----:B------:R-:W-:Y:S01]  /*abc0*/  CS2R R176, SRZ ;  /* 0x0000000000b07805 */ /* 0x000fe2000001ff00 */
[----:B------:R4:W-:Y:S01]  /*abd0*/  STL [R1+0x7e0], R250 ;  /* 0x0007e0fa01007387 */ /* 0x0009e20000100800 */
[----:B------:R-:W-:Y:S01]  /*abe0*/  CS2R R178, SRZ ;  /* 0x0000000000b27805 */ /* 0x000fe2000001ff00 */
[----:B-1----:R-:W-:Y:S01]  /*abf0*/  IMAD.IADD R0, R35, 0x1, R34 ;  /* 0x0000000123007824 */ /* 0x002fe200078e0222 */
[----:B------:R-:W-:Y:S01]  /*ac00*/  CS2R R56, SRZ ;  /* 0x0000000000387805 */ /* 0x000fe2000001ff00 */
[----:B------:R1:W-:Y:S01]  /*ac10*/  STL [R1+0x7e4], R244 ;  /* 0x0007e4f401007387 */ /* 0x0003e20000100800 */
[----:B------:R-:W-:Y:S01]  /*ac20*/  CS2R R34, SRZ ;  /* 0x0000000000227805 */ /* 0x000fe2000001ff00 */
[----:B---3--:R-:W-:Y:S01]  /*ac30*/  LOP3.LUT R2, R32, R33, RZ, 0x3c, !PT ;  /* 0x0000002120027212 */ /* 0x008fe200078e3cff */
[----:B------:R-:W-:Y:S01]  /*ac40*/  CS2R R58, SRZ ;  /* 0x00000000003a7805 */ /* 0x000fe2000001ff00 */
[----:B------:R-:W-:Y:S01]  /*ac50*/  CS2R R32, SRZ ;  /* 0x0000000000207805 */ /* 0x000fe2000001ff00 */
[----:B------:R-:W-:Y:S01]  /*ac60*/  CS2R R92, SRZ ;  /* 0x00000000005c7805 */ /* 0x000fe2000001ff00 */
[C---:B----4-:R-:W-:Y:S01]  /*ac70*/  IMAD R250, R16.reuse, 0x37, RZ ;  /* 0x0000003710fa7824 */ /* 0x050fe200078e02ff */
[----:B------:R3:W-:Y:S01]  /*ac80*/  STL [R1+0x4f4], R2 ;  /* 0x0004f40201007387 */ /* 0x0007e20000100800 */
[----:B------:R-:W-:Y:S01]  /*ac90*/  CS2R R94, SRZ ;  /* 0x00000000005e7805 */ /* 0x000fe2000001ff00 */
[----:B------:R-:W-:Y:S01]  /*aca0*/  CS2R R60, SRZ ;  /* 0x00000000003c7805 */ /* 0x000fe2000001ff00 */
[----:B------:R-:W-:Y:S01]  /*acb0*/  CS2R R62, SRZ ;  /* 0x00000000003e7805 */ /* 0x000fe2000001ff00 */
[----:B------:R4:W-:Y:S01]  /*acc0*/  STL [R1+0x7e8], R3 ;  /* 0x0007e80301007387 */ /* 0x0009e20000100800 */
[----:B-1----:R-:W-:Y:S01]  /*acd0*/  SHF.R.S32.HI R244, RZ, 0x1f, R250 ;  /* 0x0000001ffff47819 */ /* 0x002fe200000114fa */
[----:B------:R-:W-:Y:S01]  /*ace0*/  CS2R R64, SRZ ;  /* 0x0000000000407805 */ /* 0x000fe2000001ff00 */
[----:B------:R-:W-:Y:S01]  /*acf0*/  CS2R R66, SRZ ;  /* 0x0000000000427805 */ /* 0x000fe2000001ff00 */
[----:B------:R-:W-:Y:S01]  /*ad00*/  STL [R1+0x4f0], R0 ;  /* 0x0004f00001007387 */ /* 0x000fe20000100800 */
[----:B------:R-:W-:Y:S01]  /*ad10*/  CS2R R68, SRZ ;  /* 0x0000000000447805 */ /* 0x000fe2000001ff00 */
[----:B---3--:R-:W-:Y:S01]  /*ad20*/  SHF.R.S32.HI R2, RZ, 0x1f, R246 ;  /* 0x0000001fff027819 */ /* 0x008fe200000114f6 */
[----:B------:R-:W-:Y:S01]  /*ad30*/  CS2R R70, SRZ ;  /* 0x0000000000467805 */ /* 0x000fe2000001ff00 */
[----:B------:R1:W-:Y:S01]  /*ad40*/  STL [R1+0x7ec], R0 ;  /* 0x0007ec0001007387 */ /* 0x0003e20000100800 */
[----:B------:R-:W-:Y:S01]  /*ad50*/  CS2R R72, SRZ ;  /* 0x0000000000487805 */ /* 0x000fe2000001ff00 */
[----:B----4-:R-:W-:Y:S01]  /*ad60*/  IMAD R3, R16, 0x38, RZ ;  /* 0x0000003810037824 */ /* 0x010fe200078e02ff */
[----:B------:R-:W-:Y:S01]  /*ad70*/  CS2R R74, SRZ ;  /* 0x00000000004a7805 */ /* 0x000fe2000001ff00 */
[----:B------:R-:W-:Y:S01]  /*ad80*/  CS2R R76, SRZ ;  /* 0x00000000004c7805 */ /* 0x000fe2000001ff00 */
[----:B------:R-:W-:Y:S01]  /*ad90*/  CS2R R78, SRZ ;  /* 0x00000000004e7805 */ /* 0x000fe2000001ff00 */
[----:B------:R-:W-:Y:S01]  /*ada0*/  CS2R R152, SRZ ;  /* 0x0000000000987805 */ /* 0x000fe2000001ff00 */
[----:B------:R-:W-:Y:S01]  /*adb0*/  CS2R R154, SRZ ;  /* 0x00000000009a7805 */ /* 0x000fe2000001ff00 */
[----:B------:R-:W-:Y:S01]  /*adc0*/  CS2R R96, SRZ ;  /* 0x0000000000607805 */ /* 0x000fe2000001ff00 */
[----:B------:R-:W-:Y:S01]  /*add0*/  CS2R R98, SRZ ;  /* 0x0000000000627805 */ /* 0x000fe2000001ff00 */
[----:B-1----:R-:W-:Y:S01]  /*ade0*/  SHF.R.S32.HI R0, RZ, 0x1f, R3 ;  /* 0x0000001fff007819 */ /* 0x002fe20000011403 */
[----:B------:R-:W-:Y:S01]  /*adf0*/  CS2R R100, SRZ ;  /* 0x0000000000647805 */ /* 0x000fe2000001ff00 */
[----:B------:R-:W-:Y:S01]  /*ae00*/  CS2R R102, SRZ ;  /* 0x0000000000667805 */ /* 0x000fe2000001ff00 */
[----:B------:R-:W-:Y:S01]  /*ae10*/  CS2R R104, SRZ ;  /* 0x0000000000687805 */ /* 0x000fe2000001ff00 */
[----:B------:R-:W-:Y:S01]  /*ae20*/  CS2R R106, SRZ ;  /* 0x00000000006a7805 */ /* 0x000fe2000001ff00 */
[----:B------:R1:W-:Y:S01]  /*ae30*/  STL [R1+0x7f4], R0 ;  /* 0x0007f40001007387 */ /* 0x0003e20000100800 */
        /* <DEDUP_REMOVED lines=9> */
[----:B-1----:R-:W-:Y:S01]  /*aed0*/  IMAD.MOV.U32 R0, RZ, RZ, c[0x0][0x188] ;  /* 0x00006200ff007624 */ /* 0x002fe200078e00ff */
[----:B------:R-:W-:Y:S01]  /*aee0*/  CS2R R182, SRZ ;  /* 0x0000000000b67805 */ /* 0x000fe2000001ff00 */
[----:B------:R-:W-:Y:S01]  /*aef0*/  STL [R1+0x7f8], R250 ;  /* 0x0007f8fa01007387 */ /* 0x000fe20000100800 */
[----:B------:R-:W-:Y:S01]  /*af00*/  CS2R R136, SRZ ;  /* 0x0000000000887805 */ /* 0x000fe2000001ff00 */
[----:B------:R-:W-:Y:S01]  /*af10*/  IMAD R243, R0, 0x35, RZ ;  /* 0x0000003500f37824 */ /* 0x000fe200078e02ff */
[----:B------:R-:W-:Y:S01]  /*af20*/  CS2R R138, SRZ ;  /* 0x00000000008a7805 */ /* 0x000fe2000001ff00 */
[----:B------:R1:W-:Y:S01]  /*af30*/  STL [R1+0x804], R2 ;  /* 0x0008040201007387 */ /* 0x0003e20000100800 */
[----:B---3--:R-:W-:Y:S01]  /*af40*/  IMAD.SHL.U32 R3, R16, 0x40, RZ ;  /* 0x0000004010037824 */ /* 0x008fe200078e00ff */
[----:B----4-:R-:W-:Y:S01]  /*af50*/  SHF.R.S32.HI R244, RZ, 0x1f, R17 ;  /* 0x0000001ffff47819 */ /* 0x010fe20000011411 */
[C---:B------:R-:W-:Y:S01]  /*af60*/  IMAD R236, R0.reuse, 0x34, RZ ;  /* 0x0000003400ec7824 */ /* 0x040fe200078e02ff */
[----:B------:R-:W-:Y:S01]  /*af70*/  SHF.R.S32.HI R249, RZ, 0x1f, R243 ;  /* 0x0000001ffff97819 */ /* 0x000fe200000114f3 */
[----:B------:R3:W-:Y:S01]  /*af80*/  STL [R1+0x800], R246 ;  /* 0x000800f601007387 */ /* 0x0007e20000100800 */
[C---:B------:R-:W-:Y:S01]  /*af90*/  IMAD R247, R0.reuse, 0x33, RZ ;  /* 0x0000003300f77824 */ /* 0x040fe200078e02ff */
[----:B------:R-:W-:Y:S01]  /*afa0*/  CS2R R156, SRZ ;  /* 0x00000000009c7805 */ /* 0x000fe2000001ff00 */
[C---:B------:R-:W-:Y:S01]  /*afb0*/  IMAD R239, R0.reuse, 0x32, RZ ;  /* 0x0000003200ef7824 */ /* 0x040fe200078e02ff */
[----:B------:R4:W-:Y:S01]  /*afc0*/  STL [R1+0x80c], R249 ;  /* 0x00080cf901007387 */ /* 0x0009e20000100800 */
[----:B-1----:R-:W-:Y:S01]  /*afd0*/  SHF.L.U64.HI R2, R3, 0x2, R244 ;  /* 0x0000000203027819 */ /* 0x002fe200000102f4 */
[C---:B------:R-:W-:Y:S01]  /*afe0*/  IMAD R232, R0.reuse, 0x31, RZ ;  /* 0x0000003100e87824 */ /* 0x040fe200078e02ff */
[----:B------:R-:W-:Y:S01]  /*aff0*/  SHF.R.S32.HI R240, RZ, 0x1f, R236 ;  /* 0x0000001ffff07819 */ /* 0x000fe200000114ec */
[----:B------:R1:W-:Y:S01]  /*b000*/  STL [R1+0x808], R243 ;  /* 0x000808f301007387 */ /* 0x0003e20000100800 */
[C---:B------:R-:W-:Y:S01]  /*b010*/  IMAD R241, R0.reuse, 0x30, RZ ;  /* 0x0000003000f17824 */ /* 0x040fe200078e02ff */
[----:B------:R-:W-:Y:S01]  /*b020*/  SHF.R.S32.HI R248, RZ, 0x1f, R247 ;  /* 0x0000001ffff87819 */ /* 0x000fe200000114f7 */
[----:B---3--:R-:W-:Y:S01]  /*b030*/  IMAD.MOV.U32 R246, RZ, RZ, c[0x0][0x188] ;  /* 0x00006200fff67624 */ /* 0x008fe200078e00ff */
[----:B------:R-:W-:Y:S01]  /*b040*/  STL [R1+0x2e0], RZ ;  /* 0x0002e0ff01007387 */ /* 0x000fe20000100800 */
[----:B------:R-:W-:Y:S01]  /*b050*/  IMAD R237, R0, 0x2f, RZ ;  /* 0x0000002f00ed7824 */ /* 0x000fe200078e02ff */
[----:B------:R-:W-:Y:S01]  /*b060*/  SHF.R.S32.HI R242, RZ, 0x1f, R239 ;  /* 0x0000001ffff27819 */ /* 0x000fe200000114ef */
[C---:B----4-:R-:W-:Y:S01]  /*b070*/  IMAD R249, R246.reuse, 0x3f, RZ ;  /* 0x0000003ff6f97824 */ /* 0x050fe200078e02ff */
[----:B------:R-:W-:Y:S01]  /*b080*/  STL [R1+0x120], RZ ;  /* 0x000120ff01007387 */ /* 0x000fe20000100800 */
[C---:B------:R-:W-:Y:S01]  /*b090*/  IMAD R2, R246.reuse, 0x3e, RZ ;  /* 0x0000003ef6027824 */ /* 0x040fe200078e02ff */
[----:B------:R-:W-:Y:S01]  /*b0a0*/  CS2R R158, SRZ ;  /* 0x00000000009e7805 */ /* 0x000fe2000001ff00 */
[----:B------:R-:W-:Y:S01]  /*b0b0*/  IMAD R250, R246, 0x3e, RZ ;  /* 0x0000003ef6fa7824 */ /* 0x000fe200078e02ff */
[----:B------:R-:W-:Y:S01]  /*b0c0*/  STL [R1+0x124], RZ ;  /* 0x000124ff01007387 */ /* 0x000fe20000100800 */
[----:B------:R-:W-:Y:S01]  /*b0d0*/  SHF.R.S32.HI R249, RZ, 0x1f, R249 ;  /* 0x0000001ffff97819 */ /* 0x000fe200000114f9 */
[C---:B------:R-:W-:Y:S01]  /*b0e0*/  IMAD R231, R0.reuse, 0x2e, RZ ;  /* 0x0000002e00e77824 */ /* 0x040fe200078e02ff */
[----:B------:R-:W-:Y:S01]  /*b0f0*/  SHF.R.S32.HI R2, RZ, 0x1f, R2 ;  /* 0x0000001fff027819 */ /* 0x000fe20000011402 */
[----:B------:R-:W-:Y:S01]  /*b100*/  STL [R1+0x128], RZ ;  /* 0x000128ff01007387 */ /* 0x000fe20000100800 */
[----:B------:R-:W-:Y:S01]  /*b110*/  IMAD R224, R0, 0x2d, RZ ;  /* 0x0000002d00e07824 */ /* 0x000fe200078e02ff */
[----:B------:R-:W-:Y:S01]  /*b120*/  CS2R R140, SRZ ;  /* 0x00000000008c7805 */ /* 0x000fe2000001ff00 */
[----:B-1----:R-:W-:Y:S01]  /*b130*/  SHF.L.U64.HI R243, R250, 0x2, R2 ;  /* 0x00000002faf37819 */ /* 0x002fe20000010202 */
[----:B------:R-:W-:Y:S01]  /*b140*/  STL [R1+0x12c], RZ ;  /* 0x00012cff01007387 */ /* 0x000fe20000100800 */
[C---:B------:R-:W-:Y:S01]  /*b150*/  IMAD R243, R0.reuse, 0x3c, RZ ;  /* 0x0000003c00f37824 */ /* 0x040fe200078e02ff */
[----:B------:R-:W-:Y:S01]  /*b160*/  CS2R R142, SRZ ;  /* 0x00000000008e7805 */ /* 0x000fe2000001ff00 */
[C---:B------:R-:W-:Y:S01]  /*b170*/  IMAD R233, R0.reuse, 0x2c, RZ ;  /* 0x0000002c00e97824 */ /* 0x040fe200078e02ff */
        /* <DEDUP_REMOVED lines=9> */
[----:B------:R-:W-:-:S02]  /*b210*/  IMAD R221, R0, 0x27, RZ ;  /* 0x0000002700dd7824 */ /* 0x000fc400078e02ff */
[C---:B------:R-:W-:Y:S01]  /*b220*/  IMAD R215, R0.reuse, 0x26, RZ ;  /* 0x0000002600d77824 */ /* 0x040fe200078e02ff */
[----:B------:R-:W-:Y:S01]  /*b230*/  STL [R1+0x15c], RZ ;  /* 0x00015cff01007387 */ /* 0x000fe20000100800 */
[C---:B------:R-:W-:Y:S02]  /*b240*/  IMAD R208, R0.reuse, 0x25, RZ ;  /* 0x0000002500d07824 */ /* 0x040fe400078e02ff */
[C---:B------:R-:W-:Y:S01]  /*b250*/  IMAD R217, R0.reuse, 0x24, RZ ;  /* 0x0000002400d97824 */ /* 0x040fe200078e02ff */
[----:B------:R-:W-:Y:S01]  /*b260*/  STL [R1+0x1f0], RZ ;  /* 0x0001f0ff01007387 */ /* 0x000fe20000100800 */
[C---:B------:R-:W-:Y:S02]  /*b270*/  IMAD R213, R0.reuse, 0x23, RZ ;  /* 0x0000002300d57824 */ /* 0x040fe400078e02ff */
[C---:B------:R-:W-:Y:S01]  /*b280*/  IMAD R207, R0.reuse, 0x22, RZ ;  /* 0x0000002200cf7824 */ /* 0x040fe200078e02ff */
[----:B------:R-:W-:Y:S01]  /*b290*/  STL [R1+0x1f4], RZ ;  /* 0x0001f4ff01007387 */ /* 0x000fe20000100800 */
[----:B------:R-:W-:-:S02]  /*b2a0*/  IMAD R200, R0, 0x21, RZ ;  /* 0x0000002100c87824 */ /* 0x000fc400078e02ff */
[C---:B------:R-:W-:Y:S01]  /*b2b0*/  IMAD.SHL.U32 R209, R0.reuse, 0x20, RZ ;  /* 0x0000002000d17824 */ /* 0x040fe200078e00ff */
        /* <DEDUP_REMOVED lines=23> */
[C---:B------:R-:W-:Y:S01]  /*b430*/  IMAD.SHL.U32 R45, R0.reuse, 0x10, RZ ;  /* 0x00000010002d7824 */ /* 0x040fe200078e00ff */
        /* <DEDUP_REMOVED lines=20> */
[C---:B------:R-:W-:Y:S01]  /*b580*/  IMAD.SHL.U32 R6, R0.reuse, 0x2, RZ ;  /* 0x0000000200067824 */ /* 0x040fe200078e00ff */
[----:B------:R-:W-:Y:S01]  /*b590*/  STL [R1+0x114], RZ ;  /* 0x000114ff01007387 */ /* 0x000fe20000100800 */
[----:B------:R-:W-:Y:S01]  /*b5a0*/  IMAD R250, R0, 0x3a, RZ ;  /* 0x0000003a00fa7824 */ /* 0x000fe200078e02ff */
[----:B--2---:R-:W-:Y:S02]  /*b5b0*/  LEA R245, P0, R17, R245, 0x3 ;  /* 0x000000f511f57211 */ /* 0x004fe400078018ff */
[----:B------:R-:W-:Y:S01]  /*b5c0*/  STL [R1+0x118], RZ ;  /* 0x000118ff01007387 */ /* 0x000fe20000100800 */
[----:B------:R-:W-:Y:S01]  /*b5d0*/  SHF.L.U64.HI R236, R236, 0x2, R240 ;  /* 0x00000002ecec7819 */ /* 0x000fe200000102f0 */
[----:B------:R-:W-:Y:S01]  /*b5e0*/  CS2R R16, SRZ ;  /* 0x0000000000107805 */ /* 0x000fe2000001ff00 */
[----:B------:R-:W-:Y:S01]  /*b5f0*/  LEA.HI.X R4, R3, R4, R244, 0x3, P0 ;  /* 0x0000000403047211 */ /* 0x000fe200000f1cf4 */
[----:B------:R-:W-:Y:S01]  /*b600*/  STL [R1+0x11c], RZ ;  /* 0x00011cff01007387 */ /* 0x000fe20000100800 */
[C---:B------:R-:W-:Y:S01]  /*b610*/  IMAD R244, R246.reuse, 0x3d, RZ ;  /* 0x0000003df6f47824 */ /* 0x040fe200078e02ff */
[----:B------:R-:W-:Y:S01]  /*b620*/  SHF.R.S32.HI R235, RZ, 0x1f, R232 ;  /* 0x0000001fffeb7819 */ /* 0x000fe200000114e8 */
[C---:B------:R-:W-:Y:S01]  /*b630*/  IMAD R3, R246.reuse, 0x3d, RZ ;  /* 0x0000003df6037824 */ /* 0x040fe200078e02ff */
[----:B------:R-:W-:Y:S01]  /*b640*/  STL [R1+0x140], RZ ;  /* 0x000140ff01007387 */ /* 0x000fe20000100800 */
[----:B------:R-:W-:Y:S01]  /*b650*/  IMAD R246, R246, 0x3f, RZ ;  /* 0x0000003ff6f67824 */ /* 0x000fe200078e02ff */
[----:B------:R-:W-:-:S02]  /*b660*/  SHF.R.S32.HI R244, RZ, 0x1f, R244 ;  /* 0x0000001ffff47819 */ /* 0x000fc400000114f4 */
[----:B------:R-:W-:Y:S01]  /*b670*/  STL [R1+0x144], RZ ;  /* 0x000144ff01007387 */ /* 0x000fe20000100800 */
[----:B------:R-:W-:Y:S02]  /*b680*/  SHF.L.U64.HI R247, R247, 0x2, R248 ;  /* 0x00000002f7f77819 */ /* 0x000fe400000102f8 */
[----:B------:R-:W-:Y:S01]  /*b690*/  SHF.L.U64.HI R246, R246, 0x2, R249 ;  /* 0x00000002f6f67819 */ /* 0x000fe200000102f9 */
[----:B------:R-:W-:Y:S01]  /*b6a0*/  STL [R1+0x148], RZ ;  /* 0x000148ff01007387 */ /* 0x000fe20000100800 */
[C---:B------:R-:W-:Y:S01]  /*b6b0*/  IMAD R249, R0.reuse, 0x3c, RZ ;  /* 0x0000003c00f97824 */ /* 0x040fe200078e02ff */
[----:B------:R-:W-:Y:S01]  /*b6c0*/  SHF.L.U64.HI R2, R3, 0x2, R244 ;  /* 0x0000000203027819 */ /* 0x000fe200000102f4 */
[C---:B------:R-:W-:Y:S01]  /*b6d0*/  IMAD R2, R0.reuse, 0x3b, RZ ;  /* 0x0000003b00027824 */ /* 0x040fe200078e02ff */
[----:B------:R-:W-:Y:S01]  /*b6e0*/  STL [R1+0x14c], RZ ;  /* 0x00014cff01007387 */ /* 0x000fe20000100800 */
[C---:B------:R-:W-:Y:S01]  /*b6f0*/  IMAD R244, R0.reuse, 0x3a, RZ ;  /* 0x0000003a00f47824 */ /* 0x040fe200078e02ff */
[----:B------:R-:W-:Y:S01]  /*b700*/  SHF.R.S32.HI R249, RZ, 0x1f, R249 ;  /* 0x0000001ffff97819 */ /* 0x000fe200000114f9 */
[C---:B------:R-:W-:Y:S01]  /*b710*/  IMAD R3, R0.reuse, 0x39, RZ ;  /* 0x0000003900037824 */ /* 0x040fe200078e02ff */
[----:B------:R-:W-:Y:S01]  /*b720*/  STL [R1+0x1c0], RZ ;  /* 0x0001c0ff01007387 */ /* 0x000fe20000100800 */
[C---:B------:R-:W-:Y:S01]  /*b730*/  IMAD R246, R0.reuse, 0x3b, RZ ;  /* 0x0000003b00f67824 */ /* 0x040fe200078e02ff */
[----:B------:R-:W-:Y:S01]  /*b740*/  SHF.R.S32.HI R2, RZ, 0x1f, R2 ;  /* 0x0000001fff027819 */ /* 0x000fe20000011402 */
[----:B------:R-:W-:Y:S01]  /*b750*/  IMAD R0, R0, 0x39, RZ ;  /* 0x0000003900007824 */ /* 0x000fe200078e02ff */
[----:B------:R-:W-:Y:S01]  /*b760*/  STL [R1+0x1c4], RZ ;  /* 0x0001c4ff01007387 */ /* 0x000fe20000100800 */
[----:B------:R-:W-:-:S02]  /*b770*/  SHF.R.S32.HI R244, RZ, 0x1f, R244 ;  /* 0x0000001ffff47819 */ /* 0x000fc400000114f4 */
[----:B------:R-:W-:Y:S01]  /*b780*/  SHF.L.U64.HI R243, R243, 0x2, R249 ;  /* 0x00000002f3f37819 */ /* 0x000fe200000102f9 */
[----:B------:R-:W-:Y:S01]  /*b790*/  STL [R1+0x1c8], RZ ;  /* 0x0001c8ff01007387 */ /* 0x000fe20000100800 */
[----:B------:R-:W-:Y:S02]  /*b7a0*/  SHF.R.S32.HI R0, RZ, 0x1f, R0 ;  /* 0x0000001fff007819 */ /* 0x000fe40000011400 */
[----:B------:R-:W-:Y:S01]  /*b7b0*/  SHF.R.S32.HI R228, RZ, 0x1f, R241 ;  /* 0x0000001fffe47819 */ /* 0x000fe200000114f1 */
[----:B------:R-:W-:Y:S01]  /*b7c0*/  STL [R1+0x1cc], RZ ;  /* 0x0001ccff01007387 */ /* 0x000fe20000100800 */
[----:B------:R-:W-:Y:S02]  /*b7d0*/  SHF.L.U64.HI R239, R239, 0x2, R242 ;  /* 0x00000002efef7819 */ /* 0x000fe400000102f2 */
[----:B------:R-:W-:Y:S01]  /*b7e0*/  SHF.R.S32.HI R238, RZ, 0x1f, R237 ;  /* 0x0000001fffee7819 */ /* 0x000fe200000114ed */
[----:B------:R-:W-:Y:S01]  /*b7f0*/  STL [R1+0x250], RZ ;  /* 0x000250ff01007387 */ /* 0x000fe20000100800 */
[----:B------:R-:W-:-:S02]  /*b800*/  SHF.R.S32.HI R234, RZ, 0x1f, R231 ;  /* 0x0000001fffea7819 */ /* 0x000fc400000114e7 */
[----:B------:R-:W-:Y:S01]  /*b810*/  SHF.R.S32.HI R227, RZ, 0x1f, R224 ;  /* 0x0000001fffe37819 */ /* 0x000fe200000114e0 */
[----:B------:R-:W-:Y:S01]  /*b820*/  STL [R1+0x254], RZ ;  /* 0x000254ff01007387 */ /* 0x000fe20000100800 */
[----:B------:R-:W-:Y:S02]  /*b830*/  SHF.R.S32.HI R220, RZ, 0x1f, R233 ;  /* 0x0000001fffdc7819 */ /* 0x000fe400000114e9 */
[----:B------:R-:W-:Y:S01]  /*b840*/  SHF.R.S32.HI R230, RZ, 0x1f, R229 ;  /* 0x0000001fffe67819 */ /* 0x000fe200000114e5 */
[----:B------:R-:W-:Y:S01]  /*b850*/  STL [R1+0x258], RZ ;  /* 0x000258ff01007387 */ /* 0x000fe20000100800 */
[----:B------:R-:W-:Y:S02]  /*b860*/  SHF.R.S32.HI R226, RZ, 0x1f, R223 ;  /* 0x0000001fffe27819 */ /* 0x000fe400000114df */
        /* <DEDUP_REMOVED lines=60> */
[----:B------:R-:W-:Y:S01]  /*bc30*/  IADD3 R245, P0, R245, c[0x0][0x160], RZ ;  /* 0x00005800f5f57a10 */ /* 0x000fe20007f1e0ff */
[----:B------:R-:W-:Y:S04]  /*bc40*/  STL [R1+0x1bc], RZ ;  /* 0x0001bcff01007387 */ /* 0x000fe80000100800 */
        /* <DEDUP_REMOVED lines=21> */
[----:B------:R-:W-:Y:S01]  /*bda0*/  STL [R1+0x24], RZ ;  /* 0x000024ff01007387 */ /* 0x000fe20000100800 */
[----:B------:R-:W-:-:S03]  /*bdb0*/  SHF.L.U64.HI R246, R246, 0x2, R2 ;  /* 0x00000002f6f67819 */ /* 0x000fc60000010202 */
[----:B------:R-:W-:Y:S04]  /*bdc0*/  STL [R1+0x28], RZ ;  /* 0x000028ff01007387 */ /* 0x000fe80000100800 */
[----:B------:R-:W-:Y:S01]  /*bdd0*/  STL [R1+0x2c], RZ ;  /* 0x00002cff01007387 */ /* 0x000fe20000100800 */
[----:B------:R-:W-:-:S03]  /*bde0*/  SHF.L.U64.HI R250, R250, 0x2, R244 ;  /* 0x00000002fafa7819 */ /* 0x000fc600000102f4 */
[----:B------:R-:W-:Y:S04]  /*bdf0*/  STL [R1], RZ ;  /* 0x000000ff01007387 */ /* 0x000fe80000100800 */
[----:B------:R-:W-:Y:S01]  /*be00*/  STL [R1+0x4], RZ ;  /* 0x000004ff01007387 */ /* 0x000fe20000100800 */
[----:B------:R-:W-:-:S03]  /*be10*/  SHF.L.U64.HI R3, R3, 0x2, R0 ;  /* 0x0000000203037819 */ /* 0x000fc60000010200 */
[----:B------:R-:W-:Y:S04]  /*be20*/  STL [R1+0x8], RZ ;  /* 0x000008ff01007387 */ /* 0x000fe80000100800 */
[----:B------:R-:W-:Y:S04]  /*be30*/  STL [R1+0xc], RZ ;  /* 0x00000cff01007387 */ /* 0x000fe80000100800 */
[----:B------:R-:W2:Y:S04]  /*be40*/  LDL.LU R249, [R1+0x80c] ;  /* 0x00080c0001f97983 */ /* 0x000ea80000300800 */
[----:B------:R-:W2:Y:S04]  /*be50*/  LDL.LU R243, [R1+0x808] ;  /* 0x0008080001f37983 */ /* 0x000ea80000300800 */
[----:B------:R-:W3:Y:S04]  /*be60*/  LDL.LU R2, [R1+0x804] ;  /* 0x0008040001027983 */ /* 0x000ee80000300800 */
[----:B------:R-:W3:Y:S04]  /*be70*/  LDL.LU R246, [R1+0x800] ;  /* 0x0008000001f67983 */ /* 0x000ee80000300800 */
[----:B------:R-:W4:Y:S04]  /*be80*/  LDL.LU R244, [R1+0x7fc] ;  /* 0x0007fc0001f47983 */ /* 0x000f280000300800 */
[----:B------:R-:W4:Y:S04]  /*be90*/  LDL.LU R250, [R1+0x7f8] ;  /* 0x0007f80001fa7983 */ /* 0x000f280000300800 */
[----:B------:R-:W4:Y:S04]  /*bea0*/  LDL.LU R0, [R1+0x7f4] ;  /* 0x0007f40001007983 */ /* 0x000f280000300800 */
[----:B------:R-:W4:Y:S01]  /*beb0*/  LDL.LU R3, [R1+0x7f0] ;  /* 0x0007f00001037983 */ /* 0x000f220000300800 */
[----:B------:R-:W-:-:S02]  /*bec0*/  SHF.L.U64.HI R232, R232, 0x2, R235 ;  /* 0x00000002e8e87819 */ /* 0x000fc400000102eb */
[----:B------:R-:W-:Y:S02]  /*bed0*/  SHF.L.U64.HI R241, R241, 0x2, R228 ;  /* 0x00000002f1f17819 */ /* 0x000fe400000102e4 */
[----:B------:R-:W-:Y:S02]  /*bee0*/  SHF.L.U64.HI R237, R237, 0x2, R238 ;  /* 0x00000002eded7819 */ /* 0x000fe400000102ee */
[----:B------:R-:W-:Y:S02]  /*bef0*/  SHF.L.U64.HI R231, R231, 0x2, R234 ;  /* 0x00000002e7e77819 */ /* 0x000fe400000102ea */
[----:B------:R-:W-:Y:S02]  /*bf00*/  SHF.L.U64.HI R224, R224, 0x2, R227 ;  /* 0x00000002e0e07819 */ /* 0x000fe400000102e3 */
[----:B------:R-:W-:Y:S02]  /*bf10*/  SHF.L.U64.HI R233, R233, 0x2, R220 ;  /* 0x00000002e9e97819 */ /* 0x000fe400000102dc */
        /* <DEDUP_REMOVED lines=42> */
[----:B--2---:R-:W-:-:S02]  /*c1c0*/  SHF.L.U64.HI R243, R243, 0x2, R249 ;  /* 0x00000002f3f37819 */ /* 0x004fc400000102f9 */
[----:B---3--:R-:W-:Y:S02]  /*c1d0*/  SHF.L.U64.HI R246, R246, 0x2, R2 ;  /* 0x00000002f6f67819 */ /* 0x008fe40000010202 */
[----:B----4-:R-:W-:Y:S02]  /*c1e0*/  SHF.L.U64.HI R250, R250, 0x2, R244 ;  /* 0x00000002fafa7819 */ /* 0x010fe400000102f4 */
[----:B------:R-:W-:Y:S02]  /*c1f0*/  SHF.L.U64.HI R3, R3, 0x2, R0 ;  /* 0x0000000203037819 */ /* 0x000fe40000010200 */
[----:B------:R-:W2:Y:S04]  /*c200*/  LDL.LU R0, [R1+0x7ec] ;  /* 0x0007ec0001007983 */ /* 0x000ea80000300800 */
[----:B------:R1:W5:Y:S04]  /*c210*/  LDL.LU R3, [R1+0x7e8] ;  /* 0x0007e80001037983 */ /* 0x0003680000300800 */
[----:B------:R-:W3:Y:S04]  /*c220*/  LDL.LU R244, [R1+0x7e4] ;  /* 0x0007e40001f47983 */ /* 0x000ee80000300800 */
[----:B------:R-:W4:Y:S04]  /*c230*/  LDL.LU R250, [R1+0x7e0] ;  /* 0x0007e00001fa7983 */ /* 0x000f280000300800 */
[----:B------:R-:W2:Y:S04]  /*c240*/  LDL.LU R2, [R1+0x7dc] ;  /* 0x0007dc0001027983 */ /* 0x000ea80000300800 */
        /* <DEDUP_REMOVED lines=103> */
[----:B------:R-:W3:Y:S04]  /*c8c0*/  LDL.LU R8, [R1+0x63c] ;  /* 0x00063c0001087983 */ /* 0x000ee80000300800 */
[----:B------:R-:W4:Y:S01]  /*c8d0*/  LDL.LU R6, [R1+0x638] ;  /* 0x0006380001067983 */ /* 0x000f220000300800 */
[----:B--2---:R-:W-:-:S02]  /*c8e0*/  SHF.R.S32.HI R5, RZ, 0x6, R5 ;  /* 0x00000006ff057819 */ /* 0x004fc40000011405 */
[----:B---3--:R-:W-:Y:S02]  /*c8f0*/  IADD3 R5, P6, R8, c[0x0][0x168], RZ ;  /* 0x00005a0008057a10 */ /* 0x008fe40007fde0ff */
[----:B----4-:R-:W-:-:S05]  /*c900*/  IADD3 R6, P1, R6, c[0x0][0x168], RZ ;  /* 0x00005a0006067a10 */ /* 0x010fca0007f3e0ff */
[----:B------:R2:W-:Y:S04]  /*c910*/  STL [R1+0x2e8], R6 ;  /* 0x0002e80601007387 */ /* 0x0005e80000100800 */
[----:B------:R3:W-:Y:S01]  /*c920*/  STL [R1+0x2f0], R5 ;  /* 0x0002f00501007387 */ /* 0x0007e20000100800 */
[----:B--2---:R-:W-:Y:S02]  /*c930*/  IADD3 R6, P2, R7, c[0x0][0x168], RZ ;  /* 0x00005a0007067a10 */ /* 0x004fe40007f5e0ff */
[----:B------:R-:W-:Y:S02]  /*c940*/  IADD3 R7, P4, R9, c[0x0][0x168], RZ ;  /* 0x00005a0009077a10 */ /* 0x000fe40007f9e0ff */
[----:B---3--:R-:W-:Y:S01]  /*c950*/  IADD3 R5, P5, R10, c[0x0][0x168], RZ ;  /* 0x00005a000a057a10 */ /* 0x008fe20007fbe0ff */
[----:B------:R2:W-:Y:S04]  /*c960*/  STL [R1+0x2f8], R6 ;  /* 0x0002f80601007387 */ /* 0x0005e80000100800 */
[----:B------:R3:W-:Y:S04]  /*c970*/  STL [R1+0x300], R7 ;  /* 0x0003000701007387 */ /* 0x0007e80000100800 */
[----:B------:R4:W-:Y:S01]  /*c980*/  STL [R1+0x308], R5 ;  /* 0x0003080501007387 */ /* 0x0009e20000100800 */
[----:B--2---:R-:W-:-:S02]  /*c990*/  IADD3.X R6, R12, c[0x0][0x16c], RZ, P1, !PT ;  /* 0x00005b000c067a10 */ /* 0x004fc40000ffe4ff */
[----:B---3--:R-:W-:-:S03]  /*c9a0*/  IADD3 R7, P3, R13, c[0x0][0x168], RZ ;  /* 0x00005a000d077a10 */ /* 0x008fc60007f7e0ff */
[----:B------:R2:W-:Y:S01]  /*c9b0*/  STL [R1+0x2e4], R6 ;  /* 0x0002e40601007387 */ /* 0x0005e20000100800 */
[----:B----4-:R-:W-:-:S03]  /*c9c0*/  IADD3.X R5, R15, c[0x0][0x16c], RZ, P6, !PT ;  /* 0x00005b000f057a10 */ /* 0x010fc600037fe4ff */
[----:B------:R3:W-:Y:S04]  /*c9d0*/  STL [R1+0x310], R7 ;  /* 0x0003100701007387 */ /* 0x0007e80000100800 */
[----:B------:R4:W-:Y:S01]  /*c9e0*/  STL [R1+0x2ec], R5 ;  /* 0x0002ec0501007387 */ /* 0x0009e20000100800 */
[----:B--2---:R-:W-:Y:S02]  /*c9f0*/  IADD3 R6, P1, R11, c[0x0][0x168], RZ ;  /* 0x00005a000b067a10 */ /* 0x004fe40007f3e0ff */
[----:B---3--:R-:W-:-:S03]  /*ca00*/  IADD3.X R7, R18, c[0x0][0x16c], RZ, P2, !PT ;  /* 0x00005b0012077a10 */ /* 0x008fc600017fe4ff */
[----:B------:R2:W-:Y:S01]  /*ca10*/  STL [R1+0x318], R6 ;  /* 0x0003180601007387 */ /* 0x0005e20000100800 */
[----:B----4-:R-:W-:-:S03]  /*ca20*/  IADD3 R5, P2, R14, c[0x0][0x168], RZ ;  /* 0x00005a000e057a10 */ /* 0x010fc60007f5e0ff */
[----:B------:R3:W-:Y:S04]  /*ca30*/  STL [R1+0x2f4], R7 ;  /* 0x0002f40701007387 */ /* 0x0007e80000100800 */
[----:B------:R4:W-:Y:S01]  /*ca40*/  STL [R1+0x320], R5 ;  /* 0x0003200501007387 */ /* 0x0009e20000100800 */
[----:B--2---:R-:W-:Y:S02]  /*ca50*/  IADD3.X R6, R21, c[0x0][0x16c], RZ, P4, !PT ;  /* 0x00005b0015067a10 */ /* 0x004fe400027fe4ff */
        /* <DEDUP_REMOVED lines=159> */
[----:B------:R-:W-:Y:S04]  /*d450*/  STL [R1+0x468], R7 ;  /* 0x0004680701007387 */ /* 0x000fe80000100800 */
[----:B------:R-:W3:Y:S01]  /*d460*/  LDL.LU R29, [R1+0x14] ;  /* 0x00001400011d7983 */ /* 0x000ee20000300800 */
[----:B--2---:R-:W-:-:S03]  /*d470*/  IADD3 R6, P4, R235, c[0x0][0x168], RZ ;  /* 0x00005a00eb067a10 */ /* 0x004fc60007f9e0ff */
[----:B------:R2:W-:Y:S04]  /*d480*/  STL [R1+0x444], R5 ;  /* 0x0004440501007387 */ /* 0x0005e80000100800 */
[----:B------:R4:W-:Y:S04]  /*d490*/  STL [R1+0x470], R6 ;  /* 0x0004700601007387 */ /* 0x0009e80000100800 */
[----:B------:R-:W3:Y:S01]  /*d4a0*/  LDL.LU R24, [R1+0x18] ;  /* 0x0000180001187983 */ /* 0x000ee20000300800 */
[----:B--2---:R-:W-:-:S03]  /*d4b0*/  IADD3.X R5, R238, c[0x0][0x16c], RZ, P5, !PT ;  /* 0x00005b00ee057a10 */ /* 0x004fc60002ffe4ff */
[----:B------:R-:W2:Y:S04]  /*d4c0*/  LDL.LU R26, [R1+0x10] ;  /* 0x00001000011a7983 */ /* 0x000ea80000300800 */
[----:B------:R1:W-:Y:S04]  /*d4d0*/  STL [R1+0x44c], R5 ;  /* 0x00044c0501007387 */ /* 0x0003e80000100800 */
        /* <DEDUP_REMOVED lines=16> */
[----:B----4-:R-:W4:Y:S04]  /*d5e0*/  LDL.LU R6, [R1+0xbc] ;  /* 0x0000bc0001067983 */ /* 0x010f280000300800 */
[----:B-1----:R-:W4:Y:S01]  /*d5f0*/  LDL.LU R5, [R1+0xc0] ;  /* 0x0000c00001057983 */ /* 0x002f220000300800 */
[----:B------:R-:W-:-:S02]  /*d600*/  IADD3 R27, P5, R239, c[0x0][0x168], RZ ;  /* 0x00005a00ef1b7a10 */ /* 0x000fc40007fbe0ff */
[----:B------:R-:W-:Y:S02]  /*d610*/  IADD3.X R28, R241, c[0x0][0x16c], RZ, P3, !PT ;  /* 0x00005b00f11c7a10 */ /* 0x000fe40001ffe4ff */
[----:B------:R-:W-:Y:S01]  /*d620*/  IADD3 R30, P3, R236, c[0x0][0x168], RZ ;  /* 0x00005a00ec1e7a10 */ /* 0x000fe20007f7e0ff */
[----:B------:R1:W-:Y:S04]  /*d630*/  STL [R1+0x478], R27 ;  /* 0x0004781b01007387 */ /* 0x0003e80000100800 */
[----:B------:R1:W-:Y:S02]  /*d640*/  STL [R1+0x454], R28 ;  /* 0x0004541c01007387 */ /* 0x0003e40000100800 */
[----:B-1----:R-:W-:Y:S02]  /*d650*/  IADD3.X R27, R242, c[0x0][0x16c], RZ, P1, !PT ;  /* 0x00005b00f21b7a10 */ /* 0x002fe40000ffe4ff */
[----:B------:R1:W-:Y:S01]  /*d660*/  STL [R1+0x480], R30 ;  /* 0x0004801e01007387 */ /* 0x0003e20000100800 */
[----:B------:R-:W-:-:S03]  /*d670*/  IADD3 R28, P1, R240, c[0x0][0x168], RZ ;  /* 0x00005a00f01c7a10 */ /* 0x000fc60007f3e0ff */
[----:B------:R1:W-:Y:S04]  /*d680*/  STL [R1+0x45c], R27 ;  /* 0x00045c1b01007387 */ /* 0x0003e80000100800 */
[----:B------:R1:W-:Y:S02]  /*d690*/  STL [R1+0x488], R28 ;  /* 0x0004881c01007387 */ /* 0x0003e40000100800 */
[----:B-1----:R-:W-:Y:S02]  /*d6a0*/  IADD3.X R30, R247, c[0x0][0x16c], RZ, P2, !PT ;  /* 0x00005b00f71e7a10 */ /* 0x002fe400017fe4ff */
[----:B------:R-:W-:-:S03]  /*d6b0*/  IADD3 R27, P2, R243, c[0x0][0x168], RZ ;  /* 0x00005a00f31b7a10 */ /* 0x000fc60007f5e0ff */
[----:B------:R1:W-:Y:S01]  /*d6c0*/  STL [R1+0x464], R30 ;  /* 0x0004641e01007387 */ /* 0x0003e20000100800 */
[----:B------:R-:W-:-:S03]  /*d6d0*/  IADD3.X R28, R248, c[0x0][0x16c], RZ, P4, !PT ;  /* 0x00005b00f81c7a10 */ /* 0x000fc600027fe4ff */
[----:B------:R3:W-:Y:S04]  /*d6e0*/  STL [R1+0x490], R27 ;  /* 0x0004901b01007387 */ /* 0x0007e80000100800 */
[----:B------:R3:W-:Y:S01]  /*d6f0*/  STL [R1+0x46c], R28 ;  /* 0x00046c1c01007387 */ /* 0x0007e20000100800 */
[----:B-1----:R-:W-:-:S05]  /*d700*/  IADD3 R30, P4, R249, c[0x0][0x168], RZ ;  /* 0x00005a00f91e7a10 */ /* 0x002fca0007f9e0ff */
[----:B------:R-:W-:Y:S01]  /*d710*/  STL [R1+0x498], R30 ;  /* 0x0004981e01007387 */ /* 0x000fe20000100800 */
[----:B---3--:R-:W-:Y:S02]  /*d720*/  IADD3.X R27, R29, c[0x0][0x16c], RZ, P5, !PT ;  /* 0x00005b001d1b7a10 */ /* 0x008fe40002ffe4ff */
[----:B------:R-:W-:-:S03]  /*d730*/  IADD3 R28, P5, R246, c[0x0][0x168], RZ ;  /* 0x00005a00f61c7a10 */ /* 0x000fc60007fbe0ff */
[----:B------:R2:W-:Y:S01]  /*d740*/  STL [R1+0x474], R27 ;  /* 0x0004741b01007387 */ /* 0x0005e20000100800 */
[----:B------:R-:W-:-:S03]  /*d750*/  IADD3.X R24, R24, c[0x0][0x16c], RZ, P3, !PT ;  /* 0x00005b0018187a10 */ /* 0x000fc60001ffe4ff */
[----:B------:R-:W-:Y:S01]  /*d760*/  STL [R1+0x4a0], R28 ;  /* 0x0004a01c01007387 */ /* 0x000fe20000100800 */
[----:B--2---:R-:W-:-:S03]  /*d770*/  IADD3 R27, P3, R26, c[0x0][0x168], RZ ;  /* 0x00005a001a1b7a10 */ /* 0x004fc60007f7e0ff */
[----:B------:R1:W-:Y:S01]  /*d780*/  STL [R1+0x47c], R24 ;  /* 0x00047c1801007387 */ /* 0x0003e20000100800 */
[----:B------:R-:W-:-:S03]  /*d790*/  IADD3.X R26, R20, c[0x0][0x16c], RZ, P1, !PT ;  /* 0x00005b00141a7a10 */ /* 0x000fc60000ffe4ff */
[----:B------:R-:W-:Y:S01]  /*d7a0*/  STL [R1+0x4a8], R27 ;  /* 0x0004a81b01007387 */ /* 0x000fe20000100800 */
[----:B-1----:R-:W-:-:S03]  /*d7b0*/  IADD3 R24, P1, R25, c[0x0][0x168], RZ ;  /* 0x00005a0019187a10 */ /* 0x002fc60007f3e0ff */
[----:B------:R-:W-:Y:S01]  /*d7c0*/  STL [R1+0x484], R26 ;  /* 0x0004841a01007387 */ /* 0x000fe20000100800 */
[----:B------:R-:W-:-:S03]  /*d7d0*/  IADD3.X R20, R23, c[0x0][0x16c], RZ, P2, !PT ;  /* 0x00005b0017147a10 */ /* 0x000fc600017fe4ff */
[----:B------:R-:W-:Y:S01]  /*d7e0*/  STL [R1+0x4b0], R24 ;  /* 0x0004b01801007387 */ /* 0x000fe20000100800 */
[----:B------:R-:W-:-:S03]  /*d7f0*/  IADD3 R23, P2, R22, c[0x0][0x168], RZ ;  /* 0x00005a0016177a10 */ /* 0x000fc60007f5e0ff */
[----:B------:R1:W-:Y:S01]  /*d800*/  STL [R1+0x48c], R20 ;  /* 0x00048c1401007387 */ /* 0x0003e20000100800 */
[----:B------:R-:W-:-:S03]  /*d810*/  IADD3.X R22, R19, c[0x0][0x16c], RZ, P4, !PT ;  /* 0x00005b0013167a10 */ /* 0x000fc600027fe4ff */
[----:B------:R-:W-:Y:S01]  /*d820*/  STL [R1+0x4b8], R23 ;  /* 0x0004b81701007387 */ /* 0x000fe20000100800 */
[----:B-1----:R-:W-:Y:S02]  /*d830*/  IADD3 R20, P4, R21, c[0x0][0x168], RZ ;  /* 0x00005a0015147a10 */ /* 0x002fe40007f9e0ff */
[----:B------:R-:W-:Y:S01]  /*d840*/  IADD3.X R19, R14, c[0x0][0x16c], RZ, P5, !PT ;  /* 0x00005b000e137a10 */ /* 0x000fe20002ffe4ff */
[----:B------:R-:W-:Y:S01]  /*d850*/  STL [R1+0x494], R22 ;  /* 0x0004941601007387 */ /* 0x000fe20000100800 */
[----:B------:R-:W-:-:S03]  /*d860*/  IADD3 R18, P5, R18, c[0x0][0x168], RZ ;  /* 0x00005a0012127a10 */ /* 0x000fc60007fbe0ff */
[----:B------:R-:W-:Y:S01]  /*d870*/  STL [R1+0x4c0], R20 ;  /* 0x0004c01401007387 */ /* 0x000fe20000100800 */
[----:B------:R-:W-:-:S03]  /*d880*/  IADD3.X R14, R11, c[0x0][0x16c], RZ, P3, !PT ;  /* 0x00005b000b0e7a10 */ /* 0x000fc60001ffe4ff */
[----:B------:R-:W-:Y:S01]  /*d890*/  STL [R1+0x49c], R19 ;  /* 0x00049c1301007387 */ /* 0x000fe20000100800 */
[----:B------:R-:W-:-:S03]  /*d8a0*/  IADD3 R11, P3, R15, c[0x0][0x168], RZ ;  /* 0x00005a000f0b7a10 */ /* 0x000fc60007f7e0ff */
[----:B------:R-:W-:Y:S01]  /*d8b0*/  STL [R1+0x4c8], R18 ;  /* 0x0004c81201007387 */ /* 0x000fe20000100800 */
[----:B------:R-:W-:-:S03]  /*d8c0*/  IADD3.X R13, R13, c[0x0][0x16c], RZ, P1, !PT ;  /* 0x00005b000d0d7a10 */ /* 0x000fc60000ffe4ff */
[----:B------:R-:W-:Y:S01]  /*d8d0*/  STL [R1+0x4a4], R14 ;  /* 0x0004a40e01007387 */ /* 0x000fe20000100800 */
[----:B------:R-:W-:-:S03]  /*d8e0*/  IADD3 R12, P1, R12, c[0x0][0x168], RZ ;  /* 0x00005a000c0c7a10 */ /* 0x000fc60007f3e0ff */
[----:B------:R1:W-:Y:S04]  /*d8f0*/  STL [R1+0x4d0], R11 ;  /* 0x0004d00b01007387 */ /* 0x0003e80000100800 */
[----:B------:R-:W-:Y:S01]  /*d900*/  STL [R1+0x4ac], R13 ;  /* 0x0004ac0d01007387 */ /* 0x000fe20000100800 */
[----:B-1----:R-:W-:Y:S02]  /*d910*/  IADD3.X R11, R10, c[0x0][0x16c], RZ, P2, !PT ;  /* 0x00005b000a0b7a10 */ /* 0x002fe400017fe4ff */
[----:B------:R-:W-:Y:S02]  /*d920*/  IADD3 R10, P2, R9, c[0x0][0x168], RZ ;  /* 0x00005a00090a7a10 */ /* 0x000fe40007f5e0ff */
[----:B------:R-:W-:Y:S01]  /*d930*/  IADD3.X R9, R7, c[0x0][0x16c], RZ, P4, !PT ;  /* 0x00005b0007097a10 */ /* 0x000fe200027fe4ff */
[----:B------:R-:W-:Y:S01]  /*d940*/  STL [R1+0x4d8], R12 ;  /* 0x0004d80c01007387 */ /* 0x000fe20000100800 */
[----:B------:R-:W-:-:S02]  /*d950*/  IADD3 R8, P4, R8, c[0x0][0x168], RZ ;  /* 0x00005a0008087a10 */ /* 0x000fc40007f9e0ff */
[----:B----4-:R-:W-:Y:S01]  /*d960*/  IADD3.X R7, R6, c[0x0][0x16c], RZ, P5, !PT ;  /* 0x00005b0006077a10 */ /* 0x010fe20002ffe4ff */
[----:B------:R-:W-:Y:S01]  /*d970*/  STL [R1+0x4b4], R11 ;  /* 0x0004b40b01007387 */ /* 0x000fe20000100800 */
[----:B------:R-:W-:-:S03]  /*d980*/  IADD3.X R5, R5, c[0x0][0x16c], RZ, P3, !PT ;  /* 0x00005b0005057a10 */ /* 0x000fc60001ffe4ff */
[----:B------:R-:W-:Y:S01]  /*d990*/  STL [R1+0x4e0], R10 ;  /* 0x0004e00a01007387 */ /* 0x000fe20000100800 */
[----:B------:R-:W-:-:S03]  /*d9a0*/  IADD3.X R6, R2, c[0x0][0x16c], RZ, P1, !PT ;  /* 0x00005b0002067a10 */ /* 0x000fc60000ffe4ff */
[----:B------:R-:W-:Y:S04]  /*d9b0*/  STL [R1+0x4bc], R9 ;  /* 0x0004bc0901007387 */ /* 0x000fe80000100800 */
[----:B------:R-:W-:Y:S04]  /*d9c0*/  STL [R1+0x4e8], R8 ;  /* 0x0004e80801007387 */ /* 0x000fe80000100800 */
[----:B------:R-:W-:Y:S04]  /*d9d0*/  STL [R1+0x4c4], R7 ;  /* 0x0004c40701007387 */ /* 0x000fe80000100800 */
[----:B------:R1:W5:Y:S04]  /*d9e0*/  LDL.LU R2, [R1+0x634] ;  /* 0x0006340001027983 */ /* 0x0003680000300800 */
[----:B------:R2:W-:Y:S02]  /*d9f0*/  STL [R1+0x4cc], R5 ;  /* 0x0004cc0501007387 */ /* 0x0005e40000100800 */
[----:B--2---:R-:W-:-:S02]  /*da00*/  IADD3.X R5, R250, c[0x0][0x16c], RZ, P2, !PT ;  /* 0x00005b00fa057a10 */ /* 0x004fc400017fe4ff */
[----:B------:R1:W5:Y:S04]  /*da10*/  LDL.LU R250, [R1+0x630] ;  /* 0x0006300001fa7983 */ /* 0x0003680000300800 */
[----:B------:R2:W-:Y:S02]  /*da20*/  STL [R1+0x4d4], R6 ;  /* 0x0004d40601007387 */ /* 0x0005e40000100800 */
[----:B--2---:R-:W-:Y:S02]  /*da30*/  IADD3.X R6, R244, c[0x0][0x16c], RZ, P4, !PT ;  /* 0x00005b00f4067a10 */ /* 0x004fe400027fe4ff */
[----:B------:R1:W5:Y:S04]  /*da40*/  LDL.LU R244, [R1+0x62c] ;  /* 0x00062c0001f47983 */ /* 0x0003680000300800 */
[----:B------:R2:W-:Y:S04]  /*da50*/  STL [R1+0x4dc], R5 ;  /* 0x0004dc0501007387 */ /* 0x0005e80000100800 */
[----:B--2---:R-:W2:Y:S01]  /*da60*/  LDL R5, [R1+0x4f4] ;  /* 0x0004f40001057983 */ /* 0x004ea20000100800 */
[----:B------:R-:W-:-:S02]  /*da70*/  IADD3.X R246, R4, c[0x0][0x164], RZ, P0, !PT ;  /* 0x0000590004f67a10 */ /* 0x000fc400007fe4ff */
[----:B------:R-:W-:Y:S01]  /*da80*/  LOP3.LUT R4, R0, 0x40, RZ, 0x3c, !PT ;  /* 0x0000004000047812 */ /* 0x000fe200078e3cff */
[----:B------:R3:W-:Y:S01]  /*da90*/  STL [R1+0x4e4], R6 ;  /* 0x0004e40601007387 */ /* 0x0007e20000100800 */
[----:B------:R-:W-:-:S03]  /*daa0*/  IMAD.MOV.U32 R8, RZ, RZ, 0x3f ;  /* 0x0000003fff087424 */ /* 0x000fc600078e00ff */
[----:B------:R1:W5:Y:S02]  /*dab0*/  LDL.LU R0, [R1+0x628] ;  /* 0x0006280001007983 */ /* 0x0003640000300800 */
[----:B------:R-:W-:-:S04]  /*dac0*/  IADD3 R8, R8, c[0x0][0x180], RZ ;  /* 0x0000600008087a10 */ /* 0x000fc80007ffe0ff */
[----:B---3--:R-:W-:-:S04]  /*dad0*/  SHF.R.S32.HI R6, RZ, 0x1f, R8 ;  /* 0x0000001fff067819 */ /* 0x008fc80000011408 */
[----:B------:R-:W-:-:S04]  /*dae0*/  LEA.HI R6, R6, R8, RZ, 0x6 ;  /* 0x0000000806067211 */ /* 0x000fc800078f30ff */
[----:B------:R-:W-:Y:S01]  /*daf0*/  SHF.R.S32.HI R6, RZ, 0x6, R6 ;  /* 0x00000006ff067819 */ /* 0x000fe20000011406 */
        /* <DEDUP_REMOVED lines=15> */
[----:B------:R-:W-:-:S02]  /*dbf0*/  IADD3 R6, R6, -0x2, RZ ;  /* 0xfffffffe06067810 */ /* 0x000fc40007ffe0ff */
[----:B--2---:R-:W-:-:S05]  /*dc00*/  LOP3.LUT R5, R5, 0x20, RZ, 0x3c, !PT ;  /* 0x0000002005057812 */ /* 0x004fca00078e3cff */
[----:B------:R1:W-:Y:S04]  /*dc10*/  STL [R1+0x620], R5 ;  /* 0x0006200501007387 */ /* 0x0003e80000100800 */
[----:B------:R1:W-:Y:S02]  /*dc20*/  STL [R1+0x5f8], R4 ;  /* 0x0005f80401007387 */ /* 0x0003e40000100800 */
.L_x_2:
[----:B------:R-:W2:Y:S01]  /*dc30*/  LDL R6, [R1+0x620] ;  /* 0x0006200001067983 */ /* 0x000ea20000100800 */
[----:B------:R-:W-:-:S04]  /*dc40*/  DEPBAR.LE SB0, 0x2 ;  /* 0x000080800000791a */ /* 0x000fc80000000000 */
[----:B-1----:R-:W3:Y:S04]  /*dc50*/  LDL R5, [R1+0x4f0] ;  /* 0x0004f00001057983 */ /* 0x002ee80000100800 */
[----:B------:R-:W1:Y:S04]  /*dc60*/  S2R R4, SR_TID.X ;  /* 0x0000000000047919 */ /* 0x000e680000002100 */
[----:B------:R-:W-:Y:S04]  /*dc70*/  STL.64 [R1+0xb30], R206 ;  /* 0x000b30ce01007387 */ /* 0x000fe80000100a00 */
[----:B------:R-:W-:Y:S04]  /*dc80*/  STL.64 [R1+0xb28], R204 ;  /* 0x000b28cc01007387 */ /* 0x000fe80000100a00 */
[----:B-----5:R-:W-:Y:S04]  /*dc90*/  STL [R1+0x734], R244 ;  /* 0x000734f401007387 */ /* 0x020fe80000100800 */
[----:B------:R-:W-:Y:S04]  /*dca0*/  STL [R1+0x730], R252 ;  /* 0x000730fc01007387 */ /* 0x000fe80000100800 */
[----:B------:R-:W-:Y:S01]  /*dcb0*/  STL [R1+0x72c], R245 ;  /* 0x00072cf501007387 */ /* 0x000fe20000100800 */
[----:B-1----:R-:W-:-:S03]  /*dcc0*/  SHF.R.U32.HI R8, RZ, 0x1, R4 ;  /* 0x00000001ff087819 */ /* 0x002fc60000011604 */
[----:B------:R-:W-:Y:S01]  /*dcd0*/  STL [R1+0x728], R246 ;  /* 0x000728f601007387 */ /* 0x000fe20000100800 */
[----:B------:R-:W-:Y:S02]  /*dce0*/  LOP3.LUT R7, R4, 0x3, RZ, 0xc0, !PT ;  /* 0x0000000304077812 */ /* 0x000fe400078ec0ff */
[----:B------:R-:W-:Y:S01]  /*dcf0*/  LOP3.LUT R8, R8, 0x40, RZ, 0xc0, !PT ;  /* 0x0000004008087812 */ /* 0x000fe200078ec0ff */
[----:B------:R3:W-:Y:S02]  /*dd00*/  STL [R1+0x724], R0 ;  /* 0x0007240001007387 */ /* 0x0007e40000100800 */
[----:B------:R-:W-:Y:S01]  /*dd10*/  IMAD R7, R7, 0x420, RZ ;  /* 0x0000042007077824 */ /* 0x000fe200078e02ff */
[----:B------:R-:W-:Y:S01]  /*dd20*/  LOP3.LUT R8, R8, 0x1c, R4, 0xf8, !PT ;  /* 0x0000001c08087812 */ /* 0x000fe200078ef804 */
[----:B------:R-:W-:Y:S01]  /*dd30*/  STL [R1+0x720], R2 ;  /* 0x0007200201007387 */ /* 0x000fe20000100800 */
[----:B------:R-:W-:Y:S02]  /*dd40*/  IADD3 R4, R251, 0x1, RZ ;  /* 0x00000001fb047810 */ /* 0x000fe40007ffe0ff */
[----:B------:R-:W-:Y:S01]  /*dd50*/  LOP3.LUT R7, R7, R8, RZ, 0x3c, !PT ;  /* 0x0000000807077212 */ /* 0x000fe200078e3cff */
[----:B------:R-:W-:Y:S04]  /*dd60*/  STL [R1+0x70c], R3 ;  /* 0x00070c0301007387 */ /* 0x000fe80000100800 */
[----:B------:R-:W-:Y:S01]  /*dd70*/  BAR.SYNC.DEFER_BLOCKING 0x0 ;  /* 0x0000000000007b1d */ /* 0x000fe20000010000 */
[----:B------:R-:W-:-:S04]  /*dd80*/  ISETP.GT.AND P0, PT, R4, 0x1, PT ;  /* 0x000000010400780c */ /* 0x000fc80003f04270 */
[----:B------:R-:W-:Y:S01]  /*dd90*/  SEL R251, R4, RZ, !P0 ;  /* 0x000000ff04fb7207 */ /* 0x000fe20004000000 */
[----:B------:R-:W-:Y:S04]  /*dda0*/  STL [R1+0x628], R250 ;  /* 0x000628fa01007387 */ /* 0x000fe80000100800 */
[C---:B------:R-:W-:Y:S01]  /*ddb0*/  IMAD R247, R251.reuse, 0x10000, R7 ;  /* 0x00010000fbf77824 */ /* 0x040fe200078e0207 */
[----:B------:R-:W-:Y:S04]  /*ddc0*/  STL [R1+0xaec], R251 ;  /* 0x000aecfb01007387 */ /* 0x000fe80000100800 */
[----:B------:R-:W-:Y:S04]  /*ddd0*/  LDS R48, [R247+0x180] ;  /* 0x00018000f7307984 */ /* 0x000fe80000000800 */
[----:B------:R-:W-:Y:S04]  /*dde0*/  LDS R50, [R247+0x1180] ;  /* 0x00118000f7327984 */ /* 0x000fe80000000800 */
[----:B------:R-:W-:Y:S04]  /*ddf0*/  LDS R44, [R247+0x200] ;  /* 0x00020000f72c7984 */ /* 0x000fe80000000800 */
[----:B------:R-:W-:Y:S04]  /*de00*/  LDS R46, [R247+0x1200] ;  /* 0x00120000f72e7984 */ /* 0x000fe80000000800 */
[----:B------:R-:W-:Y:S04]  /*de10*/  LDS R188, [R247+0x80] ;  /* 0x00008000f7bc7984 */ /* 0x000fe80000000800 */
[----:B------:R-:W-:Y:S04]  /*de20*/  LDS R190, [R247+0x1080] ;  /* 0x00108000f7be7984 */ /* 0x000fe80000000800 */
[----:B------:R-:W-:Y:S04]  /*de30*/  LDS R192, [R247] ;  /* 0x00000000f7c07984 */ /* 0x000fe80000000800 */
[----:B------:R-:W-:Y:S04]  /*de40*/  LDS R194, [R247+0x1000] ;  /* 0x00100000f7c27984 */ /* 0x000fe80000000800 */
[----:B------:R-:W-:Y:S04]  /*de50*/  LDS R36, [R247+0x280] ;  /* 0x00028000f7247984 */ /* 0x000fe80000000800 */
[----:B------:R-:W-:Y:S04]  /*de60*/  LDS R38, [R247+0x1280] ;  /* 0x00128000f7267984 */ /* 0x000fe80000000800 */
[----:B------:R-:W-:Y:S04]  /*de70*/  LDS R20, [R247+0x380] ;  /* 0x00038000f7147984 */ /* 0x000fe80000000800 */
[----:B------:R-:W-:Y:S04]  /*de80*/  LDS R22, [R247+0x1380] ;  /* 0x00138000f7167984 */ /* 0x000fe80000000800 */
[----:B------:R-:W-:Y:S04]  /*de90*/  LDS R28, [R247+0x300] ;  /* 0x00030000f71c7984 */ /* 0x000fe80000000800 */
[----:B------:R-:W-:Y:S04]  /*dea0*/  LDS R30, [R247+0x1300] ;  /* 0x00130000f71e7984 */ /* 0x000fe80000000800 */
[----:B------:R-:W-:Y:S04]  /*deb0*/  LDS R184, [R247+0x100] ;  /* 0x00010000f7b87984 */ /* 0x000fe80000000800 */
[----:B------:R-:W-:Y:S01]  /*dec0*/  LDS R186, [R247+0x1100] ;  /* 0x00110000f7ba7984 */ /* 0x000fe20000000800 */
[----:B--2---:R-:W-:-:S02]  /*ded0*/  IMAD R248, R251, 0x10000, R6 ;  /* 0x00010000fbf87824 */ /* 0x004fc400078e0206 */
[----:B---3--:R-:W-:-:S03]  /*dee0*/  IMAD R0, R251, 0x10000, R5 ;  /* 0x00010000fb007824 */ /* 0x008fc600078e0205 */
[----:B------:R-:W-:Y:S04]  /*def0*/  LDS R49, [R248+0x180] ;  /* 0x00018000f8317984 */ /* 0x000fe80000000800 */
[----:B------:R-:W-:Y:S04]  /*df00*/  LDS R51, [R248+0x1180] ;  /* 0x00118000f8337984 */ /* 0x000fe80000000800 */
[----:B------:R-:W1:Y:S04]  /*df10*/  LDSM.16.M88.4 R4, [R0+0x20000] ;  /* 0x020000000004783b */ /* 0x000e680000000200 */
[----:B------:R-:W-:Y:S04]  /*df20*/  LDS R45, [R248+0x200] ;  /* 0x00020000f82d7984 */ /* 0x000fe80000000800 */
[----:B------:R-:W2:Y:S04]  /*df30*/  LDS R47, [R248+0x1200] ;  /* 0x00120000f82f7984 */ /* 0x000ea80000000800 */
[----:B------:R-:W-:Y:S04]  /*df40*/  LDS R189, [R248+0x80] ;  /* 0x00008000f8bd7984 */ /* 0x000fe80000000800 */
[----:B------:R-:W3:Y:S04]  /*df50*/  LDS R191, [R248+0x1080] ;  /* 0x00108000f8bf7984 */ /* 0x000ee80000000800 */
[----:B------:R-:W-:Y:S04]  /*df60*/  LDS R193, [R248] ;  /* 0x00000000f8c17984 */ /* 0x000fe80000000800 */
[----:B------:R-:W4:Y:S04]  /*df70*/  LDS R195, [R248+0x1000] ;  /* 0x00100000f8c37984 */ /* 0x000f280000000800 */
[----:B------:R-:W-:Y:S04]  /*df80*/  LDS R37, [R248+0x280] ;  /* 0x00028000f8257984 */ /* 0x000fe80000000800 */
[----:B------:R-:W4:Y:S04]  /*df90*/  LDS R39, [R248+0x1280] ;  /* 0x00128000f8277984 */ /* 0x000f280000000800 */
[----:B------:R-:W-:Y:S01]  /*dfa0*/  LDS R21, [R248+0x380] ;  /* 0x00038000f8157984 */ /* 0x000fe20000000800 */
[-C--:B-1----:R-:W-:Y:S03]  /*dfb0*/  HMMA.1688.F32.TF32 R160, R48, R4.reuse, R160 ;  /* 0x0000000430a0723c */ /* 0x082fe600000810a0 */
[----:B------:R-:W1:Y:S04]  /*dfc0*/  LDS R23, [R248+0x1380] ;  /* 0x00138000f8177984 */ /* 0x000e680000000800 */
[----:B------:R-:W-:Y:S01]  /*dfd0*/  LDS R29, [R248+0x300] ;  /* 0x00030000f81d7984 */ /* 0x000fe20000000800 */
[-C--:B--2---:R-:W-:Y:S03]  /*dfe0*/  HMMA.1688.F32.TF32 R92, R44, R4.reuse, R92 ;  /* 0x000000042c5c723c */ /* 0x084fe6000008105c */
[----:B------:R-:W-:Y:S04]  /*dff0*/  LDS R31, [R248+0x1300] ;  /* 0x00130000f81f7984 */ /* 0x000fe80000000800 */
[----:B------:R-:W2:Y:S01]  /*e000*/  LDSM.16.M88.4 R8, [R0+0x22000] ;  /* 0x022000000008783b */ /* 0x000ea20000000200 */
[-C--:B---3--:R-:W-:Y:S03]  /*e010*/  HMMA.1688.F32.TF32 R232, R188, R4.reuse, R80 ;  /* 0x00000004bce8723c */ /* 0x088fe60000081050 */
[----:B------:R-:W-:Y:S04]  /*e020*/  LDS R185, [R248+0x100] ;  /* 0x00010000f8b97984 */ /* 0x000fe80000000800 */
[----:B------:R-:W3:Y:S01]  /*e030*/  LDS R187, [R248+0x1100] ;  /* 0x00110000f8bb7984 */ /* 0x000ee20000000800 */
[----:B----4-:R-:W-:Y:S03]  /*e040*/  HMMA.1688.F32.TF32 R240, R192, R4, R32 ;  /* 0x00000004c0f0723c */ /* 0x010fe60000081020 */
[----:B------:R-:W-:Y:S01]  /*e050*/  STL.64 [R1+0x30], R160 ;  /* 0x000030a001007387 */ /* 0x000fe20000100a00 */
[----:B------:R-:W-:-:S02]  /*e060*/  IMAD.MOV.U32 R245, RZ, RZ, R162 ;  /* 0x000000fffff57224 */ /* 0x000fc400078e00a2 */
[----:B------:R-:W-:Y:S01]  /*e070*/  IMAD.MOV.U32 R244, RZ, RZ, R163 ;  /* 0x000000fffff47224 */ /* 0x000fe200078e00a3 */
[----:B------:R-:W4:Y:S01]  /*e080*/  LDL.LU.64 R80, [R1+0x120] ;  /* 0x0001200001507983 */ /* 0x000f220000300a00 */
[-C--:B------:R-:W-:Y:S03]  /*e090*/  HMMA.1688.F32.TF32 R32, R36, R4.reuse, R152 ;  /* 0x000000042420723c */ /* 0x080fe60000081098 */
[----:B------:R-:W-:Y:S04]  /*e0a0*/  STL.64 [R1+0x170], R92 ;  /* 0x0001705c01007387 */ /* 0x000fe80000100a00 */
[----:B------:R-:W-:Y:S04]  /*e0b0*/  STL.64 [R1+0x178], R94 ;  /* 0x0001785e01007387 */ /* 0x000fe80000100a00 */
[----:B------:R-:W4:Y:S01]  /*e0c0*/  LDL.LU.64 R82, [R1+0x128] ;  /* 0x0001280001527983 */ /* 0x000f220000300a00 */
[----:B-1----:R-:W-:Y:S03]  /*e0d0*/  HMMA.1688.F32.TF32 R16, R20, R4, R16 ;  /* 0x000000041410723c */ /* 0x002fe60000081010 */
[----:B------:R-:W-:Y:S08]  /*e0e0*/  LDSM.16.M88.4 R196, [R0+0x2c000] ;  /* 0x02c0000000c4783b */ /* 0x000ff00000000200 */
[----:B------:R-:W-:Y:S04]  /*e0f0*/  STL.64 [R1+0x1a0], R32 ;  /* 0x0001a02001007387 */ /* 0x000fe80000100a00 */
[----:B------:R1:W-:Y:S01]  /*e100*/  STL.64 [R1+0x1a8], R34 ;  /* 0x0001a82201007387 */ /* 0x0003e20000100a00 */
[----:B--2---:R-:W-:Y:S08]  /*e110*/  HMMA.1688.F32.TF32 R216, R192, R8, R52 ;  /* 0x00000008c0d8723c */ /* 0x004ff00000081034 */
[-C--:B---3--:R-:W-:Y:S08]  /*e120*/  HMMA.1688.F32.TF32 R236, R184, R4.reuse, R112 ;  /* 0x00000004b8ec723c */ /* 0x088ff00000081070 */
[----:B-1----:R-:W-:Y:S08]  /*e130*/  HMMA.1688.F32.TF32 R32, R28, R4, R148 ;  /* 0x000000041c20723c */ /* 0x002ff00000081094 */
[----:B------:R-:W-:Y:S01]  /*e140*/  HMMA.1688.F32.TF32 R52, R44, R8, R60 ;  /* 0x000000082c34723c */ /* 0x000fe2000008103c */
[----:B------:R-:W-:-:S02]  /*e150*/  IMAD.MOV.U32 R251, RZ, RZ, R18 ;  /* 0x000000fffffb7224 */ /* 0x000fc400078e0012 */
[----:B------:R-:W-:Y:S11]  /*e160*/  IMAD.MOV.U32 R249, RZ, RZ, R19 ;  /* 0x000000fffff97224 */ /* 0x000ff600078e0013 */
[----:B------:R-:W-:Y:S01]  /*e170*/  @!UPT UIADD3 URZ, URZ, URZ, URZ ;  /* 0x0000003f3f3ff290 */ /* 0x000fe2000fffe03f */
[----:B------:R-:W-:Y:S04]  /*e180*/  STL.64 [R1+0x1e0], R32 ;  /* 0x0001e02001007387 */ /* 0x000fe80000100a00 */
[----:B------:R1:W-:Y:S04]  /*e190*/  STL.64 [R1+0x1e8], R34 ;  /* 0x0001e82201007387 */ /* 0x0003e80000100a00 */
[----:B------:R2:W-:Y:S04]  /*e1a0*/  STL.64 [R1+0x210], R16 ;  /* 0x0002101001007387 */ /* 0x0005e80000100a00 */
[----:B------:R-:W-:Y:S01]  /*e1b0*/  STL [R1+0xaf4], R251 ;  /* 0x000af4fb01007387 */ /* 0x000fe20000100800 */
[-C--:B-1----:R-:W-:Y:S03]  /*e1c0*/  HMMA.1688.F32.TF32 R32, R36, R8.reuse, R96 ;  /* 0x000000082420723c */ /* 0x082fe60000081060 */
[----:B------:R-:W-:Y:S04]  /*e1d0*/  STL [R1+0xaf0], R249 ;  /* 0x000af0f901007387 */ /* 0x000fe80000100800 */
[----:B------:R-:W-:Y:S01]  /*e1e0*/  STL.64 [R1+0x70], R52 ;  /* 0x0000703401007387 */ /* 0x000fe20000100a00 */
[-C--:B--2---:R-:W-:Y:S03]  /*e1f0*/  HMMA.1688.F32.TF32 R16, R28, R8.reuse, R180 ;  /* 0x000000081c10723c */ /* 0x084fe600000810b4 */
[----:B------:R-:W-:Y:S04]  /*e200*/  STL.64 [R1+0x78], R54 ;  /* 0x0000783601007387 */ /* 0x000fe80000100a00 */
[----:B------:R-:W1:Y:S04]  /*e210*/  LDSM.16.M88.4 R52, [R0+0x24000] ;  /* 0x024000000034783b */ /* 0x000e680000000200 */
[----:B------:R-:W2:Y:S01]  /*e220*/  LDL.LU.64 R112, [R1+0x150] ;  /* 0x0001500001707983 */ /* 0x000ea20000300a00 */
[-C--:B------:R-:W-:Y:S03]  /*e230*/  HMMA.1688.F32.TF32 R208, R188, R8.reuse, R84 ;  /* 0x00000008bcd0723c */ /* 0x080fe60000081054 */
[----:B------:R-:W-:Y:S04]  /*e240*/  STL.64 [R1+0x160], R32 ;  /* 0x0001602001007387 */ /* 0x000fe80000100a00 */
[----:B------:R-:W-:Y:S04]  /*e250*/  STL.64 [R1+0x168], R34 ;  /* 0x0001682201007387 */ /* 0x000fe80000100a00 */
[----:B------:R-:W2:Y:S04]  /*e260*/  LDL.LU.64 R114, [R1+0x158] ;  /* 0x0001580001727983 */ /* 0x000ea80000300a00 */
[----:B------:R-:W-:Y:S04]  /*e270*/  STL.64 [R1+0x190], R16 ;  /* 0x0001901001007387 */ /* 0x000fe80000100a00 */
[----:B------:R-:W-:Y:S04]  /*e280*/  STL.64 [R1+0x198], R18 ;  /* 0x0001981201007387 */ /* 0x000fe80000100a00 */
[----:B------:R-:W3:Y:S04]  /*e290*/  LDL.LU.64 R84, [R1+0x110] ;  /* 0x0001100001547983 */ /* 0x000ee80000300a00 */
[----:B------:R-:W3:Y:S01]  /*e2a0*/  LDL.LU.64 R86, [R1+0x118] ;  /* 0x0001180001567983 */ /* 0x000ee20000300a00 */
[----:B------:R-:W-:Y:S03]  /*e2b0*/  HMMA.1688.F32.TF32 R12, R20, R8, R12 ;  /* 0x00000008140c723c */ /* 0x000fe6000008100c */
[----:B------:R-:W2:Y:S04]  /*e2c0*/  LDSM.16.M88.4 R32, [R0+0x26000] ;  /* 0x026000000020783b */ /* 0x000ea80000000200 */
[----:B------:R-:W2:Y:S01]  /*e2d0*/  LDSM.16.M88.4 R16, [R0+0x28000] ;  /* 0x028000000010783b */ /* 0x000ea20000000200 */
[-C--:B-1----:R-:W-:Y:S08]  /*e2e0*/  HMMA.1688.F32.TF32 R96, R188, R52.reuse, R88 ;  /* 0x00000034bc60723c */ /* 0x082ff00000081058 */
[-C--:B------:R-:W-:Y:S08]  /*e2f0*/  HMMA.1688.F32.TF32 R88, R36, R52.reuse, R100 ;  /* 0x000000342458723c */ /* 0x080ff00000081064 */
[-C--:B------:R-:W-:Y:S01]  /*e300*/  HMMA.1688.F32.TF32 R40, R20, R52.reuse, R40 ;  /* 0x000000341428723c */ /* 0x080fe20000081028 */
[----:B------:R-:W-:Y:S04]  /*e310*/  STL.64 [R1+0x1d0], R12 ;  /* 0x0001d00c01007387 */ /* 0x000fe80000100a00 */
[----:B------:R-:W-:Y:S04]  /*e320*/  STL.64 [R1+0x1d8], R14 ;  /* 0x0001d80e01007387 */ /* 0x000fe80000100a00 */
[----:B------:R-:W1:Y:S01]  /*e330*/  LDSM.16.M88.4 R12, [R0+0x2a000] ;  /* 0x02a00000000c783b */ /* 0x000e620000000200 */
[-C--:B----4-:R-:W-:Y:S08]  /*e340*/  HMMA.1688.F32.TF32 R92, R192, R52.reuse, R80 ;  /* 0x00000034c05c723c */ /* 0x090ff00000081050 */
[-C--:B------:R-:W-:Y:S08]  /*e350*/  HMMA.1688.F32.TF32 R80, R44, R52.reuse, R64 ;  /* 0x000000342c50723c */ /* 0x080ff00000081040 */
[----:B------:R-:W-:Y:S11]  /*e360*/  HMMA.1688.F32.TF32 R64, R28, R52, R136 ;  /* 0x000000341c40723c */ /* 0x000ff60000081088 */
[----:B------:R-:W-:Y:S04]  /*e370*/  @!UPT UIADD3 URZ, URZ, URZ, URZ ;  /* 0x0000003f3f3ff290 */ /* 0x000fe8000fffe03f */
[----:B------:R4:W-:Y:S04]  /*e380*/  STL [R1+0xb04], R80 ;  /* 0x000b045001007387 */ /* 0x0009e80000100800 */
[----:B------:R1:W-:Y:S04]  /*e390*/  STL [R1+0xb00], R81 ;  /* 0x000b005101007387 */ /* 0x0003e80000100800 */
[----:B------:R1:W-:Y:S04]  /*e3a0*/  STL [R1+0xafc], R82 ;  /* 0x000afc5201007387 */ /* 0x0003e80000100800 */
[----:B------:R1:W-:Y:S01]  /*e3b0*/  STL [R1+0xaf8], R83 ;  /* 0x000af85301007387 */ /* 0x0003e20000100800 */
[----:B----4-:R-:W-:-:S02]  /*e3c0*/  IMAD.MOV.U32 R80, RZ, RZ, R64 ;  /* 0x000000ffff507224 */ /* 0x010fc400078e0040 */
[----:B-1----:R-:W-:Y:S01]  /*e3d0*/  IMAD.MOV.U32 R81, RZ, RZ, R65 ;  /* 0x000000ffff517224 */ /* 0x002fe200078e0041 */
[----:B------:R-:W-:Y:S01]  /*e3e0*/  STL.64 [R1+0x80], R88 ;  /* 0x0000805801007387 */ /* 0x000fe20000100a00 */
[----:B------:R-:W-:-:S03]  /*e3f0*/  IMAD.MOV.U32 R82, RZ, RZ, R66 ;  /* 0x000000ffff527224 */ /* 0x000fc600078e0042 */
[----:B------:R-:W-:Y:S01]  /*e400*/  STL.64 [R1+0x88], R90 ;  /* 0x0000885a01007387 */ /* 0x000fe20000100a00 */
[----:B------:R-:W-:-:S03]  /*e410*/  IMAD.MOV.U32 R83, RZ, RZ, R67 ;  /* 0x000000ffff537224 */ /* 0x000fc600078e0043 */
[----:B------:R-:W4:Y:S04]  /*e420*/  LDL.LU.64 R136, [R1+0x1f0] ;  /* 0x0001f00001887983 */ /* 0x000f280000300a00 */
[----:B------:R-:W4:Y:S04]  /*e430*/  LDL.LU.64 R138, [R1+0x1f8] ;  /* 0x0001f800018a7983 */ /* 0x000f280000300a00 */
[----:B------:R-:W4:Y:S04]  /*e440*/  LDL.LU.64 R148, [R1+0x140] ;  /* 0x0001400001947983 */ /* 0x000f280000300a00 */
[----:B------:R-:W4:Y:S04]  /*e450*/  LDL.LU.64 R150, [R1+0x148] ;  /* 0x0001480001967983 */ /* 0x000f280000300a00 */
[----:B------:R-:W-:Y:S04]  /*e460*/  STL [R1+0xb1c], R81 ;  /* 0x000b1c5101007387 */ /* 0x000fe80000100800 */
[----:B------:R-:W-:Y:S04]  /*e470*/  STL [R1+0xb18], R80 ;  /* 0x000b185001007387 */ /* 0x000fe80000100800 */
[----:B------:R-:W-:Y:S04]  /*e480*/  STL [R1+0xb14], R82 ;  /* 0x000b145201007387 */ /* 0x000fe80000100800 */
[----:B------:R-:W-:Y:S04]  /*e490*/  STL [R1+0xb10], R83 ;  /* 0x000b105301007387 */ /* 0x000fe80000100800 */
[----:B------:R1:W-:Y:S04]  /*e4a0*/  STL.64 [R1+0x180], R40 ;  /* 0x0001802801007387 */ /* 0x0003e80000100a00 */
[----:B------:R1:W-:Y:S04]  /*e4b0*/  STL.64 [R1+0x188], R42 ;  /* 0x0001882a01007387 */ /* 0x0003e80000100a00 */
[----:B------:R-:W4:Y:S04]  /*e4c0*/  LDL.LU.64 R152, [R1+0x230] ;  /* 0x0002300001987983 */ /* 0x000f280000300a00 */
[----:B------:R-:W4:Y:S04]  /*e4d0*/  LDL.LU.64 R154, [R1+0x238] ;  /* 0x00023800019a7983 */ /* 0x000f280000300a00 */
[----:B------:R-:W4:Y:S04]  /*e4e0*/  LDL.LU.64 R160, [R1+0x1c0] ;  /* 0x0001c00001a07983 */ /* 0x000f280000300a00 */
[----:B------:R-:W4:Y:S04]  /*e4f0*/  LDL.LU.64 R162, [R1+0x1c8] ;  /* 0x0001c80001a27983 */ /* 0x000f280000300a00 */
[----:B-1----:R-:W4:Y:S04]  /*e500*/  LDL.LU.64 R40, [R1+0x130] ;  /* 0x0001300001287983 */ /* 0x002f280000300a00 */
[----:B------:R-:W4:Y:S01]  /*e510*/  LDL.LU.64 R42, [R1+0x138] ;  /* 0x00013800012a7983 */ /* 0x000f220000300a00 */
[-C--:B--2---:R-:W-:Y:S08]  /*e520*/  HMMA.1688.F32.TF32 R100, R192, R32.reuse, R112 ;  /* 0x00000020c064723c */ /* 0x084ff00000081070 */
[-C--:B---3--:R-:W-:Y:S08]  /*e530*/  HMMA.1688.F32.TF32 R112, R188, R32.reuse, R84 ;  /* 0x00000020bc70723c */ /* 0x088ff00000081054 */
[-C--:B------:R-:W-:Y:S08]  /*e540*/  HMMA.1688.F32.TF32 R84, R44, R32.reuse, R68 ;  /* 0x000000202c54723c */ /* 0x080ff00000081044 */
[-C--:B------:R-:W-:Y:S08]  /*e550*/  HMMA.1688.F32.TF32 R88, R36, R32.reuse, R104 ;  /* 0x000000202458723c */ /* 0x080ff00000081068 */
[C---:B------:R-:W-:Y:S08]  /*e560*/  HMMA.1688.F32.TF32 R80, R28.reuse, R32, R156 ;  /* 0x000000201c50723c */ /* 0x040ff0000008109c */
[----:B------:R-:W-:Y:S01]  /*e570*/  HMMA.1688.F32.TF32 R104, R28, R16, R140 ;  /* 0x000000101c68723c */ /* 0x000fe2000008108c */
[----:B------:R-:W-:Y:S04]  /*e580*/  STL [R1+0xb24], R84 ;  /* 0x000b245401007387 */ /* 0x000fe80000100800 */
[----:B------:R-:W-:Y:S04]  /*e590*/  STL [R1+0xb20], R85 ;  /* 0x000b205501007387 */ /* 0x000fe80000100800 */
[----:B------:R1:W-:Y:S04]  /*e5a0*/  STL [R1+0xb0c], R86 ;  /* 0x000b0c5601007387 */ /* 0x0003e80000100800 */
[----:B------:R2:W-:Y:S04]  /*e5b0*/  STL [R1+0xb08], R87 ;  /* 0x000b085701007387 */ /* 0x0005e80000100800 */
[----:B------:R3:W-:Y:S07]  /*e5c0*/  STL.64 [R1+0xb8], R82 ;  /* 0x0000b85201007387 */ /* 0x0007ee0000100a00 */
[----:B-1----:R-:W-:-:S02]  /*e5d0*/  IMAD.MOV.U32 R86, RZ, RZ, R106 ;  /* 0x000000ffff567224 */ /* 0x002fc400078e006a */
[----:B--2---:R-:W-:Y:S02]  /*e5e0*/  IMAD.MOV.U32 R87, RZ, RZ, R107 ;  /* 0x000000ffff577224 */ /* 0x004fe400078e006b */
[----:B---3--:R-:W-:Y:S02]  /*e5f0*/  IMAD.MOV.U32 R82, RZ, RZ, R104 ;  /* 0x000000ffff527224 */ /* 0x008fe400078e0068 */
[----:B------:R-:W-:Y:S02]  /*e600*/  IMAD.MOV.U32 R83, RZ, RZ, R105 ;  /* 0x000000ffff537224 */ /* 0x000fe400078e0069 */
[----:B------:R-:W-:Y:S08]  /*e610*/  HMMA.1688.F32.TF32 R104, R20, R16, R224 ;  /* 0x000000101468723c */ /* 0x000ff000000810e0 */
[-C--:B------:R-:W-:Y:S08]  /*e620*/  HMMA.1688.F32.TF32 R116, R184, R8.reuse, R116 ;  /* 0x00000008b874723c */ /* 0x080ff00000081074 */
[----:B------:R-:W-:Y:S08]  /*e630*/  HMMA.1688.F32.TF32 R212, R48, R8, R164 ;  /* 0x0000000830d4723c */ /* 0x000ff000000810a4 */
[----:B------:R-:W-:-:S02]  /*e640*/  IMAD.MOV.U32 R4, RZ, RZ, R107 ;  /* 0x000000ffff047224 */ /* 0x000fc400078e006b */
[----:B------:R-:W-:Y:S02]  /*e650*/  IMAD.MOV.U32 R8, RZ, RZ, R105 ;  /* 0x000000ffff087224 */ /* 0x000fe400078e0069 */
[----:B------:R-:W-:Y:S02]  /*e660*/  IMAD.MOV.U32 R9, RZ, RZ, R104 ;  /* 0x000000ffff097224 */ /* 0x000fe400078e0068 */
[----:B------:R-:W-:Y:S01]  /*e670*/  IMAD.MOV.U32 R5, RZ, RZ, R106 ;  /* 0x000000ffff057224 */ /* 0x000fe200078e006a */
[----:B------:R-:W-:Y:S04]  /*e680*/  STL [R1+0xad4], R4 ;  /* 0x000ad40401007387 */ /* 0x000fe80000100800 */
[----:B------:R-:W-:Y:S04]  /*e690*/  STL [R1+0xad0], R8 ;  /* 0x000ad00801007387 */ /* 0x000fe80000100800 */
[----:B------:R-:W-:Y:S04]  /*e6a0*/  STL [R1+0xacc], R9 ;  /* 0x000acc0901007387 */ /* 0x000fe80000100800 */
[----:B------:R-:W-:Y:S01]  /*e6b0*/  STL [R1+0xac8], R5 ;  /* 0x000ac80501007387 */ /* 0x000fe20000100800 */
[C---:B------:R-:W-:Y:S08]  /*e6c0*/  HMMA.1688.F32.TF32 R64, R48.reuse, R32, R172 ;  /* 0x000000203040723c */ /* 0x040ff000000810ac */
[----:B------:R-:W-:Y:S08]  /*e6d0*/  HMMA.1688.F32.TF32 R60, R48, R52, R168 ;  /* 0x00000034303c723c */ /* 0x000ff000000810a8 */
[-C--:B----4-:R-:W-:Y:S08]  /*e6e0*/  HMMA.1688.F32.TF32 R140, R184, R12.reuse, R40 ;  /* 0x0000000cb88c723c */ /* 0x090ff00000081028 */
[-C--:B------:R-:W-:Y:S01]  /*e6f0*/  HMMA.1688.F32.TF32 R40, R36, R12.reuse, R132 ;  /* 0x0000000c2428723c */ /* 0x080fe20000081084 */
[----:B------:R-:W2:Y:S04]  /*e700*/  LDL.LU.64 R132, [R1+0x270] ;  /* 0x0002700001847983 */ /* 0x000ea80000300a00 */
[----:B------:R-:W2:Y:S04]  /*e710*/  LDL.LU.64 R134, [R1+0x278] ;  /* 0x0002780001867983 */ /* 0x000ea80000300a00 */
[----:B------:R-:W3:Y:S04]  /*e720*/  LDL.LU.64 R180, [R1+0x260] ;  /* 0x0002600001b47983 */ /* 0x000ee80000300a00 */
[----:B------:R-:W3:Y:S04]  /*e730*/  LDL.LU.64 R182, [R1+0x268] ;  /* 0x0002680001b67983 */ /* 0x000ee80000300a00 */
[----:B------:R-:W4:Y:S04]  /*e740*/  LDL.LU.64 R172, [R1+0x250] ;  /* 0x0002500001ac7983 */ /* 0x000f280000300a00 */
[----:B------:R-:W4:Y:S04]  /*e750*/  LDL.LU.64 R174, [R1+0x258] ;  /* 0x0002580001ae7983 */ /* 0x000f280000300a00 */
[----:B------:R-:W4:Y:S04]  /*e760*/  LDL.LU.64 R200, [R1+0x240] ;  /* 0x0002400001c87983 */ /* 0x000f280000300a00 */
[----:B------:R-:W4:Y:S04]  /*e770*/  LDL.LU.64 R202, [R1+0x248] ;  /* 0x0002480001ca7983 */ /* 0x000f280000300a00 */
[----:B------:R-:W4:Y:S04]  /*e780*/  LDL.LU.64 R168, [R1+0x220] ;  /* 0x0002200001a87983 */ /* 0x000f280000300a00 */
[----:B------:R-:W4:Y:S04]  /*e790*/  LDL.LU.64 R170, [R1+0x228] ;  /* 0x0002280001aa7983 */ /* 0x000f280000300a00 */
[----:B------:R-:W4:Y:S04]  /*e7a0*/  LDL.LU.64 R204, [R1+0x200] ;  /* 0x0002000001cc7983 */ /* 0x000f280000300a00 */
[----:B------:R-:W4:Y:S01]  /*e7b0*/  LDL.LU.64 R206, [R1+0x208] ;  /* 0x0002080001ce7983 */ /* 0x000f220000300a00 */
[----:B------:R-:W-:Y:S08]  /*e7c0*/  HMMA.1688.F32.TF32 R24, R20, R12, R24 ;  /* 0x0000000c1418723c */ /* 0x000ff00000081018 */
[C---:B------:R-:W-:Y:S01]  /*e7d0*/  HMMA.1688.F32.TF32 R120, R184.reuse, R52, R120 ;  /* 0x00000034b878723c */ /* 0x040fe20000081078 */
[----:B------:R-:W4:Y:S07]  /*e7e0*/  LDL.LU.64 R164, [R1+0x1b0] ;  /* 0x0001b00001a47983 */ /* 0x000f2e0000300a00 */
[-C--:B------:R-:W-:Y:S01]  /*e7f0*/  HMMA.1688.F32.TF32 R124, R184, R32.reuse, R124 ;  /* 0x00000020b87c723c */ /* 0x080fe2000008107c */
[----:B------:R-:W4:Y:S07]  /*e800*/  LDL.LU.64 R166, [R1+0x1b8] ;  /* 0x0001b80001a67983 */ /* 0x000f2e0000300a00 */
[----:B------:R-:W-:Y:S01]  /*e810*/  HMMA.1688.F32.TF32 R68, R20, R32, R220 ;  /* 0x000000201444723c */ /* 0x000fe200000810dc */
[----:B------:R-:W-:-:S02]  /*e820*/  IMAD.MOV.U32 R53, RZ, RZ, R26 ;  /* 0x000000ffff357224 */ /* 0x000fc400078e001a */
[----:B------:R-:W-:-:S04]  /*e830*/  IMAD.MOV.U32 R52, RZ, RZ, R27 ;  /* 0x000000ffff347224 */ /* 0x000fc800078e001b */
[----:B------:R-:W-:Y:S02]  /*e840*/  IMAD.MOV.U32 R32, RZ, RZ, R24 ;  /* 0x000000ffff207224 */ /* 0x000fe400078e0018 */
[----:B------:R-:W-:Y:S02]  /*e850*/  IMAD.MOV.U32 R33, RZ, RZ, R25 ;  /* 0x000000ffff217224 */ /* 0x000fe400078e0019 */
[----:B------:R-:W3:Y:S01]  /*e860*/  LDSM.16.M88.4 R24, [R0+0x2e000] ;  /* 0x02e000000018783b */ /* 0x000ee20000000200 */
[----:B------:R-:W-:Y:S01]  /*e870*/  HMMA.1688.F32.TF32 R104, R48, R12, R56 ;  /* 0x0000000c3068723c */ /* 0x000fe20000081038 */
[----:B------:R-:W-:Y:S02]  /*e880*/  IMAD.MOV.U32 R251, RZ, RZ, R80 ;  /* 0x000000fffffb7224 */ /* 0x000fe400078e0050 */
[----:B------:R-:W-:-:S05]  /*e890*/  IMAD.MOV.U32 R249, RZ, RZ, R81 ;  /* 0x000000fffff97224 */ /* 0x000fca00078e0051 */
[----:B------:R-:W-:Y:S01]  /*e8a0*/  HMMA.1688.F32.TF32 R56, R28, R12, R144 ;  /* 0x0000000c1c38723c */ /* 0x000fe20000081090 */
[----:B------:R-:W4:Y:S03]  /*e8b0*/  LDL.LU.64 R144, [R1+0x90] ;  /* 0x0000900001907983 */ /* 0x000f260000300a00 */
[----:B------:R-:W-:Y:S01]  /*e8c0*/  IMAD.MOV.U32 R84, RZ, RZ, R68 ;  /* 0x000000ffff547224 */ /* 0x000fe200078e0044 */
[----:B------:R-:W4:Y:S01]  /*e8d0*/  LDL.LU.64 R146, [R1+0x98] ;  /* 0x0000980001927983 */ /* 0x000f220000300a00 */
[----:B------:R-:W-:Y:S02]  /*e8e0*/  IMAD.MOV.U32 R85, RZ, RZ, R69 ;  /* 0x000000ffff557224 */ /* 0x000fe400078e0045 */
[----:B------:R-:W-:Y:S01]  /*e8f0*/  IMAD.MOV.U32 R81, RZ, RZ, R70 ;  /* 0x000000ffff517224 */ /* 0x000fe200078e0046 */
[----:B------:R-:W4:Y:S01]  /*e900*/  LDL.LU.64 R156, [R1+0x60] ;  /* 0x00006000019c7983 */ /* 0x000f220000300a00 */
[----:B------:R-:W-:-:S02]  /*e910*/  IMAD.MOV.U32 R80, RZ, RZ, R71 ;  /* 0x000000ffff507224 */ /* 0x000fc400078e0047 */
[-C--:B------:R-:W-:Y:S01]  /*e920*/  HMMA.1688.F32.TF32 R68, R44, R16.reuse, R72 ;  /* 0x000000102c44723c */ /* 0x080fe20000081048 */
[----:B------:R-:W4:Y:S07]  /*e930*/  LDL.LU.64 R158, [R1+0x68] ;  /* 0x00006800019e7983 */ /* 0x000f2e0000300a00 */
[-C--:B------:R-:W-:Y:S01]  /*e940*/  HMMA.1688.F32.TF32 R72, R36, R16.reuse, R108 ;  /* 0x000000102448723c */ /* 0x080fe2000008106c */
[----:B------:R-:W4:Y:S04]  /*e950*/  LDL.LU.64 R108, [R1+0x40] ;  /* 0x00004000016c7983 */ /* 0x000f280000300a00 */
[----:B------:R-:W4:Y:S04]  /*e960*/  LDL.LU.64 R110, [R1+0x48] ;  /* 0x00004800016e7983 */ /* 0x000f280000300a00 */
[----:B------:R-:W4:Y:S04]  /*e970*/  LDL.LU.64 R224, [R1+0x20] ;  /* 0x0000200001e07983 */ /* 0x000f280000300a00 */
[----:B------:R-:W4:Y:S04]  /*e980*/  LDL.LU.64 R226, [R1+0x28] ;  /* 0x0000280001e27983 */ /* 0x000f280000300a00 */
[----:B------:R-:W4:Y:S04]  /*e990*/  LDL.LU.64 R220, [R1] ;  /* 0x0000000001dc7983 */ /* 0x000f280000300a00 */
[----:B------:R-:W4:Y:S04]  /*e9a0*/  LDL.LU.64 R222, [R1+0x8] ;  /* 0x0000080001de7983 */ /* 0x000f280000300a00 */
[----:B------:R-:W-:Y:S01]  /*e9b0*/  STL [R1+0xae4], R52 ;  /* 0x000ae43401007387 */ /* 0x000fe20000100800 */
[C---:B------:R-:W-:Y:S03]  /*e9c0*/  HMMA.1688.F32.TF32 R136, R192.reuse, R16, R136 ;  /* 0x00000010c088723c */ /* 0x040fe60000081088 */
[----:B------:R-:W-:Y:S04]  /*e9d0*/  STL [R1+0xae0], R53 ;  /* 0x000ae03501007387 */ /* 0x000fe80000100800 */
[----:B------:R-:W-:Y:S01]  /*e9e0*/  STL [R1+0xadc], R33 ;  /* 0x000adc2101007387 */ /* 0x000fe20000100800 */
[----:B------:R-:W-:Y:S03]  /*e9f0*/  HMMA.1688.F32.TF32 R152, R192, R12, R152 ;  /* 0x0000000cc098723c */ /* 0x000fe60000081098 */
[----:B------:R-:W-:Y:S04]  /*ea00*/  STL [R1+0xad8], R32 ;  /* 0x000ad82001007387 */ /* 0x000fe80000100800 */
[----:B------:R-:W-:Y:S01]  /*ea10*/  STL [R1+0xa28], R0 ;  /* 0x000a280001007387 */ /* 0x000fe20000100800 */
[C---:B------:R-:W-:Y:S08]  /*ea20*/  HMMA.1688.F32.TF32 R148, R188.reuse, R16, R148 ;  /* 0x00000010bc94723c */ /* 0x040ff00000081094 */
[----:B------:R-:W-:Y:S08]  /*ea30*/  HMMA.1688.F32.TF32 R160, R188, R12, R160 ;  /* 0x0000000cbca0723c */ /* 0x000ff000000810a0 */
[----:B------:R-:W-:Y:S08]  /*ea40*/  HMMA.1688.F32.TF32 R128, R184, R16, R128 ;  /* 0x00000010b880723c */ /* 0x000ff00000081080 */
[C---:B--2---:R-:W-:Y:S08]  /*ea50*/  HMMA.1688.F32.TF32 R132, R192.reuse, R196, R132 ;  /* 0x000000c4c084723c */ /* 0x044ff00000081084 */
[----:B---3--:R-:W-:Y:S01]  /*ea60*/  HMMA.1688.F32.TF32 R180, R192, R24, R180 ;  /* 0x00000018c0b4723c */ /* 0x008fe200000810b4 */
[----:B------:R-:W2:Y:S04]  /*ea70*/  LDL.LU.64 R192, [R1+0x50] ;  /* 0x0000500001c07983 */ /* 0x000ea80000300a00 */
[----:B------:R-:W2:Y:S03]  /*ea80*/  LDL.LU.64 R194, [R1+0x58] ;  /* 0x0000580001c27983 */ /* 0x000ea60000300a00 */
[C---:B----4-:R-:W-:Y:S08]  /*ea90*/  HMMA.1688.F32.TF32 R172, R188.reuse, R196, R172 ;  /* 0x000000c4bcac723c */ /* 0x050ff000000810ac */
[----:B------:R-:W-:Y:S01]  /*eaa0*/  HMMA.1688.F32.TF32 R200, R188, R24, R200 ;  /* 0x00000018bcc8723c */ /* 0x000fe200000810c8 */
[----:B------:R-:W3:Y:S04]  /*eab0*/  LDL.LU.64 R188, [R1+0xa0] ;  /* 0x0000a00001bc7983 */ /* 0x000ee80000300a00 */
[----:B------:R-:W3:Y:S03]  /*eac0*/  LDL.LU.64 R190, [R1+0xa8] ;  /* 0x0000a80001be7983 */ /* 0x000ee60000300a00 */
[C---:B------:R-:W-:Y:S08]  /*ead0*/  HMMA.1688.F32.TF32 R168, R184.reuse, R196, R168 ;  /* 0x000000c4b8a8723c */ /* 0x040ff000000810a8 */
[----:B------:R-:W-:Y:S01]  /*eae0*/  HMMA.1688.F32.TF32 R184, R184, R24, R204 ;  /* 0x00000018b8b8723c */ /* 0x000fe200000810cc */
[----:B------:R-:W4:Y:S04]  /*eaf0*/  LDL.LU.64 R206, [R1+0xb30] ;  /* 0x000b300001ce7983 */ /* 0x000f280000300a00 */
[----:B------:R-:W4:Y:S03]  /*eb00*/  LDL.LU.64 R204, [R1+0xb28] ;  /* 0x000b280001cc7983 */ /* 0x000f260000300a00 */
[C---:B------:R-:W-:Y:S08]  /*eb10*/  HMMA.1688.F32.TF32 R76, R44.reuse, R12, R76 ;  /* 0x0000000c2c4c723c */ /* 0x040ff0000008104c */
[C---:B------:R-:W-:Y:S08]  /*eb20*/  HMMA.1688.F32.TF32 R144, R44.reuse, R196, R144 ;  /* 0x000000c42c90723c */ /* 0x040ff00000081090 */
[-C--:B------:R-:W-:Y:S08]  /*eb30*/  HMMA.1688.F32.TF32 R156, R44, R24.reuse, R156 ;  /* 0x000000182c9c723c */ /* 0x080ff0000008109c */
[C---:B------:R-:W-:Y:S08]  /*eb40*/  HMMA.1688.F32.TF32 R108, R36.reuse, R24, R108 ;  /* 0x00000018246c723c */ /* 0x040ff0000008106c */
[-C--:B--2---:R-:W-:Y:S08]  /*eb50*/  HMMA.1688.F32.TF32 R44, R36, R196.reuse, R192 ;  /* 0x000000c4242c723c */ /* 0x084ff000000810c0 */
[C---:B------:R-:W-:Y:S08]  /*eb60*/  HMMA.1688.F32.TF32 R36, R20.reuse, R196, R228 ;  /* 0x000000c41424723c */ /* 0x040ff000000810e4 */
[----:B----4-:R-:W-:Y:S01]  /*eb70*/  HMMA.1688.F32.TF32 R20, R20, R24, R204 ;  /* 0x000000181414723c */ /* 0x010fe200000810cc */
[----:B------:R-:W-:Y:S04]  /*eb80*/  LDS R204, [R247+0x2000] ;  /* 0x00200000f7cc7984 */ /* 0x000fe80000000800 */
[----:B------:R-:W-:Y:S04]  /*eb90*/  LDS R206, [R247+0x3000] ;  /* 0x00300000f7ce7984 */ /* 0x000fe80000000800 */
[----:B------:R-:W-:Y:S04]  /*eba0*/  LDS R205, [R248+0x2000] ;  /* 0x00200000f8cd7984 */ /* 0x000fe80000000800 */
[----:B------:R-:W1:Y:S02]  /*ebb0*/  LDS R207, [R248+0x3000] ;  /* 0x00300000f8cf7984 */ /* 0x000e640000000800 */
[C---:B-1----:R-:W-:Y:S11]  /*ebc0*/  HMMA.1688.F32.TF32 R92, R204.reuse, R54, R92 ;  /* 0x00000036cc5c723c */ /* 0x042ff6000008105c */
[----:B------:R-:W-:Y:S11]  /*ebd0*/  @!UPT UIADD3 URZ, URZ, URZ, URZ ;  /* 0x0000003f3f3ff290 */ /* 0x000ff6000fffe03f */
[----:B------:R-:W-:Y:S02]  /*ebe0*/  @!UPT UIADD3 URZ, URZ, URZ, URZ ;  /* 0x0000003f3f3ff290 */ /* 0x000fe4000fffe03f */
[----:B------:R-:W-:Y:S02]  /*ebf0*/  IMAD.MOV.U32 R13, RZ, RZ, R92 ;  /* 0x000000ffff0d7224 */ /* 0x000fe400078e005c */
[----:B------:R-:W-:Y:S02]  /*ec00*/  IMAD.MOV.U32 R12, RZ, RZ, R93 ;  /* 0x000000ffff0c7224 */ /* 0x000fe400078e005d */
[----:B------:R-:W-:Y:S02]  /*ec10*/  IMAD.MOV.U32 R3, RZ, RZ, R94 ;  /* 0x000000ffff037224 */ /* 0x000fe400078e005e */
[----:B------:R-:W-:Y:S02]  /*ec20*/  IMAD.MOV.U32 R2, RZ, RZ, R95 ;  /* 0x000000ffff027224 */ /* 0x000fe400078e005f */
[C---:B------:R-:W-:Y:S08]  /*ec30*/  HMMA.1688.F32.TF32 R92, R204.reuse, R34, R100 ;  /* 0x00000022cc5c723c */ /* 0x040ff00000081064 */
[C---:B------:R-:W-:Y:S11]  /*ec40*/  HMMA.1688.F32.TF32 R216, R204.reuse, R10, R216 ;  /* 0x0000000accd8723c */ /* 0x040ff600000810d8 */
[----:B------:R-:W-:Y:S05]  /*ec50*/  @!UPT UIADD3 URZ, URZ, URZ, URZ ;  /* 0x0000003f3f3ff290 */ /* 0x000fea000fffe03f */
[----:B------:R-:W-:Y:S02]  /*ec60*/  IMAD.MOV.U32 R252, RZ, RZ, R92 ;  /* 0x000000fffffc7224 */ /* 0x000fe400078e005c */
[----:B------:R-:W-:Y:S02]  /*ec70*/  IMAD.MOV.U32 R250, RZ, RZ, R93 ;  /* 0x000000fffffa7224 */ /* 0x000fe400078e005d */
[----:B------:R-:W-:Y:S02]  /*ec80*/  IMAD.MOV.U32 R246, RZ, RZ, R94 ;  /* 0x000000fffff67224 */ /* 0x000fe400078e005e */
[----:B------:R-:W-:Y:S02]  /*ec90*/  IMAD.MOV.U32 R0, RZ, RZ, R95 ;  /* 0x000000ffff007224 */ /* 0x000fe400078e005f */
[C---:B------:R-:W-:Y:S01]  /*eca0*/  HMMA.1688.F32.TF32 R92, R204.reuse, R18, R136 ;  /* 0x00000012cc5c723c */ /* 0x040fe20000081088 */
[----:B------:R-:W-:Y:S01]  /*ecb0*/  IMAD.MOV.U32 R5, RZ, RZ, R36 ;  /* 0x000000ffff057224 */ /* 0x000fe200078e0024 */
[----:B------:R-:W-:Y:S04]  /*ecc0*/  STL [R1+0x64], R37 ;  /* 0x0000642501007387 */ /* 0x000fe80000100800 */
[----:B------:R-:W-:Y:S02]  /*ecd0*/  STL [R1+0xae8], R5 ;  /* 0x000ae80501007387 */ /* 0x000fe40000100800 */
[----:B------:R-:W-:Y:S02]  /*ece0*/  HMMA.1688.F32.TF32 R136, R204, R14, R152 ;  /* 0x0000000ecc88723c */ /* 0x000fe40000081098 */
[----:B------:R-:W-:Y:S01]  /*ecf0*/  STL.64 [R1+0x58], R218 ;  /* 0x000058da01007387 */ /* 0x000fe20000100a00 */
[----:B------:R-:W-:-:S02]  /*ed00*/  IMAD.MOV.U32 R32, RZ, RZ, R20 ;  /* 0x000000ffff207224 */ /* 0x000fc400078e0014 */
[----:B------:R-:W-:Y:S01]  /*ed10*/  IMAD.MOV.U32 R4, RZ, RZ, R21 ;  /* 0x000000ffff047224 */ /* 0x000fe200078e0015 */
[----:B------:R-:W-:Y:S02]  /*ed20*/  LDS R20, [R247+0x2080] ;  /* 0x00208000f7147984 */ /* 0x000fe40000000800 */
[----:B------:R-:W-:Y:S01]  /*ed30*/  HMMA.1688.F32.TF32 R100, R204, R198, R132 ;  /* 0x000000c6cc64723c */ /* 0x000fe20000081084 */
[----:B------:R-:W-:Y:S01]  /*ed40*/  IMAD.MOV.U32 R8, RZ, RZ, R22 ;  /* 0x000000ffff087224 */ /* 0x000fe200078e0016 */
[----:B------:R-:W-:Y:S01]  /*ed50*/  LDS R21, [R248+0x2080] ;  /* 0x00208000f8157984 */ /* 0x000fe20000000800 */
[----:B------:R-:W-:-:S03]  /*ed60*/  IMAD.MOV.U32 R9, RZ, RZ, R23 ;  /* 0x000000ffff097224 */ /* 0x000fc600078e0017 */
[----:B------:R-:W-:Y:S04]  /*ed70*/  LDS R22, [R247+0x3080] ;  /* 0x00308000f7167984 */ /* 0x000fe80000000800 */
[----:B------:R-:W-:Y:S04]  /*ed80*/  STL.64 [R1+0x1b0], R92 ;  /* 0x0001b05c01007387 */ /* 0x000fe80000100a00 */
[----:B------:R1:W-:Y:S04]  /*ed90*/  STL.64 [R1+0x1b8], R94 ;  /* 0x0001b85e01007387 */ /* 0x0003e80000100a00 */
[----:B------:R-:W2:Y:S01]  /*eda0*/  LDS R23, [R248+0x3080] ;  /* 0x00308000f8177984 */ /* 0x000ea20000000800 */
[----:B------:R-:W-:Y:S03]  /*edb0*/  HMMA.1688.F32.TF32 R176, R48, R16, R176 ;  /* 0x0000001030b0723c */ /* 0x000fe600000810b0 */
[----:B------:R-:W-:Y:S04]  /*edc0*/  LDS R36, [R247+0x2100] ;  /* 0x00210000f7247984 */ /* 0x000fe80000000800 */
[----:B------:R-:W-:Y:S01]  /*edd0*/  LDS R37, [R248+0x2100] ;  /* 0x00210000f8257984 */ /* 0x000fe20000000800 */
[----:B-1----:R-:W-:Y:S03]  /*ede0*/  HMMA.1688.F32.TF32 R92, R204, R26, R180 ;  /* 0x0000001acc5c723c */ /* 0x002fe600000810b4 */
[----:B------:R1:W-:Y:S04]  /*edf0*/  STL.64 [R1+0x200], R136 ;  /* 0x0002008801007387 */ /* 0x0003e80000100a00 */
[----:B------:R-:W-:Y:S04]  /*ee00*/  STL.64 [R1+0x208], R138 ;  /* 0x0002088a01007387 */ /* 0x000fe80000100a00 */
[----:B-1----:R-:W2:Y:S04]  /*ee10*/  LDL.LU R136, [R1+0x30] ;  /* 0x0000300001887983 */ /* 0x002ea80000300800 */
[----:B------:R-:W-:Y:S04]  /*ee20*/  STL.64 [R1+0x270], R100 ;  /* 0x0002706401007387 */ /* 0x000fe80000100a00 */
[----:B------:R-:W-:Y:S04]  /*ee30*/  STL.64 [R1+0x278], R102 ;  /* 0x0002786601007387 */ /* 0x000fe80000100a00 */
[----:B------:R-:W-:Y:S04]  /*ee40*/  STL.64 [R1+0x260], R92 ;  /* 0x0002605c01007387 */ /* 0x000fe80000100a00 */
[----:B------:R2:W-:Y:S04]  /*ee50*/  STL.64 [R1+0x268], R94 ;  /* 0x0002685e01007387 */ /* 0x0005e80000100a00 */
[----:B------:R-:W2:Y:S02]  /*ee60*/  LDL.LU R137, [R1+0x34] ;  /* 0x0000340001897983 */ /* 0x000ea40000300800 */
[----:B--2---:R-:W-:Y:S01]  /*ee70*/  HMMA.1688.F32.TF32 R92, R20, R54, R96 ;  /* 0x00000036145c723c */ /* 0x004fe20000081060 */
[----:B------:R-:W-:-:S02]  /*ee80*/  IMAD.MOV.U32 R138, RZ, RZ, R245 ;  /* 0x000000ffff8a7224 */ /* 0x000fc400078e00f5 */
[----:B------:R-:W-:-:S05]  /*ee90*/  IMAD.MOV.U32 R139, RZ, RZ, R244 ;  /* 0x000000ffff8b7224 */ /* 0x000fca00078e00f4 */
[----:B------:R-:W-:Y:S08]  /*eea0*/  HMMA.1688.F32.TF32 R228, R20, R6, R232 ;  /* 0x0000000614e4723c */ /* 0x000ff000000810e8 */
[----:B------:R-:W-:Y:S08]  /*eeb0*/  HMMA.1688.F32.TF32 R164, R48, R196, R164 ;  /* 0x000000c430a4723c */ /* 0x000ff000000810a4 */
[----:B------:R-:W-:Y:S01]  /*eec0*/  HMMA.1688.F32.TF32 R192, R28, R24, R220 ;  /* 0x000000181cc0723c */ /* 0x000fe200000810dc */
[----:B------:R-:W-:Y:S01]  /*eed0*/  IMAD.MOV.U32 R245, RZ, RZ, R92 ;  /* 0x000000fffff57224 */ /* 0x000fe200078e005c */
[----:B------:R-:W-:Y:S01]  /*eee0*/  LDS R232, [R247+0x2200] ;  /* 0x00220000f7e87984 */ /* 0x000fe20000000800 */
[----:B------:R-:W-:-:S02]  /*eef0*/  IMAD.MOV.U32 R244, RZ, RZ, R93 ;  /* 0x000000fffff47224 */ /* 0x000fc400078e005d */
[----:B------:R-:W-:Y:S01]  /*ef00*/  IMAD.MOV.U32 R16, RZ, RZ, R216 ;  /* 0x000000ffff107224 */ /* 0x000fe200078e00d8 */
[----:B------:R-:W-:Y:S02]  /*ef10*/  LDS R234, [R247+0x3200] ;  /* 0x00320000f7ea7984 */ /* 0x000fe40000000800 */
[----:B---3--:R-:W-:Y:S01]  /*ef20*/  HMMA.1688.F32.TF32 R48, R48, R24, R188 ;  /* 0x000000183030723c */ /* 0x008fe200000810bc */
[----:B------:R-:W-:Y:S01]  /*ef30*/  IMAD.MOV.U32 R17, RZ, RZ, R217 ;  /* 0x000000ffff117224 */ /* 0x000fe200078e00d9 */
[----:B------:R-:W-:Y:S04]  /*ef40*/  LDS R233, [R248+0x2200] ;  /* 0x00220000f8e97984 */ /* 0x000fe80000000800 */
[----:B------:R-:W-:Y:S01]  /*ef50*/  LDS R235, [R248+0x3200] ;  /* 0x00320000f8eb7984 */ /* 0x000fe20000000800 */
[----:B------:R-:W-:Y:S01]  /*ef60*/  IMAD.MOV.U32 R25, RZ, RZ, R94 ;  /* 0x000000ffff197224 */ /* 0x000fe200078e005e */
[----:B------:R-:W-:Y:S01]  /*ef70*/  HMMA.1688.F32.TF32 R96, R20, R34, R112 ;  /* 0x000000221460723c */ /* 0x000fe20000081070 */
[----:B------:R-:W-:-:S07]  /*ef80*/  IMAD.MOV.U32 R24, RZ, RZ, R95 ;  /* 0x000000ffff187224 */ /* 0x000fce00078e005f */
[----:B------:R-:W-:Y:S08]  /*ef90*/  HMMA.1688.F32.TF32 R92, R20, R18, R148 ;  /* 0x00000012145c723c */ /* 0x000ff00000081094 */
[----:B------:R-:W-:Y:S01]  /*efa0*/  HMMA.1688.F32.TF32 R188, R28, R196, R224 ;  /* 0x000000c41cbc723c */ /* 0x000fe200000810e0 */
[----:B------:R-:W-:Y:S04]  /*efb0*/  STL.64 [R1+0xac0], R230 ;  /* 0x000ac0e601007387 */ /* 0x000fe80000100a00 */
[----:B------:R-:W-:Y:S02]  /*efc0*/  LDS R28, [R247+0x2180] ;  /* 0x00218000f71c7984 */ /* 0x000fe40000000800 */
[----:B------:R-:W-:-:S02]  /*efd0*/  IMAD.MOV.U32 R197, RZ, RZ, R38 ;  /* 0x000000ffffc57224 */ /* 0x000fc400078e0026 */
[----:B------:R-:W-:Y:S01]  /*efe0*/  IMAD.MOV.U32 R196, RZ, RZ, R39 ;  /* 0x000000ffffc47224 */ /* 0x000fe200078e0027 */
[----:B------:R-:W-:Y:S04]  /*eff0*/  LDS R38, [R247+0x3100] ;  /* 0x00310000f7267984 */ /* 0x000fe80000000800 */
[----:B------:R-:W1:Y:S01]  /*f000*/  LDS R39, [R248+0x3100] ;  /* 0x00310000f8277984 */ /* 0x000e620000000800 */
[C---:B------:R-:W-:Y:S03]  /*f010*/  HMMA.1688.F32.TF32 R100, R20.reuse, R14, R160 ;  /* 0x0000000e1464723c */ /* 0x040fe600000810a0 */
[----:B------:R-:W-:Y:S04]  /*f020*/  STL.64 [R1+0xab8], R228 ;  /* 0x000ab8e401007387 */ /* 0x000fe80000100a00 */
[----:B------:R-:W-:Y:S04]  /*f030*/  STL.64 [R1+0x90], R96 ;  /* 0x0000906001007387 */ /* 0x000fe80000100a00 */
[----:B------:R2:W-:Y:S04]  /*f040*/  STL.64 [R1+0x98], R98 ;  /* 0x0000986201007387 */ /* 0x0005e80000100a00 */
[----:B------:R-:W-:Y:S04]  /*f050*/  STL.64 [R1+0xd0], R92 ;  /* 0x0000d05c01007387 */ /* 0x000fe80000100a00 */
[----:B------:R3:W-:Y:S01]  /*f060*/  STL.64 [R1+0xd8], R94 ;  /* 0x0000d85e01007387 */ /* 0x0007e20000100a00 */
[C---:B--2---:R-:W-:Y:S03]  /*f070*/  HMMA.1688.F32.TF32 R96, R20.reuse, R198, R172 ;  /* 0x000000c61460723c */ /* 0x044fe600000810ac */
[----:B------:R-:W-:Y:S04]  /*f080*/  LDS R30, [R247+0x3180] ;  /* 0x00318000f71e7984 */ /* 0x000fe80000000800 */
[----:B------:R-:W-:Y:S01]  /*f090*/  LDS R29, [R248+0x2180] ;  /* 0x00218000f81d7984 */ /* 0x000fe20000000800 */
[----:B---3--:R-:W-:Y:S03]  /*f0a0*/  HMMA.1688.F32.TF32 R92, R20, R26, R200 ;  /* 0x0000001a145c723c */ /* 0x008fe600000810c8 */
[----:B------:R-:W2:Y:S05]  /*f0b0*/  LDS R31, [R248+0x3180] ;  /* 0x00318000f81f7984 */ /* 0x000eaa0000000800 */
[----:B------:R-:W-:Y:S01]  /*f0c0*/  HMMA.1688.F32.TF32 R220, R204, R6, R240 ;  /* 0x00000006ccdc723c */ /* 0x000fe200000810f0 */
[----:B------:R-:W-:Y:S04]  /*f0d0*/  STL.64 [R1+0x150], R100 ;  /* 0x0001506401007387 */ /* 0x000fe80000100a00 */
[----:B------:R-:W-:Y:S04]  /*f0e0*/  STL.64 [R1+0x158], R102 ;  /* 0x0001586601007387 */ /* 0x000fe80000100a00 */
[----:B------:R-:W-:Y:S04]  /*f0f0*/  STL.64 [R1+0x240], R96 ;  /* 0x0002406001007387 */ /* 0x000fe80000100a00 */
[----:B------:R1:W-:Y:S04]  /*f100*/  STL.64 [R1+0x248], R98 ;  /* 0x0002486201007387 */ /* 0x0003e80000100a00 */
[----:B------:R-:W-:Y:S04]  /*f110*/  STL.64 [R1+0x220], R92 ;  /* 0x0002205c01007387 */ /* 0x000fe80000100a00 */
[----:B------:R3:W-:Y:S01]  /*f120*/  STL.64 [R1+0x228], R94 ;  /* 0x0002285e01007387 */ /* 0x0007e20000100a00 */
[C---:B-1----:R-:W-:Y:S02]  /*f130*/  HMMA.1688.F32.TF32 R96, R36.reuse, R14, R140 ;  /* 0x0000000e2460723c */ /* 0x042fe4000008108c */
[----:B------:R-:W-:Y:S01]  /*f140*/  IMAD.MOV.U32 R5, RZ, RZ, R220 ;  /* 0x000000ffff057224 */ /* 0x000fe200078e00dc */
[----:B------:R-:W4:Y:S05]  /*f150*/  LDL.LU R100, [R1+0x170] ;  /* 0x0001700001647983 */ /* 0x000f2a0000300800 */
[C---:B------:R-:W-:Y:S01]  /*f160*/  HMMA.1688.F32.TF32 R132, R36.reuse, R6, R236 ;  /* 0x000000062484723c */ /* 0x040fe200000810ec */
[----:B------:R-:W-:Y:S01]  /*f170*/  IMAD.MOV.U32 R52, RZ, RZ, R221 ;  /* 0x000000ffff347224 */ /* 0x000fe200078e00dd */
[----:B------:R-:W-:Y:S06]  /*f180*/  LDS R204, [R247+0x2280] ;  /* 0x00228000f7cc7984 */ /* 0x000fec0000000800 */
[C---:B------:R-:W-:Y:S01]  /*f190*/  HMMA.1688.F32.TF32 R216, R36.reuse, R54, R120 ;  /* 0x0000003624d8723c */ /* 0x040fe20000081078 */
[----:B------:R-:W-:Y:S01]  /*f1a0*/  IMAD.MOV.U32 R53, RZ, RZ, R222 ;  /* 0x000000ffff357224 */ /* 0x000fe200078e00de */
[----:B------:R-:W-:Y:S06]  /*f1b0*/  LDS R206, [R247+0x3280] ;  /* 0x00328000f7ce7984 */ /* 0x000fec0000000800 */
[----:B------:R-:W-:Y:S01]  /*f1c0*/  HMMA.1688.F32.TF32 R224, R36, R34, R124 ;  /* 0x0000002224e0723c */ /* 0x000fe2000008107c */
[----:B------:R-:W-:Y:S01]  /*f1d0*/  IMAD.MOV.U32 R33, RZ, RZ, R223 ;  /* 0x000000ffff217224 */ /* 0x000fe200078e00df */
[----:B------:R-:W-:Y:S01]  /*f1e0*/  LDS R205, [R248+0x2280] ;  /* 0x00228000f8cd7984 */ /* 0x000fe20000000800 */
[----:B------:R-:W-:-:S02]  /*f1f0*/  IMAD.MOV.U32 R228, RZ, RZ, R84 ;  /* 0x000000ffffe47224 */ /* 0x000fc400078e0054 */
[----:B------:R-:W-:Y:S01]  /*f200*/  IMAD.MOV.U32 R229, RZ, RZ, R85 ;  /* 0x000000ffffe57224 */ /* 0x000fe200078e0055 */
[----:B------:R-:W-:Y:S02]  /*f210*/  LDS R207, [R248+0x3280] ;  /* 0x00328000f8cf7984 */ /* 0x000fe40000000800 */
[----:B---3--:R-:W-:Y:S08]  /*f220*/  HMMA.1688.F32.TF32 R92, R36, R198, R168 ;  /* 0x000000c6245c723c */ /* 0x008ff000000810a8 */
[-C--:B------:R-:W-:Y:S08]  /*f230*/  HMMA.1688.F32.TF32 R220, R20, R10.reuse, R208 ;  /* 0x0000000a14dc723c */ /* 0x080ff000000810d0 */
[C---:B------:R-:W-:Y:S08]  /*f240*/  HMMA.1688.F32.TF32 R20, R36.reuse, R10, R116 ;  /* 0x0000000a2414723c */ /* 0x040ff00000081074 */
[C---:B------:R-:W-:Y:S08]  /*f250*/  HMMA.1688.F32.TF32 R240, R36.reuse, R18, R128 ;  /* 0x0000001224f0723c */ /* 0x040ff00000081080 */
[----:B------:R-:W-:Y:S01]  /*f260*/  HMMA.1688.F32.TF32 R36, R36, R26, R184 ;  /* 0x0000001a2424723c */ /* 0x000fe200000810b8 */
[----:B------:R-:W-:Y:S04]  /*f270*/  STL.64 [R1+0xa0], R96 ;  /* 0x0000a06001007387 */ /* 0x000fe80000100a00 */
[----:B------:R-:W-:Y:S04]  /*f280*/  STL.64 [R1+0xa8], R98 ;  /* 0x0000a86201007387 */ /* 0x000fe80000100a00 */
[----:B------:R1:W-:Y:S04]  /*f290*/  STL.64 [R1+0x1f0], R92 ;  /* 0x0001f05c01007387 */ /* 0x0003e80000100a00 */
[----:B------:R3:W-:Y:S04]  /*f2a0*/  STL.64 [R1+0x1f8], R94 ;  /* 0x0001f85e01007387 */ /* 0x0007e80000100a00 */
[----:B------:R-:W4:Y:S04]  /*f2b0*/  LDL.LU R101, [R1+0x174] ;  /* 0x0001740001657983 */ /* 0x000f280000300800 */
[----:B------:R-:W4:Y:S04]  /*f2c0*/  LDL.LU R102, [R1+0x178] ;  /* 0x0001780001667983 */ /* 0x000f280000300800 */
[----:B------:R-:W4:Y:S04]  /*f2d0*/  LDL.LU R103, [R1+0x17c] ;  /* 0x00017c0001677983 */ /* 0x000f280000300800 */
[----:B-1----:R-:W4:Y:S04]  /*f2e0*/  LDL.LU R92, [R1+0x70] ;  /* 0x00007000015c7983 */ /* 0x002f280000300800 */
[----:B------:R-:W4:Y:S04]  /*f2f0*/  LDL.LU R93, [R1+0x74] ;  /* 0x00007400015d7983 */ /* 0x000f280000300800 */
[----:B---3--:R-:W4:Y:S01]  /*f300*/  LDL.LU R94, [R1+0x78] ;  /* 0x00007800015e7983 */ /* 0x008f220000300800 */
[C---:B--2---:R-:W-:Y:S03]  /*f310*/  HMMA.1688.F32.TF32 R60, R28.reuse, R54, R60 ;  /* 0x000000361c3c723c */ /* 0x044fe6000008103c */
[----:B------:R-:W4:Y:S04]  /*f320*/  LDL.LU R95, [R1+0x7c] ;  /* 0x00007c00015f7983 */ /* 0x000f280000300800 */
[----:B------:R-:W-:Y:S01]  /*f330*/  STL.64 [R1+0x1c0], R36 ;  /* 0x0001c02401007387 */ /* 0x000fe20000100a00 */
[----:B------:R-:W-:Y:S03]  /*f340*/  HMMA.1688.F32.TF32 R64, R28, R34, R64 ;  /* 0x000000221c40723c */ /* 0x000fe60000081040 */
[----:B------:R1:W-:Y:S01]  /*f350*/  STL.64 [R1+0x1c8], R38 ;  /* 0x0001c82601007387 */ /* 0x0003e20000100a00 */
[----:B------:R-:W-:-:S02]  /*f360*/  IMAD.MOV.U32 R230, RZ, RZ, R81 ;  /* 0x000000ffffe67224 */ /* 0x000fc400078e0051 */
[----:B------:R-:W-:Y:S01]  /*f370*/  IMAD.MOV.U32 R231, RZ, RZ, R80 ;  /* 0x000000ffffe77224 */ /* 0x000fe200078e0050 */
[----:B------:R-:W-:Y:S01]  /*f380*/  LDS R184, [R247+0x4280] ;  /* 0x00428000f7b87984 */ /* 0x000fe20000000800 */
[----:B------:R-:W-:Y:S01]  /*f390*/  HMMA.1688.F32.TF32 R208, R28, R14, R104 ;  /* 0x0000000e1cd0723c */ /* 0x000fe20000081068 */
[----:B------:R-:W-:-:S07]  /*f3a0*/  IMAD.MOV.U32 R120, RZ, RZ, R82 ;  /* 0x000000ffff787224 */ /* 0x000fce00078e0052 */
[C---:B------:R-:W-:Y:S01]  /*f3b0*/  HMMA.1688.F32.TF32 R152, R28.reuse, R6, R136 ;  /* 0x000000061c98723c */ /* 0x040fe20000081088 */
[----:B------:R-:W-:Y:S01]  /*f3c0*/  IMAD.MOV.U32 R121, RZ, RZ, R83 ;  /* 0x000000ffff797224 */ /* 0x000fe200078e0053 */
[----:B------:R-:W-:Y:S01]  /*f3d0*/  LDS R186, [R247+0x5280] ;  /* 0x00528000f7ba7984 */ /* 0x000fe20000000800 */
[----:B------:R-:W-:Y:S02]  /*f3e0*/  IMAD.MOV.U32 R122, RZ, RZ, R86 ;  /* 0x000000ffff7a7224 */ /* 0x000fe400078e0056 */
[----:B------:R-:W-:Y:S01]  /*f3f0*/  IMAD.MOV.U32 R123, RZ, RZ, R87 ;  /* 0x000000ffff7b7224 */ /* 0x000fe200078e0057 */
[----:B------:R-:W-:Y:S02]  /*f400*/  LDS R185, [R248+0x4280] ;  /* 0x00428000f8b97984 */ /* 0x000fe40000000800 */
[C---:B------:R-:W-:Y:S02]  /*f410*/  HMMA.1688.F32.TF32 R136, R28.reuse, R10, R212 ;  /* 0x0000000a1c88723c */ /* 0x040fe400000810d4 */
[----:B------:R-:W-:Y:S06]  /*f420*/  LDS R187, [R248+0x5280] ;  /* 0x00528000f8bb7984 */ /* 0x000fec0000000800 */
[C---:B-1----:R-:W-:Y:S08]  /*f430*/  HMMA.1688.F32.TF32 R36, R28.reuse, R18, R176 ;  /* 0x000000121c24723c */ /* 0x042ff000000810b0 */
[C---:B------:R-:W-:Y:S08]  /*f440*/  HMMA.1688.F32.TF32 R96, R28.reuse, R198, R164 ;  /* 0x000000c61c60723c */ /* 0x040ff000000810a4 */
[----:B------:R-:W-:Y:S01]  /*f450*/  HMMA.1688.F32.TF32 R28, R28, R26, R48 ;  /* 0x0000001a1c1c723c */ /* 0x000fe20000081030 */
[----:B------:R-:W-:Y:S04]  /*f460*/  LDS R48, [R247+0x2380] ;  /* 0x00238000f7307984 */ /* 0x000fe80000000800 */
[----:B------:R-:W-:Y:S03]  /*f470*/  LDS R50, [R247+0x3380] ;  /* 0x00338000f7327984 */ /* 0x000fe60000000800 */
[C---:B------:R-:W-:Y:S01]  /*f480*/  HMMA.1688.F32.TF32 R236, R232.reuse, R198, R144 ;  /* 0x000000c6e8ec723c */ /* 0x040fe20000081090 */
[----:B------:R-:W-:Y:S04]  /*f490*/  LDS R49, [R248+0x2380] ;  /* 0x00238000f8317984 */ /* 0x000fe80000000800 */
[----:B------:R-:W-:Y:S10]  /*f4a0*/  LDS R51, [R248+0x3380] ;  /* 0x00338000f8337984 */ /* 0x000ff40000000800 */
[----:B------:R-:W-:Y:S04]  /*f4b0*/  STL.64 [R1+0xe0], R28 ;  /* 0x0000e01c01007387 */ /* 0x000fe80000100a00 */
[----:B------:R1:W-:Y:S04]  /*f4c0*/  STL.64 [R1+0xe8], R30 ;  /* 0x0000e81e01007387 */ /* 0x0003e80000100a00 */
[----:B------:R-:W2:Y:S04]  /*f4d0*/  LDL.LU R84, [R1+0xb24] ;  /* 0x000b240001547983 */ /* 0x000ea80000300800 */
[----:B------:R-:W2:Y:S04]  /*f4e0*/  LDL.LU R85, [R1+0xb20] ;  /* 0x000b200001557983 */ /* 0x000ea80000300800 */
[----:B------:R-:W3:Y:S04]  /*f4f0*/  LDL.LU R81, [R1+0xb1c] ;  /* 0x000b1c0001517983 */ /* 0x000ee80000300800 */
        /* <DEDUP_REMOVED lines=12> */
[----:B------:R-:W2:Y:S01]  /*f5c0*/  LDL.LU R87, [R1+0xb08] ;  /* 0x000b080001577983 */ /* 0x000ea20000300800 */
[----:B----4-:R-:W-:Y:S07]  /*f5d0*/  HMMA.1688.F32.TF32 R140, R232, R10, R92 ;  /* 0x0000000ae88c723c */ /* 0x010fee000008105c */
[----:B------:R-:W-:-:S02]  /*f5e0*/  IMAD.MOV.U32 R92, RZ, RZ, R251 ;  /* 0x000000ffff5c7224 */ /* 0x000fc400078e00fb */
[----:B---3--:R-:W-:Y:S02]  /*f5f0*/  IMAD.MOV.U32 R113, RZ, RZ, R81 ;  /* 0x000000ffff717224 */ /* 0x008fe400078e0051 */
[----:B--2---:R-:W-:Y:S02]  /*f600*/  IMAD.MOV.U32 R112, RZ, RZ, R80 ;  /* 0x000000ffff707224 */ /* 0x004fe400078e0050 */
[----:B------:R-:W2:Y:S04]  /*f610*/  LDL.LU R80, [R1+0xb04] ;  /* 0x000b040001507983 */ /* 0x000ea80000300800 */
[----:B------:R-:W2:Y:S01]  /*f620*/  LDL.LU R81, [R1+0xb00] ;  /* 0x000b000001517983 */ /* 0x000ea20000300800 */
[----:B------:R-:W-:-:S03]  /*f630*/  IMAD.MOV.U32 R114, RZ, RZ, R82 ;  /* 0x000000ffff727224 */ /* 0x000fc600078e0052 */
[----:B------:R-:W2:Y:S01]  /*f640*/  LDL.LU R82, [R1+0xafc] ;  /* 0x000afc0001527983 */ /* 0x000ea20000300800 */
[----:B------:R-:W-:-:S03]  /*f650*/  IMAD.MOV.U32 R115, RZ, RZ, R83 ;  /* 0x000000ffff737224 */ /* 0x000fc600078e0053 */
[----:B------:R-:W2:Y:S04]  /*f660*/  LDL.LU R83, [R1+0xaf8] ;  /* 0x000af80001537983 */ /* 0x000ea80000300800 */
[----:B------:R-:W3:Y:S04]  /*f670*/  LDL.LU R180, [R1+0x80] ;  /* 0x0000800001b47983 */ /* 0x000ee80000300800 */
[----:B------:R-:W3:Y:S04]  /*f680*/  LDL.LU R181, [R1+0x84] ;  /* 0x0000840001b57983 */ /* 0x000ee80000300800 */
[----:B------:R-:W3:Y:S04]  /*f690*/  LDL.LU R182, [R1+0x88] ;  /* 0x0000880001b67983 */ /* 0x000ee80000300800 */
[----:B------:R-:W3:Y:S04]  /*f6a0*/  LDL.LU R183, [R1+0x8c] ;  /* 0x00008c0001b77983 */ /* 0x000ee80000300800 */
[----:B------:R-:W4:Y:S04]  /*f6b0*/  LDL.LU R168, [R1+0x1a0] ;  /* 0x0001a00001a87983 */ /* 0x000f280000300800 */
        /* <DEDUP_REMOVED lines=15> */
[----:B------:R-:W4:Y:S01]  /*f7b0*/  LDL.LU R251, [R1+0xaf4] ;  /* 0x000af40001fb7983 */ /* 0x000f220000300800 */
[----:B------:R-:W-:-:S02]  /*f7c0*/  IMAD.MOV.U32 R215, RZ, RZ, R97 ;  /* 0x000000ffffd77224 */ /* 0x000fc400078e0061 */
[----:B------:R-:W-:Y:S01]  /*f7d0*/  IMAD.MOV.U32 R214, RZ, RZ, R98 ;  /* 0x000000ffffd67224 */ /* 0x000fe200078e0062 */
[----:B------:R-:W-:Y:S01]  /*f7e0*/  LDS R97, [R248+0x2300] ;  /* 0x00230000f8617984 */ /* 0x000fe20000000800 */
[----:B------:R-:W-:Y:S02]  /*f7f0*/  IMAD.MOV.U32 R213, RZ, RZ, R99 ;  /* 0x000000ffffd57224 */ /* 0x000fe400078e0063 */
[----:B------:R-:W-:Y:S01]  /*f800*/  IMAD.MOV.U32 R212, RZ, RZ, R96 ;  /* 0x000000ffffd47224 */ /* 0x000fe200078e0060 */
[----:B------:R-:W-:Y:S04]  /*f810*/  LDS R98, [R247+0x3300] ;  /* 0x00330000f7627984 */ /* 0x000fe80000000800 */
[----:B------:R-:W-:Y:S04]  /*f820*/  LDS R96, [R247+0x2300] ;  /* 0x00230000f7607984 */ /* 0x000fe80000000800 */
[----:B------:R-:W1:Y:S01]  /*f830*/  LDS R99, [R248+0x3300] ;  /* 0x00330000f8637984 */ /* 0x000e620000000800 */
[C---:B------:R-:W-:Y:S08]  /*f840*/  HMMA.1688.F32.TF32 R160, R232.reuse, R6, R100 ;  /* 0x00000006e8a0723c */ /* 0x040ff00000081064 */
[C---:B------:R-:W-:Y:S08]  /*f850*/  HMMA.1688.F32.TF32 R84, R232.reuse, R34, R84 ;  /* 0x00000022e854723c */ /* 0x040ff00000081054 */
[C---:B------:R-:W-:Y:S08]  /*f860*/  HMMA.1688.F32.TF32 R68, R232.reuse, R18, R68 ;  /* 0x00000012e844723c */ /* 0x040ff00000081044 */
[----:B-1----:R-:W-:Y:S01]  /*f870*/  HMMA.1688.F32.TF32 R28, R232, R14, R76 ;  /* 0x0000000ee81c723c */ /* 0x002fe2000008104c */
[----:B------:R-:W-:Y:S01]  /*f880*/  IMAD.MOV.U32 R93, RZ, RZ, R249 ;  /* 0x000000ffff5d7224 */ /* 0x000fe200078e00f9 */
[----:B------:R-:W-:Y:S04]  /*f890*/  LDS R78, [R247+0x5100] ;  /* 0x00510000f74e7984 */ /* 0x000fe80000000800 */
[----:B------:R-:W4:Y:S04]  /*f8a0*/  LDL.LU R249, [R1+0xaf0] ;  /* 0x000af00001f97983 */ /* 0x000f280000300800 */
[----:B------:R-:W4:Y:S04]  /*f8b0*/  LDL.LU R94, [R1+0xb8] ;  /* 0x0000b800015e7983 */ /* 0x000f280000300800 */
[----:B------:R-:W4:Y:S01]  /*f8c0*/  LDL.LU R95, [R1+0xbc] ;  /* 0x0000bc00015f7983 */ /* 0x000f220000300800 */
[C---:B------:R-:W-:Y:S03]  /*f8d0*/  HMMA.1688.F32.TF32 R188, R96.reuse, R198, R188 ;  /* 0x000000c660bc723c */ /* 0x040fe600000810bc */
[----:B------:R-:W4:Y:S04]  /*f8e0*/  LDL.LU R116, [R1+0x210] ;  /* 0x0002100001747983 */ /* 0x000f280000300800 */
[----:B------:R-:W4:Y:S01]  /*f8f0*/  LDL.LU R117, [R1+0x214] ;  /* 0x0002140001757983 */ /* 0x000f220000300800 */
[----:B------:R-:W-:Y:S03]  /*f900*/  HMMA.1688.F32.TF32 R192, R96, R26, R192 ;  /* 0x0000001a60c0723c */ /* 0x000fe600000810c0 */
[----:B------:R-:W-:Y:S04]  /*f910*/  LDS R77, [R248+0x4100] ;  /* 0x00410000f84d7984 */ /* 0x000fe80000000800 */
[----:B------:R-:W-:Y:S01]  /*f920*/  LDS R79, [R248+0x5100] ;  /* 0x00510000f84f7984 */ /* 0x000fe20000000800 */
[C---:B--2---:R-:W-:Y:S08]  /*f930*/  HMMA.1688.F32.TF32 R100, R232.reuse, R54, R80 ;  /* 0x00000036e864723c */ /* 0x044ff00000081050 */
[----:B------:R-:W-:Y:S01]  /*f940*/  HMMA.1688.F32.TF32 R232, R232, R26, R156 ;  /* 0x0000001ae8e8723c */ /* 0x000fe2000008109c */
[----:B------:R-:W-:Y:S04]  /*f950*/  LDS R156, [R247+0x4000] ;  /* 0x00400000f79c7984 */ /* 0x000fe80000000800 */
[----:B------:R-:W-:Y:S03]  /*f960*/  LDS R158, [R247+0x5000] ;  /* 0x00500000f79e7984 */ /* 0x000fe60000000800 */
[C---:B---3--:R-:W-:Y:S01]  /*f970*/  HMMA.1688.F32.TF32 R104, R204.reuse, R54, R180 ;  /* 0x00000036cc68723c */ /* 0x048fe200000810b4 */
[----:B------:R-:W-:Y:S04]  /*f980*/  LDS R157, [R248+0x4000] ;  /* 0x00400000f89d7984 */ /* 0x000fe80000000800 */
[----:B------:R-:W-:Y:S03]  /*f990*/  LDS R159, [R248+0x5000] ;  /* 0x00500000f89f7984 */ /* 0x000fe60000000800 */
[C---:B------:R-:W-:Y:S01]  /*f9a0*/  HMMA.1688.F32.TF32 R180, R204.reuse, R198, R44 ;  /* 0x000000c6ccb4723c */ /* 0x040fe2000008102c */
[----:B------:R-:W-:Y:S04]  /*f9b0*/  LDS R44, [R247+0x4080] ;  /* 0x00408000f72c7984 */ /* 0x000fe80000000800 */
[----:B------:R-:W-:Y:S03]  /*f9c0*/  LDS R46, [R247+0x5080] ;  /* 0x00508000f72e7984 */ /* 0x000fe60000000800 */
[----:B----4-:R-:W-:Y:S01]  /*f9d0*/  HMMA.1688.F32.TF32 R144, R204, R10, R128 ;  /* 0x0000000acc90723c */ /* 0x010fe20000081080 */
[----:B------:R-:W-:Y:S04]  /*f9e0*/  LDS R45, [R248+0x4080] ;  /* 0x00408000f82d7984 */ /* 0x000fe80000000800 */
[----:B------:R-:W-:Y:S02]  /*f9f0*/  LDS R47, [R248+0x5080] ;  /* 0x00508000f82f7984 */ /* 0x000fe40000000800 */
[----:B------:R-:W-:-:S02]  /*fa00*/  IMAD.MOV.U32 R128, RZ, RZ, R5 ;  /* 0x000000ffff807224 */ /* 0x000fc400078e0005 */
[----:B------:R-:W-:Y:S02]  /*fa10*/  IMAD.MOV.U32 R118, RZ, RZ, R251 ;  /* 0x000000ffff767224 */ /* 0x000fe400078e00fb */
[----:B------:R-:W2:Y:S04]  /*fa20*/  LDL.LU R251, [R1+0xaec] ;  /* 0x000aec0001fb7983 */ /* 0x000ea80000300800 */
[----:B------:R1:W-:Y:S04]  /*fa30*/  STL [R1+0xaa4], R236 ;  /* 0x000aa4ec01007387 */ /* 0x0003e80000100800 */
[----:B------:R3:W-:Y:S04]  /*fa40*/  STL [R1+0xaa0], R237 ;  /* 0x000aa0ed01007387 */ /* 0x0007e80000100800 */
[----:B------:R4:W-:Y:S04]  /*fa50*/  STL [R1+0xa9c], R238 ;  /* 0x000a9cee01007387 */ /* 0x0009e80000100800 */
[----:B------:R1:W-:Y:S04]  /*fa60*/  STL [R1+0xa98], R239 ;  /* 0x000a98ef01007387 */ /* 0x0003e80000100800 */
[----:B------:R-:W-:Y:S04]  /*fa70*/  STL [R1+0xab0], R233 ;  /* 0x000ab0e901007387 */ /* 0x000fe80000100800 */
[----:B------:R-:W-:Y:S04]  /*fa80*/  STL [R1+0xaac], R234 ;  /* 0x000aacea01007387 */ /* 0x000fe80000100800 */
[----:B------:R-:W-:Y:S04]  /*fa90*/  STL [R1+0xaa8], R235 ;  /* 0x000aa8eb01007387 */ /* 0x000fe80000100800 */
[----:B------:R-:W2:Y:S04]  /*faa0*/  LDL R76, [R1+0x5f8] ;  /* 0x0005f800014c7983 */ /* 0x000ea80000100800 */
[----:B------:R-:W-:Y:S04]  /*fab0*/  STL [R1+0xa94], R183 ;  /* 0x000a94b701007387 */ /* 0x000fe80000100800 */
[----:B------:R-:W-:Y:S04]  /*fac0*/  STL [R1+0xa90], R191 ;  /* 0x000a90bf01007387 */ /* 0x000fe80000100800 */
[----:B------:R-:W-:Y:S04]  /*fad0*/  STL [R1+0xa8c], R195 ;  /* 0x000a8cc301007387 */ /* 0x000fe80000100800 */
[----:B------:R-:W2:Y:S01]  /*fae0*/  LDL.LU R5, [R1+0xae8] ;  /* 0x000ae80001057983 */ /* 0x000ea20000300800 */
[----:B------:R-:W-:-:S02]  /*faf0*/  IMAD.MOV.U32 R119, RZ, RZ, R249 ;  /* 0x000000ffff777224 */ /* 0x000fc400078e00f9 */
[----:B------:R-:W-:Y:S02]  /*fb00*/  IMAD.MOV.U32 R129, RZ, RZ, R52 ;  /* 0x000000ffff817224 */ /* 0x000fe400078e0034 */
[----:B------:R-:W2:Y:S01]  /*fb10*/  LDL.LU R52, [R1+0xae4] ;  /* 0x000ae40001347983 */ /* 0x000ea20000300800 */
[----:B------:R-:W-:Y:S02]  /*fb20*/  IMAD.MOV.U32 R130, RZ, RZ, R53 ;  /* 0x000000ffff827224 */ /* 0x000fe400078e0035 */
[----:B------:R-:W-:Y:S01]  /*fb30*/  IMAD.MOV.U32 R131, RZ, RZ, R33 ;  /* 0x000000ffff837224 */ /* 0x000fe200078e0021 */
[----:B------:R-:W2:Y:S01]  /*fb40*/  LDL.LU R53, [R1+0xae0] ;  /* 0x000ae00001357983 */ /* 0x000ea20000300800 */
[----:B-1----:R-:W-:Y:S02]  /*fb50*/  IMAD.MOV.U32 R236, RZ, RZ, R32 ;  /* 0x000000ffffec7224 */ /* 0x002fe400078e0020 */
[----:B---3--:R-:W-:Y:S01]  /*fb60*/  IMAD.MOV.U32 R237, RZ, RZ, R4 ;  /* 0x000000ffffed7224 */ /* 0x008fe200078e0004 */
[----:B------:R-:W3:Y:S01]  /*fb70*/  LDL.LU R33, [R1+0xadc] ;  /* 0x000adc0001217983 */ /* 0x000ee20000300800 */
[----:B------:R-:W-:Y:S01]  /*fb80*/  HMMA.1688.F32.TF32 R176, R48, R6, R116 ;  /* 0x0000000630b0723c */ /* 0x000fe20000081074 */
[----:B----4-:R-:W-:-:S02]  /*fb90*/  IMAD.MOV.U32 R238, RZ, RZ, R8 ;  /* 0x000000ffffee7224 */ /* 0x010fc400078e0008 */
[----:B------:R-:W3:Y:S01]  /*fba0*/  LDL.LU R32, [R1+0xad8] ;  /* 0x000ad80001207983 */ /* 0x000ee20000300800 */
[----:B------:R-:W-:-:S03]  /*fbb0*/  IMAD.MOV.U32 R239, RZ, RZ, R9 ;  /* 0x000000ffffef7224 */ /* 0x000fc600078e0009 */
[----:B------:R-:W4:Y:S01]  /*fbc0*/  LDL.LU R4, [R1+0xad4] ;  /* 0x000ad40001047983 */ /* 0x000f220000300800 */
[----:B------:R-:W-:Y:S03]  /*fbd0*/  HMMA.1688.F32.TF32 R116, R48, R34, R228 ;  /* 0x000000223074723c */ /* 0x000fe600000810e4 */
[----:B------:R-:W3:Y:S04]  /*fbe0*/  LDL.LU R8, [R1+0xad0] ;  /* 0x000ad00001087983 */ /* 0x000ee80000300800 */
[----:B------:R-:W3:Y:S01]  /*fbf0*/  LDL.LU R9, [R1+0xacc] ;  /* 0x000acc0001097983 */ /* 0x000ee20000300800 */
[----:B--2---:R-:W-:-:S03]  /*fc00*/  IMAD.MOV.U32 R228, RZ, RZ, R5 ;  /* 0x000000ffffe47224 */ /* 0x004fc600078e0005 */
[----:B------:R-:W2:Y:S04]  /*fc10*/  LDL.LU R5, [R1+0xac8] ;  /* 0x000ac80001057983 */ /* 0x000ea80000300800 */
[----:B------:R-:W2:Y:S01]  /*fc20*/  LDL.LU R229, [R1+0x64] ;  /* 0x0000640001e57983 */ /* 0x000ea20000300800 */
[----:B------:R-:W-:Y:S02]  /*fc30*/  IMAD.MOV.U32 R230, RZ, RZ, R197 ;  /* 0x000000ffffe67224 */ /* 0x000fe400078e00c5 */
[----:B------:R-:W-:Y:S01]  /*fc40*/  IMAD.MOV.U32 R231, RZ, RZ, R196 ;  /* 0x000000ffffe77224 */ /* 0x000fe200078e00c4 */
[----:B------:R-:W-:Y:S01]  /*fc50*/  STL [R1+0x62c], R251 ;  /* 0x00062cfb01007387 */ /* 0x000fe20000100800 */
[-C--:B------:R-:W-:Y:S08]  /*fc60*/  HMMA.1688.F32.TF32 R164, R204, R6.reuse, R168 ;  /* 0x00000006cca4723c */ /* 0x080ff000000810a8 */
[C---:B------:R-:W-:Y:S08]  /*fc70*/  HMMA.1688.F32.TF32 R168, R96.reuse, R6, R124 ;  /* 0x0000000660a8723c */ /* 0x040ff0000008107c */
[C---:B------:R-:W-:Y:S08]  /*fc80*/  HMMA.1688.F32.TF32 R148, R96.reuse, R10, R148 ;  /* 0x0000000a6094723c */ /* 0x040ff00000081094 */
[C---:B------:R-:W-:Y:S08]  /*fc90*/  HMMA.1688.F32.TF32 R112, R96.reuse, R54, R112 ;  /* 0x000000366070723c */ /* 0x040ff00000081070 */
[C---:B------:R-:W-:Y:S08]  /*fca0*/  HMMA.1688.F32.TF32 R92, R96.reuse, R34, R92 ;  /* 0x00000022605c723c */ /* 0x040ff0000008105c */
[C---:B------:R-:W-:Y:S08]  /*fcb0*/  HMMA.1688.F32.TF32 R80, R96.reuse, R18, R120 ;  /* 0x000000126050723c */ /* 0x040ff00000081078 */
[----:B------:R-:W-:Y:S08]  /*fcc0*/  HMMA.1688.F32.TF32 R56, R96, R14, R56 ;  /* 0x0000000e6038723c */ /* 0x000ff00000081038 */
[----:B------:R-:W-:Y:S01]  /*fcd0*/  HMMA.1688.F32.TF32 R72, R204, R18, R72 ;  /* 0x00000012cc48723c */ /* 0x000fe20000081048 */
[----:B---3--:R-:W-:Y:S01]  /*fce0*/  IMAD.MOV.U32 R96, RZ, RZ, R9 ;  /* 0x000000ffff607224 */ /* 0x008fe200078e0009 */
[----:B------:R-:W-:Y:S01]  /*fcf0*/  LDS R124, [R247+0x4200] ;  /* 0x00420000f77c7984 */ /* 0x000fe20000000800 */
[----:B------:R-:W-:-:S02]  /*fd00*/  IMAD.MOV.U32 R97, RZ, RZ, R8 ;  /* 0x000000ffff617224 */ /* 0x000fc400078e0008 */
[----:B----4-:R-:W-:Y:S01]  /*fd10*/  IMAD.MOV.U32 R99, RZ, RZ, R4 ;  /* 0x000000ffff637224 */ /* 0x010fe200078e0004 */
[----:B------:R-:W-:Y:S01]  /*fd20*/  LDS R126, [R247+0x5200] ;  /* 0x00520000f77e7984 */ /* 0x000fe20000000800 */
[----:B------:R-:W-:-:S03]  /*fd30*/  IMAD R249, R251, 0x10000, R76 ;  /* 0x00010000fbf97824 */ /* 0x000fc600078e024c */
[----:B------:R-:W-:Y:S01]  /*fd40*/  LDS R76, [R247+0x4100] ;  /* 0x00410000f74c7984 */ /* 0x000fe20000000800 */
[C---:B------:R-:W-:Y:S03]  /*fd50*/  HMMA.1688.F32.TF32 R88, R204.reuse, R34, R88 ;  /* 0x00000022cc58723c */ /* 0x040fe60000081058 */
[----:B------:R-:W-:Y:S05]  /*fd60*/  LDS R125, [R248+0x4200] ;  /* 0x00420000f87d7984 */ /* 0x000fea0000000800 */
[C---:B------:R-:W-:Y:S01]  /*fd70*/  HMMA.1688.F32.TF32 R40, R204.reuse, R14, R40 ;  /* 0x0000000ecc28723c */ /* 0x040fe20000081028 */
[----:B------:R-:W-:Y:S07]  /*fd80*/  LDS R127, [R248+0x5200] ;  /* 0x00520000f87f7984 */ /* 0x000fee0000000800 */
[----:B------:R-:W-:Y:S01]  /*fd90*/  HMMA.1688.F32.TF32 R204, R204, R26, R108 ;  /* 0x0000001acccc723c */ /* 0x000fe2000008106c */
[----:B------:R-:W-:Y:S04]  /*fda0*/  LDS R108, [R247+0x4180] ;  /* 0x00418000f76c7984 */ /* 0x000fe80000000800 */
[----:B------:R-:W-:Y:S04]  /*fdb0*/  LDS R110, [R247+0x5180] ;  /* 0x00518000f76e7984 */ /* 0x000fe80000000800 */
[----:B------:R-:W-:Y:S04]  /*fdc0*/  LDS R109, [R248+0x4180] ;  /* 0x00418000f86d7984 */ /* 0x000fe80000000800 */
[----:B------:R-:W-:Y:S01]  /*fdd0*/  LDS R111, [R248+0x5180] ;  /* 0x00518000f86f7984 */ /* 0x000fe20000000800 */
[----:B--2---:R-:W-:Y:S03]  /*fde0*/  HMMA.1688.F32.TF32 R196, R48, R198, R228 ;  /* 0x000000c630c4723c */ /* 0x004fe600000810e4 */
[----:B------:R-:W2:Y:S04]  /*fdf0*/  LDL.LU.64 R230, [R1+0xac0] ;  /* 0x000ac00001e67983 */ /* 0x000ea80000300a00 */
[----:B------:R-:W2:Y:S01]  /*fe00*/  LDL.LU.64 R228, [R1+0xab8] ;  /* 0x000ab80001e47983 */ /* 0x000ea20000300a00 */
[----:B------:R-:W-:-:S03]  /*fe10*/  IMAD.MOV.U32 R98, RZ, RZ, R5 ;  /* 0x000000ffff627224 */ /* 0x000fc600078e0005 */
[----:B------:R-:W1:Y:S04]  /*fe20*/  LDSM.16.M88.4 R4, [R249+0x20000] ;  /* 0x02000000f904783b */ /* 0x000e680000000200 */
[----:B------:R-:W-:Y:S01]  /*fe30*/  HMMA.1688.F32.TF32 R96, R48, R18, R96 ;  /* 0x000000123060723c */ /* 0x000fe20000081060 */
[----:B------:R-:W3:Y:S04]  /*fe40*/  LDL.LU R18, [R1+0x58] ;  /* 0x0000580001127983 */ /* 0x000ee80000300800 */
[----:B------:R-:W3:Y:S01]  /*fe50*/  LDL.LU R19, [R1+0x5c] ;  /* 0x00005c0001137983 */ /* 0x000ee20000300800 */
[----:B------:R-:W-:-:S02]  /*fe60*/  IMAD.MOV.U32 R34, RZ, RZ, R53 ;  /* 0x000000ffff227224 */ /* 0x000fc400078e0035 */
[----:B------:R-:W-:Y:S01]  /*fe70*/  HMMA.1688.F32.TF32 R120, R48, R54, R200 ;  /* 0x000000363078723c */ /* 0x000fe200000810c8 */
[----:B------:R-:W-:Y:S01]  /*fe80*/  IMAD.MOV.U32 R35, RZ, RZ, R52 ;  /* 0x000000ffff237224 */ /* 0x000fe200078e0034 */
[----:B------:R-:W-:Y:S04]  /*fe90*/  LDS R54, [R247+0x5300] ;  /* 0x00530000f7367984 */ /* 0x000fe80000000800 */
[----:B------:R-:W-:Y:S04]  /*fea0*/  LDS R52, [R247+0x4300] ;  /* 0x00430000f7347984 */ /* 0x000fe80000000800 */
[----:B------:R-:W-:Y:S04]  /*feb0*/  LDS R53, [R248+0x4300] ;  /* 0x00430000f8357984 */ /* 0x000fe80000000800 */
[----:B------:R-:W4:Y:S04]  /*fec0*/  LDS R55, [R248+0x5300] ;  /* 0x00530000f8377984 */ /* 0x000f280000000800 */
[----:B------:R-:W-:Y:S04]  /*fed0*/  LDS R200, [R247+0x4380] ;  /* 0x00438000f7c87984 */ /* 0x000fe80000000800 */
[----:B------:R-:W-:Y:S04]  /*fee0*/  LDS R202, [R247+0x5380] ;  /* 0x00538000f7ca7984 */ /* 0x000fe80000000800 */
[----:B------:R-:W-:Y:S01]  /*fef0*/  LDS R201, [R248+0x4380] ;  /* 0x00438000f8c97984 */ /* 0x000fe20000000800 */
[----:B-1----:R-:W-:Y:S03]  /*ff00*/  HMMA.1688.F32.TF32 R132, R76, R4, R132 ;  /* 0x000000044c84723c */ /* 0x002fe60000081084 */
[----:B------:R-:W1:Y:S05]  /*ff10*/  LDS R203, [R248+0x5380] ;  /* 0x00538000f8cb7984 */ /* 0x000e6a0000000800 */
[----:B------:R-:W-:Y:S01]  /*ff20*/  HMMA.1688.F32.TF32 R172, R48, R10, R172 ;  /* 0x0000000a30ac723c */ /* 0x000fe200000810ac */
[----:B------:R-:W-:Y:S11]  /*ff30*/  LDSM.16.M88.4 R8, [R249+0x22000] ;  /* 0x02200000f908783b */ /* 0x000ff60000000200 */
[----:B------:R-:W-:Y:S03]  /*ff40*/  @!UPT UIADD3 URZ, URZ, URZ, URZ ;  /* 0x0000003f3f3ff290 */ /* 0x000fe6000fffe03f */
[----:B------:R4:W-:Y:S01]  /*ff50*/  STL.64 [R1+0x68], R134 ;  /* 0x0000688601007387 */ /* 0x0009e20000100a00 */
[----:B------:R-:W-:Y:S02]  /*ff60*/  IMAD.MOV.U32 R191, RZ, RZ, R132 ;  /* 0x000000ffffbf7224 */ /* 0x000fe400078e0084 */
[----:B------:R-:W-:Y:S02]  /*ff70*/  IMAD.MOV.U32 R195, RZ, RZ, R133 ;  /* 0x000000ffffc37224 */ /* 0x000fe400078e0085 */
[----:B----4-:R-:W-:Y:S08]  /*ff80*/  HMMA.1688.F32.TF32 R132, R108, R4, R152 ;  /* 0x000000046c84723c */ /* 0x010ff00000081098 */
[C---:B------:R-:W-:Y:S08]  /*ff90*/  HMMA.1688.F32.TF32 R32, R48.reuse, R14, R32 ;  /* 0x0000000e3020723c */ /* 0x040ff00000081020 */
[----:B------:R-:W-:Y:S08]  /*ffa0*/  HMMA.1688.F32.TF32 R48, R48, R26, R236 ;  /* 0x0000001a3030723c */ /* 0x000ff000000810ec */
[----:B------:R-:W-:Y:S01]  /*ffb0*/  IMAD.MOV.U32 R237, RZ, RZ, R132 ;  /* 0x000000ffffed7224 */ /* 0x000fe200078e0084 */
[----:B------:R-:W-:Y:S01]  /*ffc0*/  HMMA.1688.F32.TF32 R152, R124, R4, R160 ;  /* 0x000000047c98723c */ /* 0x000fe200000810a0 */
[----:B------:R-:W-:-:S02]  /*ffd0*/  IMAD.MOV.U32 R238, RZ, RZ, R133 ;  /* 0x000000ffffee7224 */ /* 0x000fc400078e0085 */
[----:B------:R-:W-:Y:S02]  /*ffe0*/  IMAD.MOV.U32 R239, RZ, RZ, R134 ;  /* 0x000000ffffef7224 */ /* 0x000fe400078e0086 */
[----:B------:R-:W-:-:S03]  /*fff0*/  IMAD.MOV.U32 R183, RZ, RZ, R135 ;  /* 0x000000ffffb77224 */ /* 0x000fc600078e0087 */
[-C--:B------:R-:W-:Y:S07]  /*10000*/  HMMA.1688.F32.TF32 R132, R52, R4.reuse, R168 ;  /* 0x000000043484723c */ /* 0x080fee00000810a8 */
[----:B------:R-:W-:Y:S02]  /*10010*/  IMAD.MOV.U32 R168, RZ, RZ, R13 ;  /* 0x000000ffffa87224 */ /* 0x000fe400078e000d */
[----:B------:R-:W-:Y:S02]  /*10020*/  IMAD.MOV.U32 R169, RZ, RZ, R12 ;  /* 0x000000ffffa97224 */ /* 0x000fe400078e000c */
[----:B-1----:R-:W-:Y:S01]  /*10030*/  HMMA.1688.F32.TF32 R12, R200, R4, R176 ;  /* 0x00000004c80c723c */ /* 0x002fe200000810b0 */
[----:B------:R-:W-:-:S03]  /*10040*/  IMAD.MOV.U32 R170, RZ, RZ, R3 ;  /* 0x000000ffffaa7224 */ /* 0x000fc600078e0003 */
[----:B------:R-:W-:Y:S01]  /*10050*/  STL.64 [R1+0x140], R152 ;  /* 0x0001409801007387 */ /* 0x000fe20000100a00 */
[----:B------:R-:W-:-:S03]  /*10060*/  IMAD.MOV.U32 R171, RZ, RZ, R2 ;  /* 0x000000ffffab7224 */ /* 0x000fc600078e0002 */
[----:B------:R1:W-:Y:S01]  /*10070*/  STL.64 [R1+0x148], R154 ;  /* 0x0001489a01007387 */ /* 0x0003e20000100a00 */
[-C--:B------:R-:W-:Y:S08]  /*10080*/  HMMA.1688.F32.TF32 R128, R156, R4.reuse, R128 ;  /* 0x000000049c80723c */ /* 0x080ff00000081080 */
[----:B------:R-:W-:Y:S01]  /*10090*/  HMMA.1688.F32.TF32 R160, R184, R4, R164 ;  /* 0x00000004b8a0723c */ /* 0x000fe200000810a4 */
[----:B-1----:R-:W-:-:S02]  /*100a0*/  IMAD.MOV.U32 R154, RZ, RZ, R25 ;  /* 0x000000ffff9a7224 */ /* 0x002fc400078e0019 */
[----:B------:R-:W-:Y:S02]  /*100b0*/  IMAD.MOV.U32 R155, RZ, RZ, R24 ;  /* 0x000000ffff9b7224 */ /* 0x000fe400078e0018 */
[----:B------:R-:W1:Y:S02]  /*100c0*/  LDSM.16.M88.4 R24, [R249+0x24000] ;  /* 0x02400000f918783b */ /* 0x000e640000000200 */
[----:B------:R-:W-:Y:S02]  /*100d0*/  IMAD.MOV.U32 R3, RZ, RZ, R14 ;  /* 0x000000ffff037224 */ /* 0x000fe400078e000e */
[----:B------:R-:W-:Y:S11]  /*100e0*/  IMAD.MOV.U32 R2, RZ, RZ, R15 ;  /* 0x000000ffff027224 */ /* 0x000ff600078e000f */
[----:B------:R-:W-:Y:S03]  /*100f0*/  @!UPT UIADD3 URZ, URZ, URZ, URZ ;  /* 0x0000003f3f3ff290 */ /* 0x000fe6000fffe03f */
[----:B------:R-:W-:Y:S04]  /*10100*/  STL.64 [R1+0x160], R160 ;  /* 0x000160a001007387 */ /* 0x000fe80000100a00 */
[----:B------:R4:W-:Y:S04]  /*10110*/  STL.64 [R1+0x168], R162 ;  /* 0x000168a201007387 */ /* 0x0009e80000100a00 */
[----:B------:R-:W-:Y:S04]  /*10120*/  STL.64 [R1+0x1d0], R132 ;  /* 0x0001d08401007387 */ /* 0x000fe80000100a00 */
[----:B------:R3:W-:Y:S04]  /*10130*/  STL.64 [R1+0x1d8], R134 ;  /* 0x0001d88601007387 */ /* 0x0007e80000100a00 */
[----:B------:R-:W-:Y:S01]  /*10140*/  STL [R1+0xa38], R2 ;  /* 0x000a380201007387 */ /* 0x000fe20000100800 */
[----:B-1----:R-:W-:Y:S03]  /*10150*/  HMMA.1688.F32.TF32 R60, R108, R24, R60 ;  /* 0x000000186c3c723c */ /* 0x002fe6000008103c */
[----:B------:R-:W-:Y:S05]  /*10160*/  STL [R1+0xa34], R3 ;  /* 0x000a340301007387 */ /* 0x000fea0000100800 */
[-C--:B------:R-:W-:Y:S08]  /*10170*/  HMMA.1688.F32.TF32 R164, R44, R8.reuse, R220 ;  /* 0x000000082ca4723c */ /* 0x080ff000000810dc */
[-C--:B------:R-:W-:Y:S08]  /*10180*/  HMMA.1688.F32.TF32 R220, R76, R8.reuse, R20 ;  /* 0x000000084cdc723c */ /* 0x080ff00000081014 */
[----:B------:R-:W-:Y:S01]  /*10190*/  HMMA.1688.F32.TF32 R20, R184, R8, R144 ;  /* 0x00000008b814723c */ /* 0x000fe20000081090 */
[----:B------:R-:W-:-:S02]  /*101a0*/  IMAD.MOV.U32 R233, RZ, RZ, R60 ;  /* 0x000000ffffe97224 */ /* 0x000fc400078e003c */
[----:B------:R-:W-:Y:S02]  /*101b0*/  IMAD.MOV.U32 R234, RZ, RZ, R61 ;  /* 0x000000ffffea7224 */ /* 0x000fe400078e003d */
[----:B------:R-:W-:Y:S02]  /*101c0*/  IMAD.MOV.U32 R235, RZ, RZ, R62 ;  /* 0x000000ffffeb7224 */ /* 0x000fe400078e003e */
[----:B------:R-:W-:Y:S01]  /*101d0*/  IMAD.MOV.U32 R236, RZ, RZ, R63 ;  /* 0x000000ffffec7224 */ /* 0x000fe200078e003f */
[-C--:B------:R-:W-:Y:S08]  /*101e0*/  HMMA.1688.F32.TF32 R100, R124, R24.reuse, R100 ;  /* 0x000000187c64723c */ /* 0x080ff00000081064 */
[----:B------:R-:W-:Y:S08]  /*101f0*/  HMMA.1688.F32.TF32 R60, R184, R24, R104 ;  /* 0x00000018b83c723c */ /* 0x000ff00000081068 */
[----:B--2---:R-:W-:Y:S07]  /*10200*/  HMMA.1688.F32.TF32 R228, R44, R4, R228 ;  /* 0x000000042ce4723c */ /* 0x004fee00000810e4 */
[----:B------:R-:W-:-:S02]  /*10210*/  IMAD.MOV.U32 R5, RZ, RZ, R12 ;  /* 0x000000ffff057224 */ /* 0x000fc400078e000c */
[----:B------:R-:W-:Y:S02]  /*10220*/  IMAD.MOV.U32 R4, RZ, RZ, R13 ;  /* 0x000000ffff047224 */ /* 0x000fe400078e000d */
[-C--:B------:R-:W-:Y:S11]  /*10230*/  HMMA.1688.F32.TF32 R12, R108, R8.reuse, R136 ;  /* 0x000000086c0c723c */ /* 0x080ff60000081088 */
[----:B------:R-:W-:Y:S11]  /*10240*/  @!UPT UIADD3 URZ, URZ, URZ, URZ ;  /* 0x0000003f3f3ff290 */ /* 0x000ff6000fffe03f */
[----:B------:R-:W-:Y:S02]  /*10250*/  @!UPT UIADD3 URZ, URZ, URZ, URZ ;  /* 0x0000003f3f3ff290 */ /* 0x000fe4000fffe03f */
[----:B----4-:R-:W-:Y:S02]  /*10260*/  IMAD.MOV.U32 R163, RZ, RZ, R12 ;  /* 0x000000ffffa37224 */ /* 0x010fe400078e000c */
[----:B------:R-:W-:Y:S02]  /*10270*/  IMAD.MOV.U32 R162, RZ, RZ, R13 ;  /* 0x000000ffffa27224 */ /* 0x000fe400078e000d */
[----:B------:R-:W-:Y:S02]  /*10280*/  IMAD.MOV.U32 R161, RZ, RZ, R14 ;  /* 0x000000ffffa17224 */ /* 0x000fe400078e000e */
[----:B------:R-:W-:Y:S02]  /*10290*/  IMAD.MOV.U32 R160, RZ, RZ, R15 ;  /* 0x000000ffffa07224 */ /* 0x000fe400078e000f */
[-C--:B------:R-:W-:Y:S01]  /*102a0*/  HMMA.1688.F32.TF32 R12, R124, R8.reuse, R140 ;  /* 0x000000087c0c723c */ /* 0x080fe2000008108c */
[----:B------:R-:W-:Y:S04]  /*102b0*/  STL [R1+0xa30], R4 ;  /* 0x000a300401007387 */ /* 0x000fe80000100800 */
[----:B------:R-:W-:Y:S03]  /*102c0*/  STL [R1+0xa2c], R5 ;  /* 0x000a2c0501007387 */ /* 0x000fe60000100800 */
[-C--:B---3--:R-:W-:Y:S08]  /*102d0*/  HMMA.1688.F32.TF32 R132, R156, R8.reuse, R16 ;  /* 0x000000089c84723c */ /* 0x088ff00000081010 */
[-C--:B------:R-:W-:Y:S07]  /*102e0*/  HMMA.1688.F32.TF32 R16, R52, R8.reuse, R148 ;  /* 0x000000083410723c */ /* 0x080fee0000081094 */
[----:B------:R-:W-:Y:S04]  /*102f0*/  STL.64 [R1+0x100], R12 ;  /* 0x0001000c01007387 */ /* 0x000fe80000100a00 */
[----:B------:R1:W-:Y:S02]  /*10300*/  STL.64 [R1+0x108], R14 ;  /* 0x0001080e01007387 */ /* 0x0003e40000100a00 */
[----:B-1----:R-:W-:Y:S01]  /*10310*/  HMMA.1688.F32.TF32 R12, R200, R8, R172 ;  /* 0x00000008c80c723c */ /* 0x002fe200000810ac */
[----:B------:R-:W-:Y:S01]  /*10320*/  IMAD.MOV.U32 R152, RZ, RZ, R245 ;  /* 0x000000ffff987224 */ /* 0x000fe200078e00f5 */
[----:B------:R-:W-:Y:S01]  /*10330*/  STL.64 [R1+0x120], R20 ;  /* 0x0001201401007387 */ /* 0x000fe20000100a00 */
[----:B------:R-:W-:-:S03]  /*10340*/  IMAD.MOV.U32 R153, RZ, RZ, R244 ;  /* 0x000000ffff997224 */ /* 0x000fc600078e00f4 */
[----:B------:R-:W-:Y:S04]  /*10350*/  STL.64 [R1+0x128], R22 ;  /* 0x0001281601007387 */ /* 0x000fe80000100a00 */
[----:B------:R-:W-:Y:S01]  /*10360*/  STL.64 [R1+0x170], R16 ;  /* 0x0001701001007387 */ /* 0x000fe20000100a00 */
[----:B------:R-:W-:Y:S03]  /*10370*/  HMMA.1688.F32.TF32 R136, R156, R24, R168 ;  /* 0x000000189c88723c */ /* 0x000fe600000810a8 */
[----:B------:R-:W-:Y:S04]  /*10380*/  STL.64 [R1+0x178], R18 ;  /* 0x0001781201007387 */ /* 0x000fe80000100a00 */
[----:B------:R-:W1:Y:S06]  /*10390*/  LDSM.16.M88.4 R20, [R249+0x26000] ;  /* 0x02600000f914783b */ /* 0x000e6c0000000200 */
[----:B------:R-:W-:-:S02]  /*103a0*/  IMAD.MOV.U32 R8, RZ, RZ, R15 ;  /* 0x000000ffff087224 */ /* 0x000fc400078e000f */
[----:B------:R-:W-:Y:S02]  /*103b0*/  IMAD.MOV.U32 R9, RZ, RZ, R14 ;  /* 0x000000ffff097224 */ /* 0x000fe400078e000e */
[----:B------:R-:W-:Y:S02]  /*103c0*/  IMAD.MOV.U32 R244, RZ, RZ, R13 ;  /* 0x000000fffff47224 */ /* 0x000fe400078e000d */
[----:B------:R-:W-:Y:S01]  /*103d0*/  IMAD.MOV.U32 R245, RZ, RZ, R12 ;  /* 0x000000fffff57224 */ /* 0x000fe200078e000c */
[----:B------:R-:W-:Y:S01]  /*103e0*/  STL [R1+0xa48], R8 ;  /* 0x000a480801007387 */ /* 0x000fe20000100800 */
[----:B------:R-:W-:Y:S03]  /*103f0*/  HMMA.1688.F32.TF32 R168, R44, R24, R152 ;  /* 0x000000182ca8723c */ /* 0x000fe60000081098 */
[----:B------:R-:W-:Y:S04]  /*10400*/  STL [R1+0xa44], R9 ;  /* 0x000a440901007387 */ /* 0x000fe80000100800 */
[----:B------:R-:W-:Y:S01]  /*10410*/  STL [R1+0xa40], R244 ;  /* 0x000a40f401007387 */ /* 0x000fe20000100800 */
[----:B------:R-:W-:-:S03]  /*10420*/  IMAD.MOV.U32 R152, RZ, RZ, R212 ;  /* 0x000000ffff987224 */ /* 0x000fc600078e00d4 */
[----:B------:R-:W-:Y:S04]  /*10430*/  STL [R1+0xa3c], R245 ;  /* 0x000a3cf501007387 */ /* 0x000fe80000100800 */
[----:B------:R-:W2:Y:S01]  /*10440*/  LDL.LU R212, [R1+0x90] ;  /* 0x0000900001d47983 */ /* 0x000ea20000300800 */
[----:B------:R-:W-:-:S03]  /*10450*/  IMAD.MOV.U32 R155, RZ, RZ, R213 ;  /* 0x000000ffff9b7224 */ /* 0x000fc600078e00d5 */
[----:B------:R-:W-:Y:S01]  /*10460*/  STL.64 [R1+0x80], R100 ;  /* 0x0000806401007387 */ /* 0x000fe20000100a00 */
[----:B------:R-:W-:-:S03]  /*10470*/  IMAD.MOV.U32 R154, RZ, RZ, R214 ;  /* 0x000000ffff9a7224 */ /* 0x000fc600078e00d6 */
[----:B------:R-:W-:Y:S01]  /*10480*/  STL.64 [R1+0x88], R102 ;  /* 0x0000886601007387 */ /* 0x000fe20000100a00 */
[----:B------:R-:W-:-:S03]  /*10490*/  IMAD.MOV.U32 R153, RZ, RZ, R215 ;  /* 0x000000ffff997224 */ /* 0x000fc600078e00d7 */
[----:B------:R-:W-:Y:S04]  /*104a0*/  STL.64 [R1+0xc0], R60 ;  /* 0x0000c03c01007387 */ /* 0x000fe80000100a00 */
[----:B------:R3:W-:Y:S04]  /*104b0*/  STL.64 [R1+0xc8], R62 ;  /* 0x0000c83e01007387 */ /* 0x0007e80000100a00 */
[----:B------:R-:W2:Y:S04]  /*104c0*/  LDL.LU R213, [R1+0x94] ;  /* 0x0000940001d57983 */ /* 0x000ea80000300800 */
[----:B------:R-:W2:Y:S04]  /*104d0*/  LDL.LU R214, [R1+0x98] ;  /* 0x0000980001d67983 */ /* 0x000ea80000300800 */
[----:B------:R-:W2:Y:S01]  /*104e0*/  LDL.LU R215, [R1+0x9c] ;  /* 0x00009c0001d77983 */ /* 0x000ea20000300800 */
[----:B---3--:R-:W-:Y:S01]  /*104f0*/  HMMA.1688.F32.TF32 R60, R52, R24, R112 ;  /* 0x00000018343c723c */ /* 0x008fe20000081070 */
[----:B------:R-:W-:-:S02]  /*10500*/  IMAD.MOV.U32 R140, RZ, RZ, R252 ;  /* 0x000000ffff8c7224 */ /* 0x000fc400078e00fc */
[----:B------:R-:W-:Y:S01]  /*10510*/  IMAD.MOV.U32 R141, RZ, RZ, R250 ;  /* 0x000000ffff8d7224 */ /* 0x000fe200078e00fa */
[----:B------:R-:W3:Y:S01]  /*10520*/  LDSM.16.M88.4 R16, [R249+0x28000] ;  /* 0x02800000f910783b */ /* 0x000ee20000000200 */
[----:B------:R-:W-:Y:S02]  /*10530*/  IMAD.MOV.U32 R142, RZ, RZ, R246 ;  /* 0x000000ffff8e7224 */ /* 0x000fe400078e00f6 */
[----:B------:R-:W-:Y:S01]  /*10540*/  IMAD.MOV.U32 R143, RZ, RZ, R0 ;  /* 0x000000ffff8f7224 */ /* 0x000fe200078e0000 */
[----:B------:R-:W4:Y:S11]  /*10550*/  LDSM.16.M88.4 R12, [R249+0x2a000] ;  /* 0x02a00000f90c783b */ /* 0x000f360000000200 */
[----:B------:R-:W-:Y:S05]  /*10560*/  @!UPT UIADD3 URZ, URZ, URZ, URZ ;  /* 0x0000003f3f3ff290 */ /* 0x000fea000fffe03f */
[----:B------:R-:W-:Y:S02]  /*10570*/  IMAD.MOV.U32 R252, RZ, RZ, R60 ;  /* 0x000000fffffc7224 */ /* 0x000fe400078e003c */
[----:B------:R-:W-:Y:S02]  /*10580*/  IMAD.MOV.U32 R251, RZ, RZ, R61 ;  /* 0x000000fffffb7224 */ /* 0x000fe400078e003d */
[----:B------:R-:W-:Y:S02]  /*10590*/  IMAD.MOV.U32 R250, RZ, RZ, R62 ;  /* 0x000000fffffa7224 */ /* 0x000fe400078e003e */
[----:B------:R-:W-:Y:S02]  /*105a0*/  IMAD.MOV.U32 R246, RZ, RZ, R63 ;  /* 0x000000fffff67224 */ /* 0x000fe400078e003f */
[----:B------:R-:W-:Y:S03]  /*105b0*/  HMMA.1688.F32.TF32 R60, R200, R24, R120 ;  /* 0x00000018c83c723c */ /* 0x000fe60000081078 */
[----:B------:R-:W-:Y:S04]  /*105c0*/  STL [R1+0xa58], R246 ;  /* 0x000a58f601007387 */ /* 0x000fe80000100800 */
[----:B------:R-:W-:Y:S04]  /*105d0*/  STL [R1+0xa54], R250 ;  /* 0x000a54fa01007387 */ /* 0x000fe80000100800 */
[----:B------:R-:W-:Y:S11]  /*105e0*/  STL [R1+0xa50], R251 ;  /* 0x000a50fb01007387 */ /* 0x000ff60000100800 */
[----:B------:R-:W-:Y:S02]  /*105f0*/  @!UPT UIADD3 URZ, URZ, URZ, URZ ;  /* 0x0000003f3f3ff290 */ /* 0x000fe4000fffe03f */
[----:B------:R-:W-:Y:S02]  /*10600*/  IMAD.MOV.U32 R3, RZ, RZ, R60 ;  /* 0x000000ffff037224 */ /* 0x000fe400078e003c */
[----:B------:R-:W-:Y:S02]  /*10610*/  IMAD.MOV.U32 R4, RZ, RZ, R61 ;  /* 0x000000ffff047224 */ /* 0x000fe400078e003d */
[----:B------:R-:W-:Y:S02]  /*10620*/  IMAD.MOV.U32 R5, RZ, RZ, R62 ;  /* 0x000000ffff057224 */ /* 0x000fe400078e003e */
[----:B------:R-:W-:Y:S02]  /*10630*/  IMAD.MOV.U32 R0, RZ, RZ, R63 ;  /* 0x000000ffff007224 */ /* 0x000fe400078e003f */
[-C--:B-1----:R-:W-:Y:S08]  /*10640*/  HMMA.1688.F32.TF32 R60, R76, R20.reuse, R224 ;  /* 0x000000144c3c723c */ /* 0x082ff000000810e0 */
[-C--:B------:R-:W-:Y:S01]  /*10650*/  HMMA.1688.F32.TF32 R224, R124, R20.reuse, R84 ;  /* 0x000000147ce0723c */ /* 0x080fe20000081054 */
[----:B------:R-:W-:Y:S04]  /*10660*/  STL [R1+0xa4c], R252 ;  /* 0x000a4cfc01007387 */ /* 0x000fe80000100800 */
[----:B------:R-:W3:Y:S03]  /*10670*/  LDL.LU R144, [R1+0x1b0] ;  /* 0x0001b00001907983 */ /* 0x000ee60000300800 */
[----:B------:R-:W-:Y:S01]  /*10680*/  HMMA.1688.F32.TF32 R84, R184, R20, R88 ;  /* 0x00000014b854723c */ /* 0x000fe20000081058 */
[----:B------:R-:W3:Y:S04]  /*10690*/  LDL.LU R145, [R1+0x1b4] ;  /* 0x0001b40001917983 */ /* 0x000ee80000300800 */
[----:B------:R-:W3:Y:S04]  /*106a0*/  LDL.LU R146, [R1+0x1b8] ;  /* 0x0001b80001927983 */ /* 0x000ee80000300800 */
[----:B------:R-:W3:Y:S04]  /*106b0*/  LDL.LU R147, [R1+0x1bc] ;  /* 0x0001bc0001937983 */ /* 0x000ee80000300800 */
[----:B------:R-:W4:Y:S04]  /*106c0*/  LDL.LU R176, [R1+0xd0] ;  /* 0x0000d00001b07983 */ /* 0x000f280000300800 */
[----:B------:R-:W4:Y:S04]  /*106d0*/  LDL.LU R177, [R1+0xd4] ;  /* 0x0000d40001b17983 */ /* 0x000f280000300800 */
[----:B------:R-:W4:Y:S04]  /*106e0*/  LDL.LU R178, [R1+0xd8] ;  /* 0x0000d80001b27983 */ /* 0x000f280000300800 */
[----:B------:R-:W4:Y:S04]  /*106f0*/  LDL.LU R179, [R1+0xdc] ;  /* 0x0000dc0001b37983 */ /* 0x000f280000300800 */
[----:B------:R1:W-:Y:S04]  /*10700*/  STL [R1+0xa68], R0 ;  /* 0x000a680001007387 */ /* 0x0003e80000100800 */
[----:B------:R-:W-:Y:S04]  /*10710*/  STL [R1+0xa64], R5 ;  /* 0x000a640501007387 */ /* 0x000fe80000100800 */
[----:B------:R-:W-:Y:S04]  /*10720*/  STL [R1+0xa60], R4 ;  /* 0x000a600401007387 */ /* 0x000fe80000100800 */
[----:B------:R-:W-:Y:S04]  /*10730*/  STL [R1+0xa5c], R3 ;  /* 0x000a5c0301007387 */ /* 0x000fe80000100800 */
[----:B------:R-:W-:Y:S04]  /*10740*/  STL [R1+0xa88], R225 ;  /* 0x000a88e101007387 */ /* 0x000fe80000100800 */
[----:B------:R-:W-:Y:S04]  /*10750*/  STL [R1+0xa84], R226 ;  /* 0x000a84e201007387 */ /* 0x000fe80000100800 */
[----:B------:R-:W-:Y:S01]  /*10760*/  STL [R1+0xa80], R227 ;  /* 0x000a80e301007387 */ /* 0x000fe20000100800 */
[----:B------:R-:W-:-:S02]  /*10770*/  IMAD.MOV.U32 R104, RZ, RZ, R152 ;  /* 0x000000ffff687224 */ /* 0x000fc400078e0098 */
[----:B------:R-:W-:Y:S02]  /*10780*/  IMAD.MOV.U32 R105, RZ, RZ, R153 ;  /* 0x000000ffff697224 */ /* 0x000fe400078e0099 */
[----:B------:R-:W-:Y:S02]  /*10790*/  IMAD.MOV.U32 R106, RZ, RZ, R154 ;  /* 0x000000ffff6a7224 */ /* 0x000fe400078e009a */
[----:B------:R-:W-:Y:S01]  /*107a0*/  IMAD.MOV.U32 R107, RZ, RZ, R155 ;  /* 0x000000ffff6b7224 */ /* 0x000fe200078e009b */
[-C--:B--2---:R-:W-:Y:S08]  /*107b0*/  HMMA.1688.F32.TF32 R172, R44, R20.reuse, R212 ;  /* 0x000000142cac723c */ /* 0x084ff000000810d4 */
[-C--:B------:R-:W-:Y:S08]  /*107c0*/  HMMA.1688.F32.TF32 R212, R108, R20.reuse, R64 ;  /* 0x000000146cd4723c */ /* 0x080ff00000081040 */
[----:B------:R-:W-:Y:S11]  /*107d0*/  HMMA.1688.F32.TF32 R64, R52, R20, R92 ;  /* 0x000000143440723c */ /* 0x000ff6000008105c */
[----:B------:R-:W-:Y:S11]  /*107e0*/  @!UPT UIADD3 URZ, URZ, URZ, URZ ;  /* 0x0000003f3f3ff290 */ /* 0x000ff6000fffe03f */
[----:B------:R-:W-:Y:S01]  /*107f0*/  @!UPT UIADD3 URZ, URZ, URZ, URZ ;  /* 0x0000003f3f3ff290 */ /* 0x000fe2000fffe03f */
[----:B------:R-:W-:Y:S01]  /*10800*/  STL.64 [R1+0x110], R64 ;  /* 0x0001104001007387 */ /* 0x000fe20000100a00 */
[----:B-1----:R-:W-:-:S03]  /*10810*/  IMAD.MOV.U32 R0, RZ, RZ, R67 ;  /* 0x000000ffff007224 */ /* 0x002fc600078e0043 */
[----:B------:R-:W-:Y:S04]  /*10820*/  STL.64 [R1+0xb0], R84 ;  /* 0x0000b05401007387 */ /* 0x000fe80000100a00 */
[----:B------:R-:W-:Y:S04]  /*10830*/  STL.64 [R1+0xb8], R86 ;  /* 0x0000b85601007387 */ /* 0x000fe80000100a00 */
[----:B------:R1:W-:Y:S02]  /*10840*/  STL [R1+0x118], R66 ;  /* 0x0001184201007387 */ /* 0x0003e40000100800 */
[----:B-1----:R-:W-:Y:S02]  /*10850*/  HMMA.1688.F32.TF32 R64, R200, R20, R116 ;  /* 0x00000014c840723c */ /* 0x002fe40000081074 */
[----:B------:R-:W-:Y:S11]  /*10860*/  STL [R1+0xa6c], R0 ;  /* 0x000a6c0001007387 */ /* 0x000ff60000100800 */
[----:B------:R-:W-:Y:S11]  /*10870*/  @!UPT UIADD3 URZ, URZ, URZ, URZ ;  /* 0x0000003f3f3ff290 */ /* 0x000ff6000fffe03f */
[----:B------:R-:W-:Y:S02]  /*10880*/  IMAD.MOV.U32 R2, RZ, RZ, R67 ;  /* 0x000000ffff027224 */ /* 0x000fe400078e0043 */
[----:B------:R-:W-:Y:S02]  /*10890*/  IMAD.MOV.U32 R245, RZ, RZ, R66 ;  /* 0x000000fffff57224 */ /* 0x000fe400078e0042 */
[----:B------:R-:W-:Y:S02]  /*108a0*/  IMAD.MOV.U32 R244, RZ, RZ, R65 ;  /* 0x000000fffff47224 */ /* 0x000fe400078e0041 */
[----:B------:R-:W-:Y:S01]  /*108b0*/  IMAD.MOV.U32 R9, RZ, RZ, R64 ;  /* 0x000000ffff097224 */ /* 0x000fe200078e0040 */
[----:B------:R1:W-:Y:S01]  /*108c0*/  STL [R1+0xa7c], R2 ;  /* 0x000a7c0201007387 */ /* 0x0003e20000100800 */
[-C--:B---3--:R-:W-:Y:S03]  /*108d0*/  HMMA.1688.F32.TF32 R64, R76, R16.reuse, R240 ;  /* 0x000000104c40723c */ /* 0x088fe600000810f0 */
[----:B------:R2:W-:Y:S04]  /*108e0*/  STL [R1+0xa78], R245 ;  /* 0x000a78f501007387 */ /* 0x0005e80000100800 */
[----:B------:R3:W-:Y:S04]  /*108f0*/  STL [R1+0xa74], R244 ;  /* 0x000a74f401007387 */ /* 0x0007e80000100800 */
[----:B------:R1:W-:Y:S04]  /*10900*/  STL [R1+0xa70], R9 ;  /* 0x000a700901007387 */ /* 0x0003e80000100800 */
[----:B------:R-:W3:Y:S04]  /*10910*/  LDL.LU R240, [R1+0x150] ;  /* 0x0001500001f07983 */ /* 0x000ee80000300800 */
        /* <DEDUP_REMOVED lines=10> */
[----:B------:R-:W3:Y:S01]  /*109c0*/  LDL.LU R103, [R1+0xac] ;  /* 0x0000ac0001677983 */ /* 0x000ee20000300800 */
[-C--:B------:R-:W-:Y:S03]  /*109d0*/  HMMA.1688.F32.TF32 R116, R108, R16.reuse, R36 ;  /* 0x000000106c74723c */ /* 0x080fe60000081024 */
[----:B------:R-:W3:Y:S04]  /*109e0*/  LDL.LU R120, [R1+0x1c0] ;  /* 0x0001c00001787983 */ /* 0x000ee80000300800 */
[----:B------:R-:W3:Y:S01]  /*109f0*/  LDL.LU R121, [R1+0x1c4] ;  /* 0x0001c40001797983 */ /* 0x000ee20000300800 */
[----:B------:R-:W-:Y:S03]  /*10a00*/  HMMA.1688.F32.TF32 R36, R184, R16, R72 ;  /* 0x00000010b824723c */ /* 0x000fe60000081048 */
[----:B------:R-:W3:Y:S04]  /*10a10*/  LDL.LU R122, [R1+0x1c8] ;  /* 0x0001c800017a7983 */ /* 0x000ee80000300800 */
[----:B------:R-:W3:Y:S04]  /*10a20*/  LDL.LU R123, [R1+0x1cc] ;  /* 0x0001cc00017b7983 */ /* 0x000ee80000300800 */
[----:B------:R-:W3:Y:S04]  /*10a30*/  LDL.LU R84, [R1+0x1f0] ;  /* 0x0001f00001547983 */ /* 0x000ee80000300800 */
[----:B------:R-:W3:Y:S04]  /*10a40*/  LDL.LU R85, [R1+0x1f4] ;  /* 0x0001f40001557983 */ /* 0x000ee80000300800 */
[----:B------:R-:W3:Y:S04]  /*10a50*/  LDL.LU R86, [R1+0x1f8] ;  /* 0x0001f80001567983 */ /* 0x000ee80000300800 */
[----:B------:R-:W3:Y:S01]  /*10a60*/  LDL.LU R87, [R1+0x1fc] ;  /* 0x0001fc0001577983 */ /* 0x000ee20000300800 */
[----:B------:R-:W-:-:S03]  /*10a70*/  IMAD.MOV.U32 R225, RZ, RZ, R36 ;  /* 0x000000ffffe17224 */ /* 0x000fc600078e0024 */
[----:B------:R-:W3:Y:S01]  /*10a80*/  LDL.LU R72, [R1+0x240] ;  /* 0x0002400001487983 */ /* 0x000ee20000300800 */
[----:B------:R-:W-:Y:S02]  /*10a90*/  IMAD.MOV.U32 R226, RZ, RZ, R37 ;  /* 0x000000ffffe27224 */ /* 0x000fe400078e0025 */
[----:B------:R-:W-:Y:S01]  /*10aa0*/  IMAD.MOV.U32 R227, RZ, RZ, R38 ;  /* 0x000000ffffe37224 */ /* 0x000fe200078e0026 */
[----:B------:R-:W3:Y:S01]  /*10ab0*/  LDL.LU R73, [R1+0x244] ;  /* 0x0002440001497983 */ /* 0x000ee20000300800 */
[----:B-1----:R-:W-:Y:S02]  /*10ac0*/  IMAD.MOV.U32 R2, RZ, RZ, R39 ;  /* 0x000000ffff027224 */ /* 0x002fe400078e0027 */
[----:B------:R-:W-:Y:S01]  /*10ad0*/  HMMA.1688.F32.TF32 R36, R52, R16, R80 ;  /* 0x000000103424723c */ /* 0x000fe20000081050 */
        /* <DEDUP_REMOVED lines=14> */
[----:B------:R-:W-:Y:S03]  /*10bc0*/  HMMA.1688.F32.TF32 R216, R76, R24, R216 ;  /* 0x000000184cd8723c */ /* 0x000fe600000810d8 */
[----:B------:R-:W3:Y:S04]  /*10bd0*/  LDL.LU R112, [R1+0xe0] ;  /* 0x0000e00001707983 */ /* 0x000ee80000300800 */
[----:B------:R-:W-:Y:S01]  /*10be0*/  IMAD.MOV.U32 R25, RZ, RZ, R36 ;  /* 0x000000ffff197224 */ /* 0x000fe200078e0024 */
[----:B------:R-:W-:Y:S01]  /*10bf0*/  HMMA.1688.F32.TF32 R140, R156, R20, R140 ;  /* 0x000000149c8c723c */ /* 0x000fe2000008108c */
[----:B------:R-:W-:Y:S01]  /*10c00*/  IMAD.MOV.U32 R24, RZ, RZ, R37 ;  /* 0x000000ffff187224 */ /* 0x000fe200078e0025 */
[----:B------:R-:W3:Y:S04]  /*10c10*/  LDL.LU R113, [R1+0xe4] ;  /* 0x0000e40001717983 */ /* 0x000ee80000300800 */
[----:B------:R-:W3:Y:S01]  /*10c20*/  LDL.LU R114, [R1+0xe8] ;  /* 0x0000e80001727983 */ /* 0x000ee20000300800 */
[----:B------:R-:W-:-:S02]  /*10c30*/  IMAD.MOV.U32 R21, RZ, RZ, R38 ;  /* 0x000000ffff157224 */ /* 0x000fc400078e0026 */
[----:B------:R-:W-:Y:S01]  /*10c40*/  IMAD.MOV.U32 R20, RZ, RZ, R39 ;  /* 0x000000ffff147224 */ /* 0x000fe200078e0027 */
[-C--:B------:R-:W-:Y:S01]  /*10c50*/  HMMA.1688.F32.TF32 R144, R156, R16.reuse, R144 ;  /* 0x000000109c90723c */ /* 0x080fe20000081090 */
[----:B------:R-:W3:Y:S07]  /*10c60*/  LDL.LU R115, [R1+0xec] ;  /* 0x0000ec0001737983 */ /* 0x000eee0000300800 */
[-C--:B------:R-:W-:Y:S08]  /*10c70*/  HMMA.1688.F32.TF32 R36, R200, R16.reuse, R96 ;  /* 0x00000010c824723c */ /* 0x080ff00000081060 */
[-C--:B----4-:R-:W-:Y:S08]  /*10c80*/  HMMA.1688.F32.TF32 R176, R44, R16.reuse, R176 ;  /* 0x000000102cb0723c */ /* 0x090ff000000810b0 */
[----:B------:R-:W-:Y:S08]  /*10c90*/  HMMA.1688.F32.TF32 R68, R124, R16, R68 ;  /* 0x000000107c44723c */ /* 0x000ff00000081044 */
[----:B------:R-:W-:-:S02]  /*10ca0*/  IMAD.MOV.U32 R252, RZ, RZ, R36 ;  /* 0x000000fffffc7224 */ /* 0x000fc400078e0024 */
[----:B------:R-:W-:Y:S02]  /*10cb0*/  IMAD.MOV.U32 R8, RZ, RZ, R37 ;  /* 0x000000ffff087224 */ /* 0x000fe400078e0025 */
[----:B------:R-:W-:Y:S02]  /*10cc0*/  IMAD.MOV.U32 R17, RZ, RZ, R38 ;  /* 0x000000ffff117224 */ /* 0x000fe400078e0026 */
[----:B------:R-:W-:Y:S01]  /*10cd0*/  IMAD.MOV.U32 R16, RZ, RZ, R39 ;  /* 0x000000ffff107224 */ /* 0x000fe200078e0027 */
[----:B------:R-:W-:Y:S09]  /*10ce0*/  HMMA.1688.F32.TF32 R40, R184, R12, R40 ;  /* 0x0000000cb828723c */ /* 0x000ff20000081028 */
[----:B------:R-:W-:-:S02]  /*10cf0*/  IMAD.MOV.U32 R95, RZ, RZ, R68 ;  /* 0x000000ffff5f7224 */ /* 0x000fc400078e0044 */
[----:B------:R-:W-:Y:S02]  /*10d00*/  IMAD.MOV.U32 R94, RZ, RZ, R69 ;  /* 0x000000ffff5e7224 */ /* 0x000fe400078e0045 */
[----:B------:R-:W-:Y:S02]  /*10d10*/  IMAD.MOV.U32 R93, RZ, RZ, R70 ;  /* 0x000000ffff5d7224 */ /* 0x000fe400078e0046 */
[----:B------:R-:W-:Y:S01]  /*10d20*/  IMAD.MOV.U32 R92, RZ, RZ, R71 ;  /* 0x000000ffff5c7224 */ /* 0x000fe200078e0047 */
[----:B------:R-:W-:Y:S01]  /*10d30*/  STL [R1+0x830], R249 ;  /* 0x000830f901007387 */ /* 0x000fe20000100800 */
[----:B------:R-:W-:-:S07]  /*10d40*/  IMAD.MOV.U32 R96, RZ, RZ, R237 ;  /* 0x000000ffff607224 */ /* 0x000fce00078e00ed */
[----:B--2---:R-:W-:Y:S01]  /*10d50*/  IMAD.MOV.U32 R245, RZ, RZ, R40 ;  /* 0x000000fffff57224 */ /* 0x004fe200078e0028 */
[-C--:B---3--:R-:W-:Y:S08]  /*10d60*/  HMMA.1688.F32.TF32 R36, R44, R12.reuse, R240 ;  /* 0x0000000c2c24723c */ /* 0x088ff000000810f0 */
[-C--:B------:R-:W-:Y:S08]  /*10d70*/  HMMA.1688.F32.TF32 R240, R124, R12.reuse, R28 ;  /* 0x0000000c7cf0723c */ /* 0x080ff0000008101c */
[-C--:B------:R-:W-:Y:S11]  /*10d80*/  HMMA.1688.F32.TF32 R28, R52, R12.reuse, R56 ;  /* 0x0000000c341c723c */ /* 0x080ff60000081038 */
[----:B------:R-:W-:Y:S11]  /*10d90*/  @!UPT UIADD3 URZ, URZ, URZ, URZ ;  /* 0x0000003f3f3ff290 */ /* 0x000ff6000fffe03f */
[----:B------:R-:W-:Y:S02]  /*10da0*/  @!UPT UIADD3 URZ, URZ, URZ, URZ ;  /* 0x0000003f3f3ff290 */ /* 0x000fe4000fffe03f */
[----:B------:R-:W-:Y:S02]  /*10db0*/  IMAD.MOV.U32 R5, RZ, RZ, R28 ;  /* 0x000000ffff057224 */ /* 0x000fe400078e001c */
[----:B------:R-:W-:Y:S02]  /*10dc0*/  IMAD.MOV.U32 R4, RZ, RZ, R29 ;  /* 0x000000ffff047224 */ /* 0x000fe400078e001d */
[----:B------:R-:W-:Y:S02]  /*10dd0*/  IMAD.MOV.U32 R3, RZ, RZ, R30 ;  /* 0x000000ffff037224 */ /* 0x000fe400078e001e */
[----:B------:R-:W-:Y:S02]  /*10de0*/  IMAD.MOV.U32 R246, RZ, RZ, R31 ;  /* 0x000000fffff67224 */ /* 0x000fe400078e001f */
[-C--:B------:R-:W-:Y:S01]  /*10df0*/  HMMA.1688.F32.TF32 R28, R200, R12.reuse, R32 ;  /* 0x0000000cc81c723c */ /* 0x080fe20000081020 */
[----:B------:R-:W1:Y:S07]  /*10e00*/  LDSM.16.M88.4 R32, [R249+0x2c000] ;  /* 0x02c00000f920783b */ /* 0x000e6e0000000200 */
[-C--:B------:R-:W-:Y:S08]  /*10e10*/  HMMA.1688.F32.TF32 R68, R76, R12.reuse, R100 ;  /* 0x0000000c4c44723c */ /* 0x080ff00000081064 */
[-C--:B------:R-:W-:Y:S08]  /*10e20*/  HMMA.1688.F32.TF32 R148, R156, R12.reuse, R148 ;  /* 0x0000000c9c94723c */ /* 0x080ff00000081094 */
[----:B------:R-:W-:Y:S01]  /*10e30*/  HMMA.1688.F32.TF32 R100, R108, R12, R208 ;  /* 0x0000000c6c64723c */ /* 0x000fe200000810d0 */
[----:B------:R-:W-:-:S02]  /*10e40*/  IMAD.MOV.U32 R250, RZ, RZ, R28 ;  /* 0x000000fffffa7224 */ /* 0x000fc400078e001c */
[----:B------:R-:W-:-:S04]  /*10e50*/  IMAD.MOV.U32 R251, RZ, RZ, R29 ;  /* 0x000000fffffb7224 */ /* 0x000fc800078e001d */
[----:B------:R-:W-:Y:S02]  /*10e60*/  IMAD.MOV.U32 R13, RZ, RZ, R30 ;  /* 0x000000ffff0d7224 */ /* 0x000fe400078e001e */
[----:B------:R-:W-:Y:S02]  /*10e70*/  IMAD.MOV.U32 R12, RZ, RZ, R31 ;  /* 0x000000ffff0c7224 */ /* 0x000fe400078e001f */
[----:B------:R-:W2:Y:S01]  /*10e80*/  LDSM.16.M88.4 R28, [R249+0x2e000] ;  /* 0x02e00000f91c783b */ /* 0x000ea20000000200 */
[----:B------:R-:W-:Y:S02]  /*10e90*/  IMAD.MOV.U32 R244, RZ, RZ, R41 ;  /* 0x000000fffff47224 */ /* 0x000fe400078e0029 */
[----:B------:R-:W-:Y:S02]  /*10ea0*/  IMAD.MOV.U32 R9, RZ, RZ, R42 ;  /* 0x000000ffff097224 */ /* 0x000fe400078e002a */
[----:B------:R-:W-:Y:S02]  /*10eb0*/  IMAD.MOV.U32 R0, RZ, RZ, R43 ;  /* 0x000000ffff007224 */ /* 0x000fe400078e002b */
[----:B-1----:R-:W-:Y:S01]  /*10ec0*/  HMMA.1688.F32.TF32 R40, R44, R32, R72 ;  /* 0x000000202c28723c */ /* 0x002fe20000081048 */
[----:B------:R-:W-:-:S02]  /*10ed0*/  IMAD.MOV.U32 R97, RZ, RZ, R238 ;  /* 0x000000ffff617224 */ /* 0x000fc400078e00ee */
[----:B------:R-:W-:Y:S02]  /*10ee0*/  IMAD.MOV.U32 R98, RZ, RZ, R239 ;  /* 0x000000ffff627224 */ /* 0x000fe400078e00ef */
[----:B------:R-:W-:Y:S02]  /*10ef0*/  IMAD.MOV.U32 R99, RZ, RZ, R183 ;  /* 0x000000ffff637224 */ /* 0x000fe400078e00b7 */
[----:B------:R-:W-:Y:S02]  /*10f00*/  IMAD.MOV.U32 R208, RZ, RZ, R191 ;  /* 0x000000ffffd07224 */ /* 0x000fe400078e00bf */
[----:B------:R-:W-:Y:S01]  /*10f10*/  IMAD.MOV.U32 R209, RZ, RZ, R195 ;  /* 0x000000ffffd17224 */ /* 0x000fe200078e00c3 */
[----:B--2---:R-:W-:Y:S07]  /*10f20*/  HMMA.1688.F32.TF32 R44, R44, R28, R88 ;  /* 0x0000001c2c2c723c */ /* 0x004fee0000081058 */
[----:B------:R-:W-:-:S02]  /*10f30*/  IMAD.MOV.U32 R88, RZ, RZ, R233 ;  /* 0x000000ffff587224 */ /* 0x000fc400078e00e9 */
[----:B------:R-:W2:Y:S01]  /*10f40*/  LDL.LU R233, [R1+0xab0] ;  /* 0x000ab00001e97983 */ /* 0x000ea20000300800 */
[----:B------:R-:W-:Y:S02]  /*10f50*/  IMAD.MOV.U32 R89, RZ, RZ, R234 ;  /* 0x000000ffff597224 */ /* 0x000fe400078e00ea */
[----:B------:R-:W-:Y:S01]  /*10f60*/  IMAD.MOV.U32 R90, RZ, RZ, R235 ;  /* 0x000000ffff5a7224 */ /* 0x000fe200078e00eb */
        /* <DEDUP_REMOVED lines=8> */
[----:B------:R-:W2:Y:S04]  /*10ff0*/  LDL.LU R191, [R1+0xa90] ;  /* 0x000a900001bf7983 */ /* 0x000ea80000300800 */
[----:B------:R-:W3:Y:S04]  /*11000*/  LDL.LU R195, [R1+0xa8c] ;  /* 0x000a8c0001c37983 */ /* 0x000ee80000300800 */
[----:B------:R-:W3:Y:S04]  /*11010*/  LDL.LU R210, [R1+0x68] ;  /* 0x0000680001d27983 */ /* 0x000ee80000300800 */
[----:B------:R-:W4:Y:S01]  /*11020*/  LDL.LU R211, [R1+0x6c] ;  /* 0x00006c0001d37983 */ /* 0x000f220000300800 */
[C---:B------:R-:W-:Y:S08]  /*11030*/  HMMA.1688.F32.TF32 R196, R200.reuse, R32, R196 ;  /* 0x00000020c8c4723c */ /* 0x040ff000000810c4 */
[----:B------:R-:W-:Y:S01]  /*11040*/  HMMA.1688.F32.TF32 R200, R200, R28, R48 ;  /* 0x0000001cc8c8723c */ /* 0x000fe20000081030 */
[----:B------:R-:W-:Y:S04]  /*11050*/  LDS R48, [R247+0x6080] ;  /* 0x00608000f7307984 */ /* 0x000fe80000000800 */
[----:B------:R-:W-:Y:S04]  /*11060*/  LDS R50, [R247+0x7080] ;  /* 0x00708000f7327984 */ /* 0x000fe80000000800 */
[----:B------:R-:W-:Y:S04]  /*11070*/  LDS R49, [R248+0x6080] ;  /* 0x00608000f8317984 */ /* 0x000fe80000000800 */
[----:B------:R-:W1:Y:S01]  /*11080*/  LDS R51, [R248+0x7080] ;  /* 0x00708000f8337984 */ /* 0x000e620000000800 */
[C---:B------:R-:W-:Y:S08]  /*11090*/  HMMA.1688.F32.TF32 R152, R156.reuse, R32, R152 ;  /* 0x000000209c98723c */ /* 0x040ff00000081098 */
[----:B------:R-:W-:Y:S01]  /*110a0*/  HMMA.1688.F32.TF32 R156, R156, R28, R80 ;  /* 0x0000001c9c9c723c */ /* 0x000fe20000081050 */
[----:B------:R-:W-:Y:S04]  /*110b0*/  LDS R80, [R247+0x6100] ;  /* 0x00610000f7507984 */ /* 0x000fe80000000800 */
[----:B------:R-:W-:Y:S04]  /*110c0*/  LDS R82, [R247+0x7100] ;  /* 0x00710000f7527984 */ /* 0x000fe80000000800 */
[----:B------:R-:W-:Y:S04]  /*110d0*/  LDS R81, [R248+0x6100] ;  /* 0x00610000f8517984 */ /* 0x000fe80000000800 */
[----:B------:R-:W1:Y:S01]  /*110e0*/  LDS R83, [R248+0x7100] ;  /* 0x00710000f8537984 */ /* 0x000e620000000800 */
[----:B------:R-:W-:Y:S07]  /*110f0*/  HMMA.1688.F32.TF32 R72, R76, R32, R84 ;  /* 0x000000204c48723c */ /* 0x000fee0000081054 */
[----:B------:R-:W-:Y:S01]  /*11100*/  IMAD.MOV.U32 R84, RZ, RZ, R163 ;  /* 0x000000ffff547224 */ /* 0x000fe200078e00a3 */
[----:B-1----:R-:W-:Y:S01]  /*11110*/  HMMA.1688.F32.TF32 R36, R48, R14, R36 ;  /* 0x0000000e3024723c */ /* 0x002fe20000081024 */
[----:B------:R-:W-:-:S07]  /*11120*/  IMAD.MOV.U32 R85, RZ, RZ, R162 ;  /* 0x000000ffff557224 */ /* 0x000fce00078e00a2 */
[----:B------:R-:W-:Y:S01]  /*11130*/  HMMA.1688.F32.TF32 R40, R48, R34, R40 ;  /* 0x000000223028723c */ /* 0x000fe20000081028 */
[----:B------:R-:W-:Y:S02]  /*11140*/  IMAD.MOV.U32 R86, RZ, RZ, R161 ;  /* 0x000000ffff567224 */ /* 0x000fe400078e00a1 */
[----:B------:R-:W-:-:S05]  /*11150*/  IMAD.MOV.U32 R87, RZ, RZ, R160 ;  /* 0x000000ffff577224 */ /* 0x000fca00078e00a0 */
[C---:B------:R-:W-:Y:S08]  /*11160*/  HMMA.1688.F32.TF32 R44, R48.reuse, R30, R44 ;  /* 0x0000001e302c723c */ /* 0x040ff0000008102c */
[C---:B------:R-:W-:Y:S08]  /*11170*/  HMMA.1688.F32.TF32 R160, R48.reuse, R6, R228 ;  /* 0x0000000630a0723c */ /* 0x040ff000000810e4 */
[C---:B------:R-:W-:Y:S08]  /*11180*/  HMMA.1688.F32.TF32 R164, R48.reuse, R10, R164 ;  /* 0x0000000a30a4723c */ /* 0x040ff000000810a4 */
[C---:B------:R-:W-:Y:S08]  /*11190*/  HMMA.1688.F32.TF32 R168, R48.reuse, R26, R168 ;  /* 0x0000001a30a8723c */ /* 0x040ff000000810a8 */
[C---:B------:R-:W-:Y:S08]  /*111a0*/  HMMA.1688.F32.TF32 R172, R48.reuse, R22, R172 ;  /* 0x0000001630ac723c */ /* 0x040ff000000810ac */
[----:B------:R-:W-:Y:S08]  /*111b0*/  HMMA.1688.F32.TF32 R176, R48, R18, R176 ;  /* 0x0000001230b0723c */ /* 0x000ff000000810b0 */
[C---:B------:R-:W-:Y:S01]  /*111c0*/  HMMA.1688.F32.TF32 R56, R80.reuse, R26, R216 ;  /* 0x0000001a5038723c */ /* 0x040fe200000810d8 */
[----:B------:R-:W-:Y:S04]  /*111d0*/  LDS R216, [R247+0x6200] ;  /* 0x00620000f7d87984 */ /* 0x000fe80000000800 */
[----:B------:R-:W-:Y:S03]  /*111e0*/  LDS R218, [R247+0x7200] ;  /* 0x00720000f7da7984 */ /* 0x000fe60000000800 */
[----:B------:R-:W-:Y:S01]  /*111f0*/  HMMA.1688.F32.TF32 R60, R80, R22, R60 ;  /* 0x00000016503c723c */ /* 0x000fe2000008103c */
[----:B------:R-:W-:Y:S04]  /*11200*/  LDS R217, [R248+0x6200] ;  /* 0x00620000f8d97984 */ /* 0x000fe80000000800 */
[----:B------:R-:W-:Y:S03]  /*11210*/  LDS R219, [R248+0x7200] ;  /* 0x00720000f8db7984 */ /* 0x000fe60000000800 */
[----:B------:R-:W-:Y:S08]  /*11220*/  HMMA.1688.F32.TF32 R76, R76, R28, R120 ;  /* 0x0000001c4c4c723c */ /* 0x000ff00000081078 */
[C---:B--2---:R-:W-:Y:S08]  /*11230*/  HMMA.1688.F32.TF32 R188, R52.reuse, R32, R188 ;  /* 0x0000002034bc723c */ /* 0x044ff000000810bc */
[----:B---3--:R-:W-:Y:S01]  /*11240*/  HMMA.1688.F32.TF32 R192, R52, R28, R192 ;  /* 0x0000001c34c0723c */ /* 0x008fe200000810c0 */
[----:B------:R-:W-:Y:S04]  /*11250*/  LDS R52, [R247+0x6000] ;  /* 0x00600000f7347984 */ /* 0x000fe80000000800 */
[----:B------:R-:W-:Y:S04]  /*11260*/  LDS R54, [R247+0x7000] ;  /* 0x00700000f7367984 */ /* 0x000fe80000000800 */
[----:B------:R-:W-:Y:S04]  /*11270*/  LDS R53, [R248+0x6000] ;  /* 0x00600000f8357984 */ /* 0x000fe80000000800 */
[----:B------:R-:W1:Y:S01]  /*11280*/  LDS R55, [R248+0x7000] ;  /* 0x00700000f8377984 */ /* 0x000e620000000800 */
[-C--:B----4-:R-:W-:Y:S03]  /*11290*/  HMMA.1688.F32.TF32 R48, R80, R6.reuse, R208 ;  /* 0x000000065030723c */ /* 0x090fe600000810d0 */
[----:B------:R-:W-:Y:S04]  /*112a0*/  STL.64 [R1+0x9f0], R190 ;  /* 0x0009f0be01007387 */ /* 0x000fe80000100a00 */
[----:B------:R-:W-:Y:S04]  /*112b0*/  STL.64 [R1+0x9e8], R188 ;  /* 0x0009e8bc01007387 */ /* 0x000fe80000100a00 */
[----:B------:R-:W-:Y:S04]  /*112c0*/  STL.64 [R1+0xa00], R194 ;  /* 0x000a00c201007387 */ /* 0x000fe80000100a00 */
[----:B------:R-:W-:Y:S04]  /*112d0*/  STL.64 [R1+0x9f8], R192 ;  /* 0x0009f8c001007387 */ /* 0x000fe80000100a00 */
[----:B------:R-:W-:Y:S04]  /*112e0*/  STL.64 [R1+0xa10], R198 ;  /* 0x000a10c601007387 */ /* 0x000fe80000100a00 */
[----:B------:R-:W-:Y:S04]  /*112f0*/  STL.64 [R1+0xa08], R196 ;  /* 0x000a08c401007387 */ /* 0x000fe80000100a00 */
[----:B------:R-:W-:Y:S04]  /*11300*/  STL.64 [R1+0xa20], R202 ;  /* 0x000a20ca01007387 */ /* 0x000fe80000100a00 */
[----:B------:R2:W-:Y:S01]  /*11310*/  STL.64 [R1+0xa18], R200 ;  /* 0x000a18c801007387 */ /* 0x0005e20000100a00 */
[C---:B-1----:R-:W-:Y:S08]  /*11320*/  HMMA.1688.F32.TF32 R128, R52.reuse, R6, R128 ;  /* 0x000000063480723c */ /* 0x042ff00000081080 */
[C---:B------:R-:W-:Y:S08]  /*11330*/  HMMA.1688.F32.TF32 R132, R52.reuse, R10, R132 ;  /* 0x0000000a3484723c */ /* 0x040ff00000081084 */
[C---:B------:R-:W-:Y:S08]  /*11340*/  HMMA.1688.F32.TF32 R136, R52.reuse, R26, R136 ;  /* 0x0000001a3488723c */ /* 0x040ff00000081088 */
[C---:B------:R-:W-:Y:S08]  /*11350*/  HMMA.1688.F32.TF32 R140, R52.reuse, R22, R140 ;  /* 0x00000016348c723c */ /* 0x040ff0000008108c */
[C---:B------:R-:W-:Y:S08]  /*11360*/  HMMA.1688.F32.TF32 R144, R52.reuse, R18, R144 ;  /* 0x000000123490723c */ /* 0x040ff00000081090 */
[C---:B------:R-:W-:Y:S08]  /*11370*/  HMMA.1688.F32.TF32 R148, R52.reuse, R14, R148 ;  /* 0x0000000e3494723c */ /* 0x040ff00000081094 */
[C---:B------:R-:W-:Y:S08]  /*11380*/  HMMA.1688.F32.TF32 R152, R52.reuse, R34, R152 ;  /* 0x000000223498723c */ /* 0x040ff00000081098 */
[----:B------:R-:W-:Y:S01]  /*11390*/  HMMA.1688.F32.TF32 R156, R52, R30, R156 ;  /* 0x0000001e349c723c */ /* 0x000fe2000008109c */
[----:B------:R1:W-:Y:S04]  /*113a0*/  STL [R1+0x99c], R36 ;  /* 0x00099c2401007387 */ /* 0x0003e80000100800 */
[----:B------:R-:W-:Y:S03]  /*113b0*/  LDS R208, [R247+0x6300] ;  /* 0x00630000f7d07984 */ /* 0x000fe60000000800 */
[----:B------:R-:W-:Y:S01]  /*113c0*/  HMMA.1688.F32.TF32 R52, R80, R10, R220 ;  /* 0x0000000a5034723c */ /* 0x000fe200000810dc */
[----:B------:R3:W-:Y:S04]  /*113d0*/  STL [R1+0x998], R37 ;  /* 0x0009982501007387 */ /* 0x0007e80000100800 */
[----:B------:R4:W-:Y:S04]  /*113e0*/  STL [R1+0x994], R38 ;  /* 0x0009942601007387 */ /* 0x0009e80000100800 */
[----:B------:R1:W-:Y:S04]  /*113f0*/  STL [R1+0x990], R39 ;  /* 0x0009902701007387 */ /* 0x0003e80000100800 */
[----:B------:R-:W-:Y:S04]  /*11400*/  STL [R1+0x9ac], R40 ;  /* 0x0009ac2801007387 */ /* 0x000fe80000100800 */
        /* <DEDUP_REMOVED lines=19> */
[----:B--2---:R-:W2:Y:S04]  /*11540*/  LDL.LU R200, [R1+0xc0] ;  /* 0x0000c00001c87983 */ /* 0x004ea80000300800 */
[----:B------:R-:W2:Y:S04]  /*11550*/  LDL.LU R201, [R1+0xc4] ;  /* 0x0000c40001c97983 */ /* 0x000ea80000300800 */
[----:B------:R-:W2:Y:S04]  /*11560*/  LDL.LU R202, [R1+0xc8] ;  /* 0x0000c80001ca7983 */ /* 0x000ea80000300800 */
[----:B------:R-:W2:Y:S01]  /*11570*/  LDL.LU R203, [R1+0xcc] ;  /* 0x0000cc0001cb7983 */ /* 0x000ea20000300800 */
[-C--:B------:R-:W-:Y:S03]  /*11580*/  HMMA.1688.F32.TF32 R120, R124, R32.reuse, R236 ;  /* 0x000000207c78723c */ /* 0x080fe600000810ec */
[----:B-1----:R-:W2:Y:S04]  /*11590*/  LDL.LU R36, [R1+0x120] ;  /* 0x0001200001247983 */ /* 0x002ea80000300800 */
[----:B---3--:R-:W3:Y:S04]  /*115a0*/  LDL.LU R37, [R1+0x124] ;  /* 0x0001240001257983 */ /* 0x008ee80000300800 */
[----:B----4-:R-:W3:Y:S04]  /*115b0*/  LDL.LU R38, [R1+0x128] ;  /* 0x0001280001267983 */ /* 0x010ee80000300800 */
[----:B------:R-:W3:Y:S04]  /*115c0*/  LDL.LU R39, [R1+0x12c] ;  /* 0x00012c0001277983 */ /* 0x000ee80000300800 */
[----:B------:R-:W4:Y:S04]  /*115d0*/  LDL.LU R236, [R1+0x160] ;  /* 0x0001600001ec7983 */ /* 0x000f280000300800 */
[----:B------:R-:W4:Y:S04]  /*115e0*/  LDL.LU R237, [R1+0x164] ;  /* 0x0001640001ed7983 */ /* 0x000f280000300800 */
[----:B------:R-:W4:Y:S04]  /*115f0*/  LDL.LU R238, [R1+0x168] ;  /* 0x0001680001ee7983 */ /* 0x000f280000300800 */
[----:B------:R-:W4:Y:S04]  /*11600*/  LDL.LU R239, [R1+0x16c] ;  /* 0x00016c0001ef7983 */ /* 0x000f280000300800 */
[----:B------:R-:W2:Y:S04]  /*11610*/  LDL.LU R196, [R1+0x140] ;  /* 0x0001400001c47983 */ /* 0x000ea80000300800 */
[----:B------:R-:W2:Y:S04]  /*11620*/  LDL.LU R197, [R1+0x144] ;  /* 0x0001440001c57983 */ /* 0x000ea80000300800 */
[----:B------:R-:W2:Y:S04]  /*11630*/  LDL.LU R198, [R1+0x148] ;  /* 0x0001480001c67983 */ /* 0x000ea80000300800 */
        /* <DEDUP_REMOVED lines=8> */
[----:B------:R-:W4:Y:S01]  /*116c0*/  LDL.LU R191, [R1+0x8c] ;  /* 0x00008c0001bf7983 */ /* 0x000f220000300800 */
[C---:B------:R-:W-:Y:S03]  /*116d0*/  HMMA.1688.F32.TF32 R104, R108.reuse, R32, R104 ;  /* 0x000000206c68723c */ /* 0x040fe60000081068 */
[----:B------:R-:W-:Y:S04]  /*116e0*/  LDS R210, [R247+0x7300] ;  /* 0x00730000f7d27984 */ /* 0x000fe80000000800 */
[----:B------:R-:W-:Y:S01]  /*116f0*/  LDS R209, [R248+0x6300] ;  /* 0x00630000f8d17984 */ /* 0x000fe20000000800 */
[-C--:B------:R-:W-:Y:S03]  /*11700*/  HMMA.1688.F32.TF32 R108, R108, R28.reuse, R112 ;  /* 0x0000001c6c6c723c */ /* 0x080fe60000081070 */
[----:B------:R-:W-:Y:S04]  /*11710*/  LDS R112, [R247+0x6180] ;  /* 0x00618000f7707984 */ /* 0x000fe80000000800 */
[----:B------:R-:W-:Y:S04]  /*11720*/  LDS R114, [R247+0x7180] ;  /* 0x00718000f7727984 */ /* 0x000fe80000000800 */
[----:B------:R-:W-:Y:S04]  /*11730*/  LDS R113, [R248+0x6180] ;  /* 0x00618000f8717984 */ /* 0x000fe80000000800 */
[----:B------:R-:W1:Y:S01]  /*11740*/  LDS R115, [R248+0x7180] ;  /* 0x00718000f8737984 */ /* 0x000e620000000800 */
[----:B------:R-:W-:Y:S03]  /*11750*/  HMMA.1688.F32.TF32 R124, R124, R28, R232 ;  /* 0x0000001c7c7c723c */ /* 0x000fe600000810e8 */
[----:B------:R-:W-:Y:S04]  /*11760*/  LDS R211, [R248+0x7300] ;  /* 0x00730000f8d37984 */ /* 0x000fe80000000800 */
[----:B------:R-:W-:Y:S01]  /*11770*/  IMAD.MOV.U32 R232, RZ, RZ, R95 ;  /* 0x000000ffffe87224 */ /* 0x000fe200078e005f */
[----:B------:R-:W-:Y:S01]  /*11780*/  HMMA.1688.F32.TF32 R64, R80, R18, R64 ;  /* 0x000000125040723c */ /* 0x000fe20000081040 */
[----:B------:R-:W-:-:S02]  /*11790*/  IMAD.MOV.U32 R233, RZ, RZ, R94 ;  /* 0x000000ffffe97224 */ /* 0x000fc400078e005e */
[----:B------:R-:W-:Y:S02]  /*117a0*/  IMAD.MOV.U32 R234, RZ, RZ, R93 ;  /* 0x000000ffffea7224 */ /* 0x000fe400078e005d */
[----:B------:R-:W-:-:S03]  /*117b0*/  IMAD.MOV.U32 R235, RZ, RZ, R92 ;  /* 0x000000ffffeb7224 */ /* 0x000fc600078e005c */
[C---:B------:R-:W-:Y:S08]  /*117c0*/  HMMA.1688.F32.TF32 R68, R80.reuse, R14, R68 ;  /* 0x0000000e5044723c */ /* 0x040ff00000081044 */
[C---:B------:R-:W-:Y:S08]  /*117d0*/  HMMA.1688.F32.TF32 R72, R80.reuse, R34, R72 ;  /* 0x000000225048723c */ /* 0x040ff00000081048 */
[----:B------:R-:W-:Y:S08]  /*117e0*/  HMMA.1688.F32.TF32 R76, R80, R30, R76 ;  /* 0x0000001e504c723c */ /* 0x000ff0000008104c */
[C---:B-1----:R-:W-:Y:S08]  /*117f0*/  HMMA.1688.F32.TF32 R80, R112.reuse, R6, R96 ;  /* 0x000000067050723c */ /* 0x042ff00000081060 */
[C---:B------:R-:W-:Y:S08]  /*11800*/  HMMA.1688.F32.TF32 R84, R112.reuse, R10, R84 ;  /* 0x0000000a7054723c */ /* 0x040ff00000081054 */
[C---:B------:R-:W-:Y:S08]  /*11810*/  HMMA.1688.F32.TF32 R88, R112.reuse, R26, R88 ;  /* 0x0000001a7058723c */ /* 0x040ff00000081058 */
[C---:B------:R-:W-:Y:S01]  /*11820*/  HMMA.1688.F32.TF32 R92, R112.reuse, R22, R212 ;  /* 0x00000016705c723c */ /* 0x040fe200000810d4 */
[----:B------:R-:W-:Y:S04]  /*11830*/  LDS R212, [R247+0x6280] ;  /* 0x00628000f7d47984 */ /* 0x000fe80000000800 */
[----:B------:R-:W-:Y:S03]  /*11840*/  LDS R214, [R247+0x7280] ;  /* 0x00728000f7d67984 */ /* 0x000fe60000000800 */
[C---:B------:R-:W-:Y:S01]  /*11850*/  HMMA.1688.F32.TF32 R96, R112.reuse, R18, R116 ;  /* 0x000000127060723c */ /* 0x040fe20000081074 */
[----:B------:R-:W-:Y:S04]  /*11860*/  LDS R213, [R248+0x6280] ;  /* 0x00628000f8d57984 */ /* 0x000fe80000000800 */
[----:B------:R-:W1:Y:S03]  /*11870*/  LDS R215, [R248+0x7280] ;  /* 0x00728000f8d77984 */ /* 0x000e660000000800 */
[C---:B------:R-:W-:Y:S08]  /*11880*/  HMMA.1688.F32.TF32 R100, R112.reuse, R14, R100 ;  /* 0x0000000e7064723c */ /* 0x040ff00000081064 */
[C---:B------:R-:W-:Y:S08]  /*11890*/  HMMA.1688.F32.TF32 R104, R112.reuse, R34, R104 ;  /* 0x000000227068723c */ /* 0x040ff00000081068 */
[----:B------:R-:W-:Y:S08]  /*118a0*/  HMMA.1688.F32.TF32 R108, R112, R30, R108 ;  /* 0x0000001e706c723c */ /* 0x000ff0000008106c */
[C---:B--2---:R-:W-:Y:S01]  /*118b0*/  HMMA.1688.F32.TF32 R112, R216.reuse, R6, R196 ;  /* 0x00000006d870723c */ /* 0x044fe200000810c4 */
[----:B------:R-:W2:Y:S04]  /*118c0*/  LDL.LU R196, [R1+0xb0] ;  /* 0x0000b00001c47983 */ /* 0x000ea80000300800 */
[----:B------:R-:W2:Y:S04]  /*118d0*/  LDL.LU R197, [R1+0xb4] ;  /* 0x0000b40001c57983 */ /* 0x000ea80000300800 */
[----:B------:R-:W2:Y:S04]  /*118e0*/  LDL.LU R198, [R1+0xb8] ;  /* 0x0000b80001c67983 */ /* 0x000ea80000300800 */
[----:B------:R-:W2:Y:S01]  /*118f0*/  LDL.LU R199, [R1+0xbc] ;  /* 0x0000bc0001c77983 */ /* 0x000ea20000300800 */
[----:B---3--:R-:W-:Y:S07]  /*11900*/  HMMA.1688.F32.TF32 R116, R216, R10, R192 ;  /* 0x0000000ad874723c */ /* 0x008fee00000810c0 */
[----:B------:R-:W-:-:S02]  /*11910*/  IMAD.MOV.U32 R192, RZ, RZ, R225 ;  /* 0x000000ffffc07224 */ /* 0x000fc400078e00e1 */
[----:B------:R-:W3:Y:S01]  /*11920*/  LDL.LU R225, [R1+0xa88] ;  /* 0x000a880001e17983 */ /* 0x000ee20000300800 */
[----:B------:R-:W-:Y:S02]  /*11930*/  IMAD.MOV.U32 R193, RZ, RZ, R226 ;  /* 0x000000ffffc17224 */ /* 0x000fe400078e00e2 */
[----:B------:R-:W-:Y:S01]  /*11940*/  IMAD.MOV.U32 R194, RZ, RZ, R227 ;  /* 0x000000ffffc27224 */ /* 0x000fe200078e00e3 */
[----:B------:R-:W3:Y:S01]  /*11950*/  LDL.LU R226, [R1+0xa84] ;  /* 0x000a840001e27983 */ /* 0x000ee20000300800 */
[----:B------:R-:W-:Y:S01]  /*11960*/  IMAD.MOV.U32 R195, RZ, RZ, R2 ;  /* 0x000000ffffc37224 */ /* 0x000fe200078e0002 */
[----:B----4-:R-:W-:Y:S02]  /*11970*/  HMMA.1688.F32.TF32 R220, R216, R26, R188 ;  /* 0x0000001ad8dc723c */ /* 0x010fe400000810bc */
[----:B------:R-:W3:Y:S04]  /*11980*/  LDL.LU R227, [R1+0xa80] ;  /* 0x000a800001e37983 */ /* 0x000ee80000300800 */
[----:B------:R-:W4:Y:S01]  /*11990*/  LDL.LU R2, [R1+0xa7c] ;  /* 0x000a7c0001027983 */ /* 0x000f220000300800 */
[----:B------:R-:W-:-:S03]  /*119a0*/  IMAD.MOV.U32 R188, RZ, RZ, R245 ;  /* 0x000000ffffbc7224 */ /* 0x000fc600078e00f5 */
[----:B------:R-:W3:Y:S01]  /*119b0*/  LDL.LU R245, [R1+0xa78] ;  /* 0x000a780001f57983 */ /* 0x000ee20000300800 */
[----:B------:R-:W-:Y:S02]  /*119c0*/  IMAD.MOV.U32 R189, RZ, RZ, R244 ;  /* 0x000000ffffbd7224 */ /* 0x000fe400078e00f4 */
[----:B------:R-:W-:Y:S01]  /*119d0*/  IMAD.MOV.U32 R190, RZ, RZ, R9 ;  /* 0x000000ffffbe7224 */ /* 0x000fe200078e0009 */
[----:B------:R-:W3:Y:S01]  /*119e0*/  LDL.LU R244, [R1+0xa74] ;  /* 0x000a740001f47983 */ /* 0x000ee20000300800 */
[----:B------:R-:W-:-:S03]  /*119f0*/  IMAD.MOV.U32 R191, RZ, RZ, R0 ;  /* 0x000000ffffbf7224 */ /* 0x000fc600078e0000 */
[----:B------:R-:W3:Y:S04]  /*11a00*/  LDL.LU R9, [R1+0xa70] ;  /* 0x000a700001097983 */ /* 0x000ee80000300800 */
[----:B------:R-:W3:Y:S01]  /*11a10*/  LDL.LU R0, [R1+0xa6c] ;  /* 0x000a6c0001007983 */ /* 0x000ee20000300800 */
[----:B------:R-:W-:Y:S08]  /*11a20*/  HMMA.1688.F32.TF32 R40, R216, R14, R240 ;  /* 0x0000000ed828723c */ /* 0x000ff000000810f0 */
[C---:B-1----:R-:W-:Y:S11]  /*11a30*/  HMMA.1688.F32.TF32 R48, R212.reuse, R26, R200 ;  /* 0x0000001ad430723c */ /* 0x042ff600000810c8 */
[----:B------:R-:W-:Y:S05]  /*11a40*/  @!UPT UIADD3 URZ, URZ, URZ, URZ ;  /* 0x0000003f3f3ff290 */ /* 0x000fea000fffe03f */
[----:B------:R-:W-:Y:S02]  /*11a50*/  IMAD.MOV.U32 R231, RZ, RZ, R40 ;  /* 0x000000ffffe77224 */ /* 0x000fe400078e0028 */
[----:B------:R-:W-:Y:S02]  /*11a60*/  IMAD.MOV.U32 R230, RZ, RZ, R41 ;  /* 0x000000ffffe67224 */ /* 0x000fe400078e0029 */
[----:B------:R-:W-:Y:S02]  /*11a70*/  IMAD.MOV.U32 R229, RZ, RZ, R42 ;  /* 0x000000ffffe57224 */ /* 0x000fe400078e002a */
[----:B------:R-:W-:Y:S02]  /*11a80*/  IMAD.MOV.U32 R228, RZ, RZ, R43 ;  /* 0x000000ffffe47224 */ /* 0x000fe400078e002b */
[----:B------:R-:W-:Y:S07]  /*11a90*/  HMMA.1688.F32.TF32 R40, R212, R10, R36 ;  /* 0x0000000ad428723c */ /* 0x000fee0000081024 */
[----:B------:R-:W-:Y:S01]  /*11aa0*/  IMAD.MOV.U32 R36, RZ, RZ, R49 ;  /* 0x000000ffff247224 */ /* 0x000fe200078e0031 */
[----:B------:R-:W-:Y:S01]  /*11ab0*/  HMMA.1688.F32.TF32 R240, R216, R34, R120 ;  /* 0x00000022d8f0723c */ /* 0x000fe20000081078 */
[----:B------:R-:W-:-:S02]  /*11ac0*/  IMAD.MOV.U32 R37, RZ, RZ, R50 ;  /* 0x000000ffff257224 */ /* 0x000fc400078e0032 */
[----:B------:R-:W-:-:S05]  /*11ad0*/  IMAD.MOV.U32 R38, RZ, RZ, R51 ;  /* 0x000000ffff267224 */ /* 0x000fca00078e0033 */
[----:B------:R-:W-:Y:S01]  /*11ae0*/  HMMA.1688.F32.TF32 R120, R212, R18, R192 ;  /* 0x00000012d478723c */ /* 0x000fe200000810c0 */
[----:B------:R-:W4:Y:S04]  /*11af0*/  LDL.LU R192, [R1+0x110] ;  /* 0x0001100001c07983 */ /* 0x000f280000300800 */
[----:B------:R-:W4:Y:S03]  /*11b00*/  LDL.LU R193, [R1+0x114] ;  /* 0x0001140001c17983 */ /* 0x000f260000300800 */
[----:B------:R-:W-:Y:S01]  /*11b10*/  IMAD.MOV.U32 R63, RZ, RZ, R43 ;  /* 0x000000ffff3f7224 */ /* 0x000fe200078e002b */
[----:B------:R-:W-:Y:S01]  /*11b20*/  HMMA.1688.F32.TF32 R180, R184, R32, R180 ;  /* 0x00000020b8b4723c */ /* 0x000fe200000810b4 */
[----:B------:R-:W-:Y:S01]  /*11b30*/  IMAD.MOV.U32 R43, RZ, RZ, R48 ;  /* 0x000000ffff2b7224 */ /* 0x000fe200078e0030 */
[----:B------:R-:W4:Y:S01]  /*11b40*/  LDL.LU R194, [R1+0x118] ;  /* 0x0001180001c27983 */ /* 0x000f220000300800 */
[----:B------:R-:W-:-:S02]  /*11b50*/  IMAD.MOV.U32 R47, RZ, RZ, R41 ;  /* 0x000000ffff2f7224 */ /* 0x000fc400078e0029 */
[----:B------:R-:W-:-:S10]  /*11b60*/  IMAD.MOV.U32 R55, RZ, RZ, R42 ;  /* 0x000000ffff377224 */ /* 0x000fd400078e002a */
[----:B------:R-:W-:Y:S02]  /*11b70*/  IMAD.MOV.U32 R44, RZ, RZ, R122 ;  /* 0x000000ffff2c7224 */ /* 0x000fe400078e007a */
[----:B------:R-:W-:Y:S02]  /*11b80*/  IMAD.MOV.U32 R45, RZ, RZ, R123 ;  /* 0x000000ffff2d7224 */ /* 0x000fe400078e007b */
[----:B------:R-:W-:Y:S01]  /*11b90*/  IMAD.MOV.U32 R39, RZ, RZ, R40 ;  /* 0x000000ffff277224 */ /* 0x000fe200078e0028 */
[----:B------:R-:W-:Y:S08]  /*11ba0*/  HMMA.1688.F32.TF32 R232, R216, R18, R232 ;  /* 0x00000012d8e8723c */ /* 0x000ff000000810e8 */
[C---:B--2---:R-:W-:Y:S11]  /*11bb0*/  HMMA.1688.F32.TF32 R48, R212.reuse, R22, R196 ;  /* 0x00000016d430723c */ /* 0x044ff600000810c4 */
[----:B------:R-:W-:Y:S11]  /*11bc0*/  @!UPT UIADD3 URZ, URZ, URZ, URZ ;  /* 0x0000003f3f3ff290 */ /* 0x000ff6000fffe03f */
[----:B------:R-:W-:Y:S02]  /*11bd0*/  @!UPT UIADD3 URZ, URZ, URZ, URZ ;  /* 0x0000003f3f3ff290 */ /* 0x000fe4000fffe03f */
[----:B------:R-:W-:Y:S02]  /*11be0*/  IMAD.MOV.U32 R41, RZ, RZ, R50 ;  /* 0x000000ffff297224 */ /* 0x000fe400078e0032 */
[----:B------:R-:W-:Y:S02]  /*11bf0*/  IMAD.MOV.U32 R42, RZ, RZ, R51 ;  /* 0x000000ffff2a7224 */ /* 0x000fe400078e0033 */
[----:B------:R-:W-:Y:S02]  /*11c00*/  IMAD.MOV.U32 R50, RZ, RZ, R120 ;  /* 0x000000ffff327224 */ /* 0x000fe400078e0078 */
[----:B------:R-:W-:Y:S02]  /*11c10*/  IMAD.MOV.U32 R51, RZ, RZ, R121 ;  /* 0x000000ffff337224 */ /* 0x000fe400078e0079 */
[----:B------:R-:W-:Y:S01]  /*11c20*/  HMMA.1688.F32.TF32 R120, R212, R14, R188 ;  /* 0x0000000ed478723c */ /* 0x000fe200000810bc */
[----:B------:R-:W-:Y:S02]  /*11c30*/  IMAD.MOV.U32 R46, RZ, RZ, R48 ;  /* 0x000000ffff2e7224 */ /* 0x000fe400078e0030 */
[----:B------:R-:W-:-:S02]  /*11c40*/  IMAD.MOV.U32 R40, RZ, RZ, R49 ;  /* 0x000000ffff287224 */ /* 0x000fc400078e0031 */
[----:B---3--:R-:W-:Y:S02]  /*11c50*/  IMAD.MOV.U32 R195, RZ, RZ, R0 ;  /* 0x000000ffffc37224 */ /* 0x008fe400078e0000 */
[----:B------:R-:W2:Y:S04]  /*11c60*/  LDL.LU R0, [R1+0xa68] ;  /* 0x000a680001007983 */ /* 0x000ea80000300800 */
[----:B------:R-:W3:Y:S04]  /*11c70*/  LDL.LU R200, [R1+0x1d0] ;  /* 0x0001d00001c87983 */ /* 0x000ee80000300800 */
[----:B------:R-:W3:Y:S04]  /*11c80*/  LDL.LU R201, [R1+0x1d4] ;  /* 0x0001d40001c97983 */ /* 0x000ee80000300800 */
[----:B------:R-:W3:Y:S05]  /*11c90*/  LDL.LU R202, [R1+0x1d8] ;  /* 0x0001d80001ca7983 */ /* 0x000eea0000300800 */
[----:B------:R-:W-:-:S02]  /*11ca0*/  IMAD.MOV.U32 R53, RZ, RZ, R120 ;  /* 0x000000ffff357224 */ /* 0x000fc400078e0078 */
[----:B------:R-:W-:Y:S01]  /*11cb0*/  IMAD.MOV.U32 R54, RZ, RZ, R121 ;  /* 0x000000ffff367224 */ /* 0x000fe200078e0079 */
[----:B------:R-:W3:Y:S01]  /*11cc0*/  LDL.LU R203, [R1+0x1dc] ;  /* 0x0001dc0001cb7983 */ /* 0x000ee20000300800 */
[----:B------:R-:W-:Y:S02]  /*11cd0*/  IMAD.MOV.U32 R48, RZ, RZ, R122 ;  /* 0x000000ffff307224 */ /* 0x000fe400078e007a */
[----:B------:R-:W-:Y:S01]  /*11ce0*/  IMAD.MOV.U32 R49, RZ, RZ, R123 ;  /* 0x000000ffff317224 */ /* 0x000fe200078e007b */
[----:B------:R-:W3:Y:S01]  /*11cf0*/  LDL.LU R196, [R1+0x170] ;  /* 0x0001700001c47983 */ /* 0x000ee20000300800 */
[----:B------:R-:W-:Y:S01]  /*11d00*/  HMMA.1688.F32.TF32 R120, R212, R34, R180 ;  /* 0x00000022d478723c */ /* 0x000fe200000810b4 */
[----:B------:R-:W-:Y:S02]  /*11d10*/  IMAD.MOV.U32 R188, RZ, RZ, R5 ;  /* 0x000000ffffbc7224 */ /* 0x000fe400078e0005 */
[----:B------:R-:W3:Y:S01]  /*11d20*/  LDL.LU R197, [R1+0x174] ;  /* 0x0001740001c57983 */ /* 0x000ee20000300800 */
[----:B------:R-:W-:-:S03]  /*11d30*/  IMAD.MOV.U32 R189, RZ, RZ, R4 ;  /* 0x000000ffffbd7224 */ /* 0x000fc600078e0004 */
[----:B------:R-:W3:Y:S01]  /*11d40*/  LDL.LU R198, [R1+0x178] ;  /* 0x0001780001c67983 */ /* 0x000ee20000300800 */
[----:B------:R-:W-:-:S03]  /*11d50*/  IMAD.MOV.U32 R190, RZ, RZ, R3 ;  /* 0x000000ffffbe7224 */ /* 0x000fc600078e0003 */
[----:B------:R-:W3:Y:S04]  /*11d60*/  LDL.LU R199, [R1+0x17c] ;  /* 0x00017c0001c77983 */ /* 0x000ee80000300800 */
[----:B------:R-:W3:Y:S04]  /*11d70*/  LDL.LU R5, [R1+0xa64] ;  /* 0x000a640001057983 */ /* 0x000ee80000300800 */
[----:B------:R-:W3:Y:S04]  /*11d80*/  LDL.LU R4, [R1+0xa60] ;  /* 0x000a600001047983 */ /* 0x000ee80000300800 */
[----:B------:R-:W3:Y:S01]  /*11d90*/  LDL.LU R3, [R1+0xa5c] ;  /* 0x000a5c0001037983 */ /* 0x000ee20000300800 */
[----:B------:R-:W-:Y:S01]  /*11da0*/  IMAD.MOV.U32 R57, RZ, RZ, R120 ;  /* 0x000000ffff397224 */ /* 0x000fe200078e0078 */
[----:B------:R-:W-:Y:S01]  /*11db0*/  HMMA.1688.F32.TF32 R224, R216, R22, R224 ;  /* 0x00000016d8e0723c */ /* 0x000fe200000810e0 */
[----:B------:R-:W-:-:S02]  /*11dc0*/  IMAD.MOV.U32 R191, RZ, RZ, R246 ;  /* 0x000000ffffbf7224 */ /* 0x000fc400078e00f6 */
[----:B------:R-:W-:Y:S01]  /*11dd0*/  IMAD.MOV.U32 R58, RZ, RZ, R121 ;  /* 0x000000ffff3a7224 */ /* 0x000fe200078e0079 */
[----:B------:R-:W3:Y:S01]  /*11de0*/  LDL.LU R246, [R1+0xa58] ;  /* 0x000a580001f67983 */ /* 0x000ee20000300800 */
[----:B------:R-:W-:Y:S02]  /*11df0*/  IMAD.MOV.U32 R120, RZ, RZ, R250 ;  /* 0x000000ffff787224 */ /* 0x000fe400078e00fa */
[----:B------:R-:W-:Y:S01]  /*11e00*/  IMAD.MOV.U32 R121, RZ, RZ, R251 ;  /* 0x000000ffff797224 */ /* 0x000fe200078e00fb */
[----:B------:R-:W-:Y:S01]  /*11e10*/  HMMA.1688.F32.TF32 R216, R216, R30, R124 ;  /* 0x0000001ed8d8723c */ /* 0x000fe2000008107c */
[----:B------:R-:W3:Y:S04]  /*11e20*/  LDL.LU R250, [R1+0xa54] ;  /* 0x000a540001fa7983 */ /* 0x000ee80000300800 */
[----:B------:R-:W3:Y:S02]  /*11e30*/  LDL.LU R251, [R1+0xa50] ;  /* 0x000a500001fb7983 */ /* 0x000ee40000300800 */
[----:B------:R-:W-:-:S02]  /*11e40*/  IMAD.MOV.U32 R124, RZ, RZ, R252 ;  /* 0x000000ffff7c7224 */ /* 0x000fc400078e00fc */
[----:B------:R-:W3:Y:S01]  /*11e50*/  LDL.LU R252, [R1+0xa4c] ;  /* 0x000a4c0001fc7983 */ /* 0x000ee20000300800 */
[----:B------:R-:W-:Y:S08]  /*11e60*/  HMMA.1688.F32.TF32 R184, R184, R28, R204 ;  /* 0x0000001cb8b8723c */ /* 0x000ff000000810cc */
[----:B------:R-:W-:Y:S01]  /*11e70*/  HMMA.1688.F32.TF32 R236, R212, R6, R236 ;  /* 0x00000006d4ec723c */ /* 0x000fe200000810ec */
[----:B------:R-:W-:Y:S01]  /*11e80*/  IMAD.MOV.U32 R125, RZ, RZ, R8 ;  /* 0x000000ffff7d7224 */ /* 0x000fe200078e0008 */
[----:B------:R-:W-:Y:S01]  /*11e90*/  LDS R204, [R247+0x6380] ;  /* 0x00638000f7cc7984 */ /* 0x000fe20000000800 */
[----:B------:R-:W-:-:S02]  /*11ea0*/  IMAD.MOV.U32 R180, RZ, RZ, R9 ;  /* 0x000000ffffb47224 */ /* 0x000fc400078e0009 */
[----:B------:R-:W-:Y:S01]  /*11eb0*/  IMAD.MOV.U32 R181, RZ, RZ, R244 ;  /* 0x000000ffffb57224 */ /* 0x000fe200078e00f4 */
[----:B------:R-:W3:Y:S01]  /*11ec0*/  LDL.LU R8, [R1+0xa48] ;  /* 0x000a480001087983 */ /* 0x000ee20000300800 */
[----:B------:R-:W-:-:S03]  /*11ed0*/  IMAD.MOV.U32 R182, RZ, RZ, R245 ;  /* 0x000000ffffb67224 */ /* 0x000fc600078e00f5 */
[----:B------:R-:W3:Y:S01]  /*11ee0*/  LDL.LU R9, [R1+0xa44] ;  /* 0x000a440001097983 */ /* 0x000ee20000300800 */
[----:B----4-:R-:W-:-:S03]  /*11ef0*/  IMAD.MOV.U32 R183, RZ, RZ, R2 ;  /* 0x000000ffffb77224 */ /* 0x010fc600078e0002 */
[----:B------:R-:W4:Y:S02]  /*11f00*/  LDL.LU R244, [R1+0xa40] ;  /* 0x000a400001f47983 */ /* 0x000f240000300800 */
[----:B------:R-:W-:Y:S02]  /*11f10*/  HMMA.1688.F32.TF32 R212, R212, R30, R184 ;  /* 0x0000001ed4d4723c */ /* 0x000fe400000810b8 */
[----:B------:R-:W4:Y:S04]  /*11f20*/  LDL.LU R245, [R1+0xa3c] ;  /* 0x000a3c0001f57983 */ /* 0x000f280000300800 */
[----:B------:R-:W4:Y:S02]  /*11f30*/  LDL.LU R2, [R1+0xa38] ;  /* 0x000a380001027983 */ /* 0x000f240000300800 */
[C---:B------:R-:W-:Y:S02]  /*11f40*/  HMMA.1688.F32.TF32 R192, R208.reuse, R22, R192 ;  /* 0x00000016d0c0723c */ /* 0x040fe400000810c0 */
[----:B------:R-:W-:Y:S04]  /*11f50*/  LDS R206, [R247+0x7380] ;  /* 0x00738000f7ce7984 */ /* 0x000fe80000000800 */
[----:B------:R-:W-:Y:S02]  /*11f60*/  LDS R205, [R248+0x6380] ;  /* 0x00638000f8cd7984 */ /* 0x000fe40000000800 */
[----:B------:R-:W-:Y:S02]  /*11f70*/  HMMA.1688.F32.TF32 R188, R208, R14, R188 ;  /* 0x0000000ed0bc723c */ /* 0x000fe400000810bc */
[----:B------:R-:W1:Y:S01]  /*11f80*/  LDS R207, [R248+0x7380] ;  /* 0x00738000f8cf7984 */ /* 0x000e620000000800 */
[----:B--2---:R-:W-:-:S05]  /*11f90*/  IMAD.MOV.U32 R187, RZ, RZ, R0 ;  /* 0x000000ffffbb7224 */ /* 0x004fca00078e0000 */
[----:B---3--:R-:W-:Y:S01]  /*11fa0*/  HMMA.1688.F32.TF32 R200, R208, R6, R200 ;  /* 0x00000006d0c8723c */ /* 0x008fe200000810c8 */
[----:B------:R-:W-:Y:S02]  /*11fb0*/  IMAD.MOV.U32 R186, RZ, RZ, R5 ;  /* 0x000000ffffba7224 */ /* 0x000fe400078e0005 */
[----:B------:R-:W-:Y:S02]  /*11fc0*/  IMAD.MOV.U32 R185, RZ, RZ, R4 ;  /* 0x000000ffffb97224 */ /* 0x000fe400078e0004 */
[----:B------:R-:W-:Y:S02]  /*11fd0*/  IMAD.MOV.U32 R184, RZ, RZ, R3 ;  /* 0x000000ffffb87224 */ /* 0x000fe400078e0003 */
[----:B------:R-:W2:Y:S04]  /*11fe0*/  LDL.LU R3, [R1+0xa34] ;  /* 0x000a340001037983 */ /* 0x000ea80000300800 */
[----:B------:R-:W3:Y:S04]  /*11ff0*/  LDL.LU R4, [R1+0xa30] ;  /* 0x000a300001047983 */ /* 0x000ee80000300800 */
[----:B------:R-:W2:Y:S04]  /*12000*/  LDL.LU R5, [R1+0xa2c] ;  /* 0x000a2c0001057983 */ /* 0x000ea80000300800 */
[----:B------:R-:W2:Y:S04]  /*12010*/  LDL.LU R0, [R1+0xa28] ;  /* 0x000a280001007983 */ /* 0x000ea80000300800 */
[----:B------:R1:W-:Y:S04]  /*12020*/  STL [R1+0x974], R212 ;  /* 0x000974d401007387 */ /* 0x0003e80000100800 */
[----:B------:R1:W-:Y:S04]  /*12030*/  STL [R1+0x970], R213 ;  /* 0x000970d501007387 */ /* 0x0003e80000100800 */
[----:B------:R1:W-:Y:S02]  /*12040*/  STL [R1+0x96c], R214 ;  /* 0x00096cd601007387 */ /* 0x0003e40000100800 */
[----:B-1----:R-:W-:-:S02]  /*12050*/  IMAD.MOV.U32 R212, RZ, RZ, R252 ;  /* 0x000000ffffd47224 */ /* 0x002fc400078e00fc */
[----:B------:R1:W-:Y:S01]  /*12060*/  STL [R1+0x968], R215 ;  /* 0x000968d701007387 */ /* 0x0003e20000100800 */
[----:B------:R-:W-:Y:S01]  /*12070*/  IMAD.MOV.U32 R213, RZ, RZ, R251 ;  /* 0x000000ffffd57224 */ /* 0x000fe200078e00fb */
[----:B------:R-:W-:Y:S01]  /*12080*/  HMMA.1688.F32.TF32 R196, R208, R10, R196 ;  /* 0x0000000ad0c4723c */ /* 0x000fe200000810c4 */
[----:B------:R-:W-:Y:S02]  /*12090*/  IMAD.MOV.U32 R214, RZ, RZ, R250 ;  /* 0x000000ffffd67224 */ /* 0x000fe400078e00fa */
[----:B-1----:R-:W-:-:S07]  /*120a0*/  IMAD.MOV.U32 R215, RZ, RZ, R246 ;  /* 0x000000ffffd77224 */ /* 0x002fce00078e00f6 */
[----:B------:R-:W-:Y:S01]  /*120b0*/  HMMA.1688.F32.TF32 R212, R208, R26, R212 ;  /* 0x0000001ad0d4723c */ /* 0x000fe200000810d4 */
[----:B------:R-:W-:Y:S04]  /*120c0*/  STL.64 [R1+0x120], R200 ;  /* 0x000120c801007387 */ /* 0x000fe80000100a00 */
[----:B------:R1:W-:Y:S04]  /*120d0*/  STL.64 [R1+0x128], R202 ;  /* 0x000128ca01007387 */ /* 0x0003e80000100a00 */
[----:B-1----:R-:W2:Y:S04]  /*120e0*/  LDL.LU.64 R202, [R1+0xa20] ;  /* 0x000a200001ca7983 */ /* 0x002ea80000300a00 */
[----:B------:R-:W2:Y:S04]  /*120f0*/  LDL.LU.64 R200, [R1+0xa18] ;  /* 0x000a180001c87983 */ /* 0x000ea80000300a00 */
[----:B------:R-:W-:Y:S04]  /*12100*/  STL.64 [R1+0x170], R196 ;  /* 0x000170c401007387 */ /* 0x000fe80000100a00 */
[----:B------:R1:W-:Y:S04]  /*12110*/  STL.64 [R1+0x178], R198 ;  /* 0x000178c601007387 */ /* 0x0003e80000100a00 */
[----:B-1----:R-:W2:Y:S04]  /*12120*/  LDL.LU.64 R198, [R1+0xa10] ;  /* 0x000a100001c67983 */ /* 0x002ea80000300a00 */
[----:B------:R-:W2:Y:S04]  /*12130*/  LDL.LU.64 R196, [R1+0xa08] ;  /* 0x000a080001c47983 */ /* 0x000ea80000300a00 */
[----:B------:R1:W-:Y:S04]  /*12140*/  STL.64 [R1+0x1e0], R212 ;  /* 0x0001e0d401007387 */ /* 0x0003e80000100a00 */
[----:B------:R4:W-:Y:S04]  /*12150*/  STL.64 [R1+0x1e8], R214 ;  /* 0x0001e8d601007387 */ /* 0x0009e80000100a00 */
[----:B------:R4:W-:Y:S01]  /*12160*/  STL [R1+0x220], R192 ;  /* 0x000220c001007387 */ /* 0x0009e20000100800 */
[----:B-1----:R-:W-:-:S02]  /*12170*/  IMAD.MOV.U32 R213, RZ, RZ, R194 ;  /* 0x000000ffffd57224 */ /* 0x002fc400078e00c2 */
[----:B------:R-:W-:Y:S02]  /*12180*/  IMAD.MOV.U32 R212, RZ, RZ, R193 ;  /* 0x000000ffffd47224 */ /* 0x000fe400078e00c1 */
[----:B----4-:R-:W-:Y:S02]  /*12190*/  IMAD.MOV.U32 R214, RZ, RZ, R195 ;  /* 0x000000ffffd67224 */ /* 0x010fe400078e00c3 */
[----:B------:R-:W4:Y:S04]  /*121a0*/  LDL.LU.64 R194, [R1+0xa00] ;  /* 0x000a000001c27983 */ /* 0x000f280000300a00 */
[----:B------:R-:W4:Y:S01]  /*121b0*/  LDL.LU.64 R192, [R1+0x9f8] ;  /* 0x0009f80001c07983 */ /* 0x000f220000300a00 */
[----:B------:R-:W-:-:S03]  /*121c0*/  IMAD.MOV.U32 R215, RZ, RZ, R20 ;  /* 0x000000ffffd77224 */ /* 0x000fc600078e0014 */
[----:B------:R1:W-:Y:S04]  /*121d0*/  STL [R1+0x980], R214 ;  /* 0x000980d601007387 */ /* 0x0003e80000100800 */
[----:B------:R1:W-:Y:S04]  /*121e0*/  STL [R1+0x97c], R213 ;  /* 0x00097cd501007387 */ /* 0x0003e80000100800 */
[----:B------:R1:W-:Y:S02]  /*121f0*/  STL [R1+0x978], R212 ;  /* 0x000978d401007387 */ /* 0x0003e40000100800 */
[----:B-1----:R-:W-:-:S02]  /*12200*/  IMAD.MOV.U32 R214, RZ, RZ, R21 ;  /* 0x000000ffffd67224 */ /* 0x002fc400078e0015 */
[----:B------:R-:W-:Y:S02]  /*12210*/  IMAD.MOV.U32 R213, RZ, RZ, R24 ;  /* 0x000000ffffd57224 */ /* 0x000fe400078e0018 */
[----:B------:R-:W-:-:S07]  /*12220*/  IMAD.MOV.U32 R212, RZ, RZ, R25 ;  /* 0x000000ffffd47224 */ /* 0x000fce00078e0019 */
[----:B------:R-:W-:Y:S11]  /*12230*/  HMMA.1688.F32.TF32 R212, R208, R18, R212 ;  /* 0x00000012d0d4723c */ /* 0x000ff600000810d4 */
[----:B------:R-:W-:Y:S11]  /*12240*/  @!UPT UIADD3 URZ, URZ, URZ, URZ ;  /* 0x0000003f3f3ff290 */ /* 0x000ff6000fffe03f */
[----:B------:R-:W-:Y:S01]  /*12250*/  @!UPT UIADD3 URZ, URZ, URZ, URZ ;  /* 0x0000003f3f3ff290 */ /* 0x000fe2000fffe03f */
[----:B------:R1:W-:Y:S04]  /*12260*/  STL [R1+0x214], R213 ;  /* 0x000214d501007387 */ /* 0x0003e80000100800 */
[----:B------:R1:W-:Y:S04]  /*12270*/  STL.64 [R1+0x218], R214 ;  /* 0x000218d601007387 */ /* 0x0003e80000100a00 */
[----:B------:R1:W-:Y:S02]  /*12280*/  STL [R1+0x200], R188 ;  /* 0x000200bc01007387 */ /* 0x0003e40000100800 */
[----:B-1----:R-:W-:-:S02]  /*12290*/  IMAD.MOV.U32 R213, RZ, RZ, R190 ;  /* 0x000000ffffd57224 */ /* 0x002fc400078e00be */
[----:B------:R-:W-:Y:S02]  /*122a0*/  IMAD.MOV.U32 R215, RZ, RZ, R212 ;  /* 0x000000ffffd77224 */ /* 0x000fe400078e00d4 */
[----:B------:R-:W-:Y:S02]  /*122b0*/  IMAD.MOV.U32 R212, RZ, RZ, R191 ;  /* 0x000000ffffd47224 */ /* 0x000fe400078e00bf */
[----:B------:R-:W-:Y:S01]  /*122c0*/  IMAD.MOV.U32 R214, RZ, RZ, R189 ;  /* 0x000000ffffd67224 */ /* 0x000fe200078e00bd */
[----:B------:R-:W2:Y:S04]  /*122d0*/  LDL.LU.64 R190, [R1+0x9f0] ;  /* 0x0009f00001be7983 */ /* 0x000ea80000300a00 */
[----:B------:R-:W2:Y:S01]  /*122e0*/  LDL.LU.64 R188, [R1+0x9e8] ;  /* 0x0009e80001bc7983 */ /* 0x000ea20000300a00 */
[----:B------:R-:W-:-:S02]  /*122f0*/  IMAD.MOV.U32 R126, RZ, RZ, R17 ;  /* 0x000000ffff7e7224 */ /* 0x000fc400078e0011 */
[----:B------:R-:W-:Y:S02]  /*12300*/  IMAD.MOV.U32 R127, RZ, RZ, R16 ;  /* 0x000000ffff7f7224 */ /* 0x000fe400078e0010 */
[----:B------:R-:W-:Y:S02]  /*12310*/  IMAD.MOV.U32 R59, RZ, RZ, R122 ;  /* 0x000000ffff3b7224 */ /* 0x000fe400078e007a */
[----:B------:R-:W-:Y:S02]  /*12320*/  IMAD.MOV.U32 R52, RZ, RZ, R123 ;  /* 0x000000ffff347224 */ /* 0x000fe400078e007b */
[----:B------:R-:W-:Y:S02]  /*12330*/  IMAD.MOV.U32 R122, RZ, RZ, R13 ;  /* 0x000000ffff7a7224 */ /* 0x000fe400078e000d */
[----:B------:R-:W-:Y:S01]  /*12340*/  IMAD.MOV.U32 R123, RZ, RZ, R12 ;  /* 0x000000ffff7b7224 */ /* 0x000fe200078e000c */
[----:B------:R-:W-:Y:S01]  /*12350*/  HMMA.1688.F32.TF32 R16, R204, R18, R124 ;  /* 0x00000012cc10723c */ /* 0x000fe2000008107c */
[----:B------:R-:W-:Y:S04]  /*12360*/  LDS R124, [R247+0x8100] ;  /* 0x00810000f77c7984 */ /* 0x000fe80000000800 */
[----:B------:R-:W-:Y:S04]  /*12370*/  LDS R126, [R247+0x9100] ;  /* 0x00910000f77e7984 */ /* 0x000fe80000000800 */
[----:B------:R-:W-:Y:S04]  /*12380*/  LDS R125, [R248+0x8100] ;  /* 0x00810000f87d7984 */ /* 0x000fe80000000800 */
[----:B------:R-:W-:Y:S01]  /*12390*/  LDS R127, [R248+0x9100] ;  /* 0x00910000f87f7984 */ /* 0x000fe20000000800 */
[C---:B--2---:R-:W-:Y:S08]  /*123a0*/  HMMA.1688.F32.TF32 R188, R208.reuse, R34, R188 ;  /* 0x00000022d0bc723c */ /* 0x044ff000000810bc */
[----:B----4-:R-:W-:Y:S07]  /*123b0*/  HMMA.1688.F32.TF32 R208, R208, R30, R192 ;  /* 0x0000001ed0d0723c */ /* 0x010fee00000810c0 */
[----:B------:R-:W-:-:S02]  /*123c0*/  IMAD.MOV.U32 R192, RZ, RZ, R5 ;  /* 0x000000ffffc07224 */ /* 0x000fc400078e0005 */
[----:B---3--:R-:W-:Y:S02]  /*123d0*/  IMAD.MOV.U32 R193, RZ, RZ, R4 ;  /* 0x000000ffffc17224 */ /* 0x008fe400078e0004 */
[----:B------:R-:W-:Y:S02]  /*123e0*/  IMAD.MOV.U32 R194, RZ, RZ, R3 ;  /* 0x000000ffffc27224 */ /* 0x000fe400078e0003 */
[----:B------:R-:W-:Y:S02]  /*123f0*/  IMAD.MOV.U32 R195, RZ, RZ, R2 ;  /* 0x000000ffffc37224 */ /* 0x000fe400078e0002 */
[----:B------:R1:W-:Y:S04]  /*12400*/  STL.64 [R1+0x1f0], R188 ;  /* 0x0001f0bc01007387 */ /* 0x0003e80000100a00 */
[----:B------:R2:W-:Y:S04]  /*12410*/  STL.64 [R1+0x1f8], R190 ;  /* 0x0001f8be01007387 */ /* 0x0005e80000100a00 */
[----:B------:R-:W-:Y:S01]  /*12420*/  STL.64 [R1+0x1d0], R208 ;  /* 0x0001d0d001007387 */ /* 0x000fe20000100a00 */
[----:B-1----:R-:W-:-:S02]  /*12430*/  IMAD.MOV.U32 R188, RZ, RZ, R245 ;  /* 0x000000ffffbc7224 */ /* 0x002fc400078e00f5 */
[----:B------:R-:W-:Y:S02]  /*12440*/  IMAD.MOV.U32 R189, RZ, RZ, R244 ;  /* 0x000000ffffbd7224 */ /* 0x000fe400078e00f4 */
[----:B--2---:R-:W-:Y:S02]  /*12450*/  IMAD.MOV.U32 R190, RZ, RZ, R9 ;  /* 0x000000ffffbe7224 */ /* 0x004fe400078e0009 */
[----:B------:R-:W-:Y:S01]  /*12460*/  IMAD.MOV.U32 R191, RZ, RZ, R8 ;  /* 0x000000ffffbf7224 */ /* 0x000fe200078e0008 */
[----:B------:R1:W-:Y:S06]  /*12470*/  STL.64 [R1+0x1d8], R210 ;  /* 0x0001d8d201007387 */ /* 0x0003ec0000100a00 */
[C---:B------:R-:W-:Y:S08]  /*12480*/  HMMA.1688.F32.TF32 R188, R204.reuse, R10, R188 ;  /* 0x0000000accbc723c */ /* 0x040ff000000810bc */
[C---:B-1----:R-:W-:Y:S08]  /*12490*/  HMMA.1688.F32.TF32 R208, R204.reuse, R6, R192 ;  /* 0x00000006ccd0723c */ /* 0x042ff000000810c0 */
[C---:B------:R-:W-:Y:S01]  /*124a0*/  HMMA.1688.F32.TF32 R8, R204.reuse, R26, R184 ;  /* 0x0000001acc08723c */ /* 0x040fe200000810b8 */
[----:B------:R-:W-:Y:S04]  /*124b0*/  LDS R184, [R247+0x8000] ;  /* 0x00800000f7b87984 */ /* 0x000fe80000000800 */
[----:B------:R-:W-:Y:S03]  /*124c0*/  LDS R186, [R247+0x9000] ;  /* 0x00900000f7ba7984 */ /* 0x000fe60000000800 */
[C---:B------:R-:W-:Y:S01]  /*124d0*/  HMMA.1688.F32.TF32 R4, R204.reuse, R22, R180 ;  /* 0x00000016cc04723c */ /* 0x040fe200000810b4 */
[----:B------:R-:W-:Y:S04]  /*124e0*/  LDS R185, [R248+0x8000] ;  /* 0x00800000f8b97984 */ /* 0x000fe80000000800 */
[----:B------:R-:W-:Y:S04]  /*124f0*/  LDS R187, [R248+0x9000] ;  /* 0x00900000f8bb7984 */ /* 0x000fe80000000800 */
[----:B------:R-:W-:Y:S04]  /*12500*/  STL [R1+0x964], R208 ;  /* 0x000964d001007387 */ /* 0x000fe80000100800 */
[----:B------:R-:W-:Y:S04]  /*12510*/  STL [R1+0x960], R209 ;  /* 0x000960d101007387 */ /* 0x000fe80000100800 */
[----:B------:R-:W-:Y:S04]  /*12520*/  STL [R1+0x95c], R210 ;  /* 0x00095cd201007387 */ /* 0x000fe80000100800 */
[----:B------:R-:W-:Y:S04]  /*12530*/  STL [R1+0x958], R211 ;  /* 0x000958d301007387 */ /* 0x000fe80000100800 */
[----:B------:R-:W-:Y:S04]  /*12540*/  STL.64 [R1+0x1c0], R188 ;  /* 0x0001c0bc01007387 */ /* 0x000fe80000100a00 */
[----:B------:R-:W-:Y:S04]  /*12550*/  STL.64 [R1+0x1c8], R190 ;  /* 0x0001c8be01007387 */ /* 0x000fe80000100a00 */
[----:B------:R-:W-:Y:S04]  /*12560*/  STL.64 [R1+0x1b0], R8 ;  /* 0x0001b00801007387 */ /* 0x000fe80000100a00 */
[----:B------:R1:W-:Y:S04]  /*12570*/  STL.64 [R1+0x1b8], R10 ;  /* 0x0001b80a01007387 */ /* 0x0003e80000100a00 */
[----:B------:R-:W-:Y:S04]  /*12580*/  STL.64 [R1+0x1a0], R4 ;  /* 0x0001a00401007387 */ /* 0x000fe80000100a00 */
[----:B------:R2:W-:Y:S01]  /*12590*/  STL.64 [R1+0x1a8], R6 ;  /* 0x0001a80601007387 */ /* 0x0005e20000100a00 */
[C---:B-1----:R-:W-:Y:S03]  /*125a0*/  HMMA.1688.F32.TF32 R8, R204.reuse, R14, R120 ;  /* 0x0000000ecc08723c */ /* 0x042fe60000081078 */
[----:B------:R-:W-:Y:S04]  /*125b0*/  LDSM.16.M88.4 R20, [R0+0x28080] ;  /* 0x028080000014783b */ /* 0x000fe80000000200 */
[----:B------:R-:W-:Y:S01]  /*125c0*/  LDSM.16.M88.4 R24, [R0+0x2a080] ;  /* 0x02a080000018783b */ /* 0x000fe20000000200 */
[----:B--2---:R-:W-:Y:S03]  /*125d0*/  HMMA.1688.F32.TF32 R4, R204, R34, R196 ;  /* 0x00000022cc04723c */ /* 0x004fe600000810c4 */
[----:B------:R-:W-:Y:S04]  /*125e0*/  STL.64 [R1+0x190], R16 ;  /* 0x0001901001007387 */ /* 0x000fe80000100a00 */
[----:B------:R-:W-:Y:S04]  /*125f0*/  STL.64 [R1+0x198], R18 ;  /* 0x0001981201007387 */ /* 0x000fe80000100a00 */
[----:B------:R-:W-:Y:S04]  /*12600*/  LDSM.16.M88.4 R12, [R0+0x24080] ;  /* 0x02408000000c783b */ /* 0x000fe80000000200 */
[----:B------:R-:W-:Y:S04]  /*12610*/  LDSM.16.M88.4 R16, [R0+0x26080] ;  /* 0x026080000010783b */ /* 0x000fe80000000200 */
[----:B------:R-:W-:Y:S04]  /*12620*/  STL.64 [R1+0x180], R8 ;  /* 0x0001800801007387 */ /* 0x000fe80000100a00 */
[----:B------:R-:W-:Y:S01]  /*12630*/  STL.64 [R1+0x188], R10 ;  /* 0x0001880a01007387 */ /* 0x000fe20000100a00 */
[----:B------:R-:W-:-:S03]  /*12640*/  IMAD.MOV.U32 R208, RZ, RZ, R5 ;  /* 0x000000ffffd07224 */ /* 0x000fc600078e0005 */
[----:B------:R1:W-:Y:S01]  /*12650*/  STL [R1+0x110], R4 ;  /* 0x0001100401007387 */ /* 0x0003e20000100800 */
[----:B------:R-:W-:Y:S02]  /*12660*/  IMAD.MOV.U32 R209, RZ, RZ, R6 ;  /* 0x000000ffffd17224 */ /* 0x000fe400078e0006 */
[----:B------:R-:W-:Y:S01]  /*12670*/  IMAD.MOV.U32 R210, RZ, RZ, R7 ;  /* 0x000000ffffd27224 */ /* 0x000fe200078e0007 */
[----:B------:R-:W2:Y:S04]  /*12680*/  LDSM.16.M88.4 R8, [R0+0x22080] ;  /* 0x022080000008783b */ /* 0x000ea80000000200 */
[----:B------:R-:W-:Y:S01]  /*12690*/  LDSM.16.M88.4 R32, [R0+0x2e080] ;  /* 0x02e080000020783b */ /* 0x000fe20000000200 */
[----:B-1----:R-:W-:Y:S03]  /*126a0*/  HMMA.1688.F32.TF32 R4, R204, R30, R200 ;  /* 0x0000001ecc04723c */ /* 0x002fe600000810c8 */
[----:B------:R-:W-:Y:S04]  /*126b0*/  LDSM.16.M88.4 R28, [R0+0x2c080] ;  /* 0x02c08000001c783b */ /* 0x000fe80000000200 */
[----:B------:R-:W-:Y:S04]  /*126c0*/  LDS R180, [R247+0x8080] ;  /* 0x00808000f7b47984 */ /* 0x000fe80000000800 */
[----:B------:R-:W-:Y:S04]  /*126d0*/  LDS R182, [R247+0x9080] ;  /* 0x00908000f7b67984 */ /* 0x000fe80000000800 */
[----:B------:R-:W-:Y:S04]  /*126e0*/  LDS R181, [R248+0x8080] ;  /* 0x00808000f8b57984 */ /* 0x000fe80000000800 */
[----:B------:R-:W-:Y:S01]  /*126f0*/  LDS R183, [R248+0x9080] ;  /* 0x00908000f8b77984 */ /* 0x000fe20000000800 */
[----:B------:R-:W-:-:S02]  /*12700*/  IMAD.MOV.U32 R192, RZ, RZ, R53 ;  /* 0x000000ffffc07224 */ /* 0x000fc400078e0035 */
[----:B------:R-:W-:Y:S01]  /*12710*/  IMAD.MOV.U32 R193, RZ, RZ, R54 ;  /* 0x000000ffffc17224 */ /* 0x000fe200078e0036 */
[----:B------:R-:W-:Y:S01]  /*12720*/  LDS R204, [R247+0x8300] ;  /* 0x00830000f7cc7984 */ /* 0x000fe20000000800 */
[----:B------:R-:W-:-:S03]  /*12730*/  IMAD.MOV.U32 R211, RZ, RZ, R4 ;  /* 0x000000ffffd37224 */ /* 0x000fc600078e0004 */
[----:B------:R-:W-:Y:S04]  /*12740*/  STL [R1+0xc4], R5 ;  /* 0x0000c40501007387 */ /* 0x000fe80000100800 */
[----:B------:R-:W-:Y:S04]  /*12750*/  STL.64 [R1+0xc8], R6 ;  /* 0x0000c80601007387 */ /* 0x000fe80000100a00 */
[----:B------:R-:W1:Y:S01]  /*12760*/  LDSM.16.M88.4 R4, [R0+0x20080] ;  /* 0x020080000004783b */ /* 0x000e620000000200 */
[----:B--2---:R-:W-:Y:S01]  /*12770*/  HMMA.1688.F32.TF32 R132, R184, R8, R132 ;  /* 0x00000008b884723c */ /* 0x004fe20000081084 */
[----:B------:R-:W-:-:S02]  /*12780*/  IMAD.MOV.U32 R194, RZ, RZ, R48 ;  /* 0x000000ffffc27224 */ /* 0x000fc400078e0030 */
[----:B------:R-:W-:Y:S01]  /*12790*/  IMAD.MOV.U32 R195, RZ, RZ, R49 ;  /* 0x000000ffffc37224 */ /* 0x000fe200078e0031 */
[----:B------:R-:W-:Y:S01]  /*127a0*/  LDS R206, [R247+0x9300] ;  /* 0x00930000f7ce7984 */ /* 0x000fe20000000800 */
[----:B------:R-:W-:Y:S02]  /*127b0*/  IMAD.MOV.U32 R196, RZ, RZ, R50 ;  /* 0x000000ffffc47224 */ /* 0x000fe400078e0032 */
[----:B------:R-:W-:Y:S01]  /*127c0*/  IMAD.MOV.U32 R197, RZ, RZ, R51 ;  /* 0x000000ffffc57224 */ /* 0x000fe200078e0033 */
[----:B------:R-:W-:Y:S01]  /*127d0*/  LDS R205, [R248+0x8300] ;  /* 0x00830000f8cd7984 */ /* 0x000fe20000000800 */
[----:B------:R-:W-:Y:S02]  /*127e0*/  IMAD.MOV.U32 R198, RZ, RZ, R44 ;  /* 0x000000ffffc67224 */ /* 0x000fe400078e002c */
[----:B------:R-:W-:Y:S01]  /*127f0*/  IMAD.MOV.U32 R199, RZ, RZ, R45 ;  /* 0x000000ffffc77224 */ /* 0x000fe200078e002d */
[----:B------:R-:W-:Y:S04]  /*12800*/  LDS R207, [R248+0x9300] ;  /* 0x00930000f8cf7984 */ /* 0x000fe80000000800 */
[----:B------:R-:W-:Y:S04]  /*12810*/  LDS R120, [R247+0x8180] ;  /* 0x00818000f7787984 */ /* 0x000fe80000000800 */
[----:B------:R-:W-:Y:S04]  /*12820*/  LDS R122, [R247+0x9180] ;  /* 0x00918000f77a7984 */ /* 0x000fe80000000800 */
[----:B------:R-:W-:Y:S04]  /*12830*/  LDS R121, [R248+0x8180] ;  /* 0x00818000f8797984 */ /* 0x000fe80000000800 */
[----:B------:R-:W-:Y:S01]  /*12840*/  LDS R123, [R248+0x9180] ;  /* 0x00918000f87b7984 */ /* 0x000fe20000000800 */
[C---:B-1----:R-:W-:Y:S08]  /*12850*/  HMMA.1688.F32.TF32 R188, R184.reuse, R4, R128 ;  /* 0x00000004b8bc723c */ /* 0x042ff00000081080 */
[----:B------:R-:W-:Y:S01]  /*12860*/  HMMA.1688.F32.TF32 R128, R184, R12, R136 ;  /* 0x0000000cb880723c */ /* 0x000fe20000081088 */
[----:B------:R-:W-:Y:S04]  /*12870*/  STL [R1+0x934], R6 ;  /* 0x0009340601007387 */ /* 0x000fe80000100800 */
[----:B------:R-:W-:Y:S04]  /*12880*/  STL [R1+0x930], R7 ;  /* 0x0009300701007387 */ /* 0x000fe80000100800 */
[----:B------:R1:W-:Y:S04]  /*12890*/  STL [R1+0x93c], R10 ;  /* 0x00093c0a01007387 */ /* 0x0003e80000100800 */
[----:B------:R-:W-:Y:S04]  /*128a0*/  STL [R1+0x938], R11 ;  /* 0x0009380b01007387 */ /* 0x000fe80000100800 */
[----:B------:R2:W-:Y:S04]  /*128b0*/  STL [R1+0x944], R14 ;  /* 0x0009440e01007387 */ /* 0x0005e80000100800 */
[----:B------:R3:W-:Y:S04]  /*128c0*/  STL [R1+0x940], R15 ;  /* 0x0009400f01007387 */ /* 0x0007e80000100800 */
[----:B------:R-:W-:Y:S01]  /*128d0*/  STL [R1+0x94c], R18 ;  /* 0x00094c1201007387 */ /* 0x000fe20000100800 */
[----:B-1----:R-:W-:-:S02]  /*128e0*/  IMAD.MOV.U32 R10, RZ, RZ, R131 ;  /* 0x000000ffff0a7224 */ /* 0x002fc400078e0083 */
[----:B--2---:R-:W-:Y:S01]  /*128f0*/  IMAD.MOV.U32 R14, RZ, RZ, R129 ;  /* 0x000000ffff0e7224 */ /* 0x004fe200078e0081 */
[----:B------:R1:W-:Y:S01]  /*12900*/  STL [R1+0x948], R19 ;  /* 0x0009481301007387 */ /* 0x0003e20000100800 */
[----:B---3--:R-:W-:Y:S02]  /*12910*/  IMAD.MOV.U32 R15, RZ, RZ, R130 ;  /* 0x000000ffff0f7224 */ /* 0x008fe400078e0082 */
[----:B-1----:R-:W-:Y:S02]  /*12920*/  IMAD.MOV.U32 R19, RZ, RZ, R128 ;  /* 0x000000ffff137224 */ /* 0x002fe400078e0080 */
[C---:B------:R-:W-:Y:S01]  /*12930*/  HMMA.1688.F32.TF32 R128, R184.reuse, R16, R140 ;  /* 0x00000010b880723c */ /* 0x040fe2000008108c */
[----:B------:R-:W-:Y:S04]  /*12940*/  STL [R1+0x92c], R22 ;  /* 0x00092c1601007387 */ /* 0x000fe80000100800 */
[----:B------:R-:W-:Y:S04]  /*12950*/  STL [R1+0x928], R23 ;  /* 0x0009281701007387 */ /* 0x000fe80000100800 */
[----:B------:R-:W-:Y:S01]  /*12960*/  STL [R1+0x920], R26 ;  /* 0x0009201a01007387 */ /* 0x000fe20000100800 */
[----:B------:R-:W-:Y:S01]  /*12970*/  HMMA.1688.F32.TF32 R136, R184, R32, R156 ;  /* 0x00000020b888723c */ /* 0x000fe2000008109c */
[----:B------:R-:W-:-:S02]  /*12980*/  IMAD.MOV.U32 R200, RZ, RZ, R46 ;  /* 0x000000ffffc87224 */ /* 0x000fc400078e002e */
[----:B------:R-:W-:Y:S01]  /*12990*/  IMAD.MOV.U32 R201, RZ, RZ, R40 ;  /* 0x000000ffffc97224 */ /* 0x000fe200078e0028 */
[----:B------:R-:W-:Y:S01]  /*129a0*/  LDS R140, [R247+0x8200] ;  /* 0x00820000f78c7984 */ /* 0x000fe20000000800 */
[----:B------:R-:W-:Y:S02]  /*129b0*/  IMAD.MOV.U32 R202, RZ, RZ, R41 ;  /* 0x000000ffffca7224 */ /* 0x000fe400078e0029 */
[----:B------:R-:W-:Y:S01]  /*129c0*/  IMAD.MOV.U32 R203, RZ, RZ, R42 ;  /* 0x000000ffffcb7224 */ /* 0x000fe200078e002a */
[----:B------:R-:W-:Y:S04]  /*129d0*/  LDS R142, [R247+0x9200] ;  /* 0x00920000f78e7984 */ /* 0x000fe80000000800 */
[----:B------:R-:W-:Y:S02]  /*129e0*/  LDS R141, [R248+0x8200] ;  /* 0x00820000f88d7984 */ /* 0x000fe40000000800 */
[----:B------:R-:W-:-:S02]  /*129f0*/  IMAD.MOV.U32 R11, RZ, RZ, R128 ;  /* 0x000000ffff0b7224 */ /* 0x000fc400078e0080 */
[----:B------:R-:W-:Y:S01]  /*12a00*/  IMAD.MOV.U32 R6, RZ, RZ, R129 ;  /* 0x000000ffff067224 */ /* 0x000fe200078e0081 */
[----:B------:R-:W-:Y:S01]  /*12a10*/  LDS R143, [R248+0x9200] ;  /* 0x00920000f88f7984 */ /* 0x000fe20000000800 */
[----:B------:R-:W-:Y:S02]  /*12a20*/  IMAD.MOV.U32 R7, RZ, RZ, R130 ;  /* 0x000000ffff077224 */ /* 0x000fe400078e0082 */
[----:B------:R-:W-:Y:S02]  /*12a30*/  IMAD.MOV.U32 R249, RZ, RZ, R131 ;  /* 0x000000fffff97224 */ /* 0x000fe400078e0083 */
[----:B------:R-:W-:Y:S01]  /*12a40*/  HMMA.1688.F32.TF32 R128, R184, R20, R144 ;  /* 0x00000014b880723c */ /* 0x000fe20000081090 */
[----:B------:R-:W-:Y:S04]  /*12a50*/  STL [R1+0x91c], R27 ;  /* 0x00091c1b01007387 */ /* 0x000fe80000100800 */
[----:B------:R-:W-:Y:S04]  /*12a60*/  STL [R1+0x914], R30 ;  /* 0x0009141e01007387 */ /* 0x000fe80000100800 */
[----:B------:R-:W-:Y:S04]  /*12a70*/  STL [R1+0x910], R31 ;  /* 0x0009101f01007387 */ /* 0x000fe80000100800 */
[----:B------:R-:W-:Y:S04]  /*12a80*/  STL [R1+0x924], R34 ;  /* 0x0009242201007387 */ /* 0x000fe80000100800 */
[----:B------:R-:W-:Y:S04]  /*12a90*/  STL [R1+0x918], R35 ;  /* 0x0009182301007387 */ /* 0x000fe80000100800 */
[----:B------:R-:W-:Y:S04]  /*12aa0*/  STL.64 [R1+0x100], R188 ;  /* 0x000100bc01007387 */ /* 0x000fe80000100a00 */
[----:B------:R-:W-:Y:S04]  /*12ab0*/  STL.64 [R1+0x108], R190 ;  /* 0x000108be01007387 */ /* 0x000fe80000100a00 */
[----:B------:R-:W-:Y:S01]  /*12ac0*/  STL.64 [R1+0xf0], R132 ;  /* 0x0000f08401007387 */ /* 0x000fe20000100a00 */
[----:B------:R-:W-:-:S03]  /*12ad0*/  IMAD.MOV.U32 R18, RZ, RZ, R131 ;  /* 0x000000ffff127224 */ /* 0x000fc600078e0083 */
[----:B------:R-:W-:Y:S04]  /*12ae0*/  STL.64 [R1+0xf8], R134 ;  /* 0x0000f88601007387 */ /* 0x000fe80000100a00 */
[----:B------:R1:W-:Y:S04]  /*12af0*/  STL [R1+0x954], R15 ;  /* 0x0009540f01007387 */ /* 0x0003e80000100800 */
[----:B------:R2:W-:Y:S04]  /*12b00*/  STL [R1+0x950], R10 ;  /* 0x0009500a01007387 */ /* 0x0005e80000100800 */
[----:B------:R3:W-:Y:S01]  /*12b10*/  STL [R1+0xa8], R130 ;  /* 0x0000a88201007387 */ /* 0x0007e20000100800 */
[----:B-1----:R-:W-:-:S02]  /*12b20*/  IMAD.MOV.U32 R15, RZ, RZ, R128 ;  /* 0x000000ffff0f7224 */ /* 0x002fc400078e0080 */
[----:B--2---:R-:W-:Y:S02]  /*12b30*/  IMAD.MOV.U32 R10, RZ, RZ, R129 ;  /* 0x000000ffff0a7224 */ /* 0x004fe400078e0081 */
[C---:B---3--:R-:W-:Y:S11]  /*12b40*/  HMMA.1688.F32.TF32 R128, R184.reuse, R24, R148 ;  /* 0x00000018b880723c */ /* 0x048ff60000081094 */
[----:B------:R-:W-:Y:S11]  /*12b50*/  @!UPT UIADD3 URZ, URZ, URZ, URZ ;  /* 0x0000003f3f3ff290 */ /* 0x000ff6000fffe03f */
[----:B------:R-:W-:Y:S01]  /*12b60*/  @!UPT UIADD3 URZ, URZ, URZ, URZ ;  /* 0x0000003f3f3ff290 */ /* 0x000fe2000fffe03f */
[----:B------:R1:W-:Y:S01]  /*12b70*/  STL.64 [R1+0x90], R128 ;  /* 0x0000908001007387 */ /* 0x0003e20000100a00 */
[----:B------:R-:W-:Y:S02]  /*12b80*/  IMAD.MOV.U32 R22, RZ, RZ, R130 ;  /* 0x000000ffff167224 */ /* 0x000fe400078e0082 */
[----:B------:R-:W-:Y:S02]  /*12b90*/  IMAD.MOV.U32 R23, RZ, RZ, R131 ;  /* 0x000000ffff177224 */ /* 0x000fe400078e0083 */
[----:B-1----:R-:W-:Y:S08]  /*12ba0*/  HMMA.1688.F32.TF32 R128, R184, R28, R152 ;  /* 0x0000001cb880723c */ /* 0x002ff00000081098 */
[C---:B------:R-:W-:Y:S11]  /*12bb0*/  HMMA.1688.F32.TF32 R132, R180.reuse, R4, R160 ;  /* 0x00000004b484723c */ /* 0x040ff600000810a0 */
[----:B------:R-:W-:Y:S04]  /*12bc0*/  @!UPT UIADD3 URZ, URZ, URZ, URZ ;  /* 0x0000003f3f3ff290 */ /* 0x000fe8000fffe03f */
[----:B------:R-:W-:Y:S04]  /*12bd0*/  STL.64 [R1+0x70], R128 ;  /* 0x0000708001007387 */ /* 0x000fe80000100a00 */
[----:B------:R1:W-:Y:S02]  /*12be0*/  STL.64 [R1+0x78], R130 ;  /* 0x0000788201007387 */ /* 0x0003e40000100a00 */
[----:B-1----:R-:W-:Y:S02]  /*12bf0*/  HMMA.1688.F32.TF32 R128, R180, R8, R164 ;  /* 0x00000008b480723c */ /* 0x002fe400000810a4 */
[----:B------:R-:W-:Y:S04]  /*12c00*/  STL.64 [R1+0x50], R136 ;  /* 0x0000508801007387 */ /* 0x000fe80000100a00 */
[----:B------:R-:W-:Y:S04]  /*12c10*/  STL.64 [R1+0x58], R138 ;  /* 0x0000588a01007387 */ /* 0x000fe80000100a00 */
[----:B------:R-:W-:Y:S04]  /*12c20*/  STL.64 [R1+0x40], R132 ;  /* 0x0000408401007387 */ /* 0x000fe80000100a00 */
[----:B------:R-:W-:Y:S09]  /*12c30*/  STL.64 [R1+0x48], R134 ;  /* 0x0000488601007387 */ /* 0x000ff20000100a00 */
[----:B------:R1:W-:Y:S01]  /*12c40*/  STL [R1+0x30], R128 ;  /* 0x0000308001007387 */ /* 0x0003e20000100800 */
[----:B------:R-:W-:-:S02]  /*12c50*/  IMAD.MOV.U32 R34, RZ, RZ, R129 ;  /* 0x000000ffff227224 */ /* 0x000fc400078e0081 */
[----:B------:R-:W-:Y:S02]  /*12c60*/  IMAD.MOV.U32 R26, RZ, RZ, R130 ;  /* 0x000000ffff1a7224 */ /* 0x000fe400078e0082 */
[----:B------:R-:W-:Y:S02]  /*12c70*/  IMAD.MOV.U32 R27, RZ, RZ, R131 ;  /* 0x000000ffff1b7224 */ /* 0x000fe400078e0083 */
[C---:B-1----:R-:W-:Y:S11]  /*12c80*/  HMMA.1688.F32.TF32 R128, R180.reuse, R12, R168 ;  /* 0x0000000cb480723c */ /* 0x042ff600000810a8 */
[----:B------:R-:W-:Y:S11]  /*12c90*/  @!UPT UIADD3 URZ, URZ, URZ, URZ ;  /* 0x0000003f3f3ff290 */ /* 0x000ff6000fffe03f */
[----:B------:R-:W-:Y:S02]  /*12ca0*/  @!UPT UIADD3 URZ, URZ, URZ, URZ ;  /* 0x0000003f3f3ff290 */ /* 0x000fe4000fffe03f */
[----:B------:R-:W-:Y:S02]  /*12cb0*/  IMAD.MOV.U32 R35, RZ, RZ, R128 ;  /* 0x000000ffff237224 */ /* 0x000fe400078e0080 */
[----:B------:R-:W-:Y:S02]  /*12cc0*/  IMAD.MOV.U32 R30, RZ, RZ, R129 ;  /* 0x000000ffff1e7224 */ /* 0x000fe400078e0081 */
[----:B------:R-:W-:Y:S02]  /*12cd0*/  IMAD.MOV.U32 R31, RZ, RZ, R130 ;  /* 0x000000ffff1f7224 */ /* 0x000fe400078e0082 */
[----:B------:R-:W-:Y:S02]  /*12ce0*/  IMAD.MOV.U32 R252, RZ, RZ, R131 ;  /* 0x000000fffffc7224 */ /* 0x000fe400078e0083 */
[----:B------:R-:W-:Y:S01]  /*12cf0*/  HMMA.1688.F32.TF32 R128, R180, R16, R172 ;  /* 0x00000010b480723c */ /* 0x000fe200000810ac */
[----:B------:R-:W-:Y:S04]  /*12d00*/  LDS R172, [R247+0x8280] ;  /* 0x00828000f7ac7984 */ /* 0x000fe80000000800 */
[----:B------:R-:W-:Y:S04]  /*12d10*/  LDS R174, [R247+0x9280] ;  /* 0x00928000f7ae7984 */ /* 0x000fe80000000800 */
[----:B------:R-:W-:Y:S04]  /*12d20*/  LDS R173, [R248+0x8280] ;  /* 0x00828000f8ad7984 */ /* 0x000fe80000000800 */
[----:B------:R-:W1:Y:S01]  /*12d30*/  LDS R175, [R248+0x9280] ;  /* 0x00928000f8af7984 */ /* 0x000e620000000800 */
[----:B------:R-:W-:-:S02]  /*12d40*/  IMAD.MOV.U32 R188, RZ, RZ, R57 ;  /* 0x000000ffffbc7224 */ /* 0x000fc400078e0039 */
[----:B------:R-:W-:Y:S01]  /*12d50*/  IMAD.MOV.U32 R189, RZ, RZ, R58 ;  /* 0x000000ffffbd7224 */ /* 0x000fe200078e003a */
[----:B------:R-:W2:Y:S01]  /*12d60*/  LDL.LU R57, [R1+0x9e0] ;  /* 0x0009e00001397983 */ /* 0x000ea20000300800 */
[----:B------:R-:W-:Y:S02]  /*12d70*/  IMAD.MOV.U32 R190, RZ, RZ, R59 ;  /* 0x000000ffffbe7224 */ /* 0x000fe400078e003b */
[----:B------:R-:W-:Y:S01]  /*12d80*/  IMAD.MOV.U32 R191, RZ, RZ, R52 ;  /* 0x000000ffffbf7224 */ /* 0x000fe200078e0034 */
[----:B------:R-:W2:Y:S04]  /*12d90*/  LDL.LU R58, [R1+0x9dc] ;  /* 0x0009dc00013a7983 */ /* 0x000ea80000300800 */
[----:B------:R-:W2:Y:S04]  /*12da0*/  LDL.LU R59, [R1+0x9d8] ;  /* 0x0009d800013b7983 */ /* 0x000ea80000300800 */
[----:B------:R-:W3:Y:S04]  /*12db0*/  LDL.LU R52, [R1+0x9d4] ;  /* 0x0009d40001347983 */ /* 0x000ee80000300800 */
[----:B------:R-:W3:Y:S04]  /*12dc0*/  LDL.LU R53, [R1+0x9d0] ;  /* 0x0009d00001357983 */ /* 0x000ee80000300800 */
[----:B------:R-:W3:Y:S04]  /*12dd0*/  LDL.LU R54, [R1+0x9cc] ;  /* 0x0009cc0001367983 */ /* 0x000ee80000300800 */
[----:B------:R-:W4:Y:S04]  /*12de0*/  LDL.LU R48, [R1+0x9c8] ;  /* 0x0009c80001307983 */ /* 0x000f280000300800 */
[----:B------:R-:W4:Y:S04]  /*12df0*/  LDL.LU R49, [R1+0x9c4] ;  /* 0x0009c40001317983 */ /* 0x000f280000300800 */
[----:B------:R-:W4:Y:S01]  /*12e00*/  LDL.LU R50, [R1+0x9c0] ;  /* 0x0009c00001327983 */ /* 0x000f220000300800 */
[----:B-1----:R-:W-:Y:S03]  /*12e10*/  HMMA.1688.F32.TF32 R164, R172, R24, R192 ;  /* 0x00000018aca4723c */ /* 0x002fe600000810c0 */
[----:B------:R-:W4:Y:S04]  /*12e20*/  LDL.LU R51, [R1+0x9bc] ;  /* 0x0009bc0001337983 */ /* 0x000f280000300800 */
[----:B------:R-:W2:Y:S04]  /*12e30*/  LDL.LU R44, [R1+0x9b8] ;  /* 0x0009b800012c7983 */ /* 0x000ea80000300800 */
[----:B------:R-:W2:Y:S01]  /*12e40*/  LDL.LU R45, [R1+0x9b4] ;  /* 0x0009b400012d7983 */ /* 0x000ea20000300800 */
[----:B------:R-:W-:-:S03]  /*12e50*/  IMAD.MOV.U32 R152, RZ, RZ, R43 ;  /* 0x000000ffff987224 */ /* 0x000fc600078e002b */
        /* <DEDUP_REMOVED lines=10> */
[----:B------:R-:W3:Y:S01]  /*12f00*/  LDL.LU R36, [R1+0x99c] ;  /* 0x00099c0001247983 */ /* 0x000ee20000300800 */
[----:B------:R-:W-:-:S03]  /*12f10*/  IMAD.MOV.U32 R150, RZ, RZ, R55 ;  /* 0x000000ffff967224 */ /* 0x000fc600078e0037 */
[----:B------:R-:W3:Y:S01]  /*12f20*/  LDL.LU R37, [R1+0x998] ;  /* 0x0009980001257983 */ /* 0x000ee20000300800 */
[----:B------:R-:W-:-:S03]  /*12f30*/  IMAD.MOV.U32 R151, RZ, RZ, R63 ;  /* 0x000000ffff977224 */ /* 0x000fc600078e003f */
[----:B------:R-:W3:Y:S01]  /*12f40*/  LDL.LU R38, [R1+0x994] ;  /* 0x0009940001267983 */ /* 0x000ee20000300800 */
[C---:B------:R-:W-:Y:S03]  /*12f50*/  HMMA.1688.F32.TF32 R156, R172.reuse, R16, R200 ;  /* 0x00000010ac9c723c */ /* 0x040fe600000810c8 */
[----:B------:R-:W3:Y:S04]  /*12f60*/  LDL.LU R39, [R1+0x990] ;  /* 0x0009900001277983 */ /* 0x000ee80000300800 */
[----:B------:R-:W4:Y:S04]  /*12f70*/  LDL.LU R47, [R1+0x98c] ;  /* 0x00098c00012f7983 */ /* 0x000f280000300800 */
[----:B------:R-:W4:Y:S04]  /*12f80*/  LDL.LU R55, [R1+0x988] ;  /* 0x0009880001377983 */ /* 0x000f280000300800 */
[----:B------:R-:W4:Y:S04]  /*12f90*/  LDL.LU R63, [R1+0x984] ;  /* 0x00098400013f7983 */ /* 0x000f280000300800 */
[----:B------:R-:W4:Y:S04]  /*12fa0*/  LDL.LU R200, [R1+0x120] ;  /* 0x0001200001c87983 */ /* 0x000f280000300800 */
[----:B------:R-:W4:Y:S04]  /*12fb0*/  LDL.LU R201, [R1+0x124] ;  /* 0x0001240001c97983 */ /* 0x000f280000300800 */
[----:B------:R-:W4:Y:S04]  /*12fc0*/  LDL.LU R202, [R1+0x128] ;  /* 0x0001280001ca7983 */ /* 0x000f280000300800 */
[----:B------:R-:W4:Y:S01]  /*12fd0*/  LDL.LU R203, [R1+0x12c] ;  /* 0x00012c0001cb7983 */ /* 0x000f220000300800 */
[----:B------:R-:W-:Y:S03]  /*12fe0*/  HMMA.1688.F32.TF32 R160, R172, R20, R196 ;  /* 0x00000014aca0723c */ /* 0x000fe600000810c4 */
[----:B------:R1:W-:Y:S04]  /*12ff0*/  STL [R1+0x840], R164 ;  /* 0x000840a401007387 */ /* 0x0003e80000100800 */
[----:B------:R1:W-:Y:S01]  /*13000*/  STL [R1+0x83c], R165 ;  /* 0x00083ca501007387 */ /* 0x0003e20000100800 */
[----:B------:R-:W-:-:S03]  /*13010*/  IMAD.MOV.U32 R197, RZ, RZ, R214 ;  /* 0x000000ffffc57224 */ /* 0x000fc600078e00d6 */
[----:B------:R1:W-:Y:S01]  /*13020*/  STL [R1+0x838], R166 ;  /* 0x000838a601007387 */ /* 0x0003e20000100800 */
[----:B------:R-:W-:-:S03]  /*13030*/  IMAD.MOV.U32 R198, RZ, RZ, R213 ;  /* 0x000000ffffc67224 */ /* 0x000fc600078e00d5 */
[----:B------:R1:W-:Y:S01]  /*13040*/  STL [R1+0x834], R167 ;  /* 0x000834a701007387 */ /* 0x0003e20000100800 */
[----:B------:R-:W-:-:S03]  /*13050*/  IMAD.MOV.U32 R199, RZ, RZ, R212 ;  /* 0x000000ffffc77224 */ /* 0x000fc600078e00d4 */
[----:B------:R-:W4:Y:S04]  /*13060*/  LDL.LU R196, [R1+0x200] ;  /* 0x0002000001c47983 */ /* 0x000f280000300800 */
[----:B------:R-:W4:Y:S04]  /*13070*/  LDL.LU R214, [R1+0x980] ;  /* 0x0009800001d67983 */ /* 0x000f280000300800 */
[----:B------:R-:W4:Y:S04]  /*13080*/  LDL.LU R213, [R1+0x97c] ;  /* 0x00097c0001d57983 */ /* 0x000f280000300800 */
[----:B------:R-:W4:Y:S01]  /*13090*/  LDL.LU R212, [R1+0x978] ;  /* 0x0009780001d47983 */ /* 0x000f220000300800 */
[----:B------:R-:W-:-:S02]  /*130a0*/  IMAD.MOV.U32 R251, RZ, RZ, R128 ;  /* 0x000000fffffb7224 */ /* 0x000fc400078e0080 */
[----:B------:R-:W-:Y:S02]  /*130b0*/  IMAD.MOV.U32 R250, RZ, RZ, R129 ;  /* 0x000000fffffa7224 */ /* 0x000fe400078e0081 */
[----:B------:R-:W-:Y:S02]  /*130c0*/  IMAD.MOV.U32 R246, RZ, RZ, R130 ;  /* 0x000000fffff67224 */ /* 0x000fe400078e0082 */
[----:B------:R-:W-:Y:S02]  /*130d0*/  IMAD.MOV.U32 R245, RZ, RZ, R131 ;  /* 0x000000fffff57224 */ /* 0x000fe400078e0083 */
[----:B------:R-:W-:Y:S01]  /*130e0*/  HMMA.1688.F32.TF32 R128, R180, R20, R176 ;  /* 0x00000014b480723c */ /* 0x000fe200000810b0 */
[----:B------:R-:W-:-:S07]  /*130f0*/  IMAD.MOV.U32 R192, RZ, RZ, R215 ;  /* 0x000000ffffc07224 */ /* 0x000fce00078e00d7 */
[-C--:B------:R-:W-:Y:S08]  /*13100*/  HMMA.1688.F32.TF32 R168, R172, R28.reuse, R188 ;  /* 0x0000001caca8723c */ /* 0x080ff000000810bc */
[C---:B--2---:R-:W-:Y:S08]  /*13110*/  HMMA.1688.F32.TF32 R40, R180.reuse, R28, R40 ;  /* 0x0000001cb428723c */ /* 0x044ff00000081028 */
[C---:B---3--:R-:W-:Y:S08]  /*13120*/  HMMA.1688.F32.TF32 R36, R180.reuse, R24, R36 ;  /* 0x00000018b424723c */ /* 0x048ff00000081024 */
[----:B----4-:R-:W-:Y:S01]  /*13130*/  HMMA.1688.F32.TF32 R44, R180, R32, R44 ;  /* 0x00000020b42c723c */ /* 0x010fe2000008102c */
        /* <DEDUP_REMOVED lines=8> */
[----:B------:R-:W4:Y:S01]  /*131c0*/  LDL.LU R188, [R1+0x220] ;  /* 0x0002200001bc7983 */ /* 0x000f220000300800 */
[----:B------:R-:W-:-:S02]  /*131d0*/  IMAD.MOV.U32 R191, RZ, RZ, R214 ;  /* 0x000000ffffbf7224 */ /* 0x000fc400078e00d6 */
[----:B------:R-:W-:Y:S02]  /*131e0*/  IMAD.MOV.U32 R190, RZ, RZ, R213 ;  /* 0x000000ffffbe7224 */ /* 0x000fe400078e00d5 */
[----:B------:R-:W-:Y:S02]  /*131f0*/  IMAD.MOV.U32 R189, RZ, RZ, R212 ;  /* 0x000000ffffbd7224 */ /* 0x000fe400078e00d4 */
[----:B------:R-:W4:Y:S04]  /*13200*/  LDL.LU R212, [R1+0x974] ;  /* 0x0009740001d47983 */ /* 0x000f280000300800 */
[----:B------:R-:W4:Y:S04]  /*13210*/  LDL.LU R213, [R1+0x970] ;  /* 0x0009700001d57983 */ /* 0x000f280000300800 */
[----:B------:R-:W4:Y:S04]  /*13220*/  LDL.LU R214, [R1+0x96c] ;  /* 0x00096c0001d67983 */ /* 0x000f280000300800 */
[----:B------:R-:W4:Y:S04]  /*13230*/  LDL.LU R215, [R1+0x968] ;  /* 0x0009680001d77983 */ /* 0x000f280000300800 */
[----:B------:R-:W4:Y:S04]  /*13240*/  LDL.LU R193, [R1+0x214] ;  /* 0x0002140001c17983 */ /* 0x000f280000300800 */
[----:B------:R-:W4:Y:S04]  /*13250*/  LDL.LU R194, [R1+0x218] ;  /* 0x0002180001c27983 */ /* 0x000f280000300800 */
[----:B------:R-:W4:Y:S01]  /*13260*/  LDL.LU R195, [R1+0x21c] ;  /* 0x00021c0001c37983 */ /* 0x000f220000300800 */
[C---:B------:R-:W-:Y:S08]  /*13270*/  HMMA.1688.F32.TF32 R144, R172.reuse, R4, R236 ;  /* 0x00000004ac90723c */ /* 0x040ff000000810ec */
[C---:B------:R-:W-:Y:S08]  /*13280*/  HMMA.1688.F32.TF32 R148, R172.reuse, R8, R148 ;  /* 0x00000008ac94723c */ /* 0x040ff00000081094 */
[----:B------:R-:W-:Y:S08]  /*13290*/  HMMA.1688.F32.TF32 R152, R172, R12, R152 ;  /* 0x0000000cac98723c */ /* 0x000ff00000081098 */
[----:B------:R-:W-:Y:S01]  /*132a0*/  HMMA.1688.F32.TF32 R176, R204, R4, R200 ;  /* 0x00000004ccb0723c */ /* 0x000fe200000810c8 */
[----:B------:R-:W-:Y:S04]  /*132b0*/  STL [R1+0x850], R168 ;  /* 0x000850a801007387 */ /* 0x000fe80000100800 */
[----:B------:R-:W-:Y:S04]  /*132c0*/  STL [R1+0x84c], R169 ;  /* 0x00084ca901007387 */ /* 0x000fe80000100800 */
[----:B------:R-:W-:Y:S04]  /*132d0*/  STL [R1+0x848], R170 ;  /* 0x000848aa01007387 */ /* 0x000fe80000100800 */
[----:B------:R-:W-:Y:S01]  /*132e0*/  STL [R1+0x844], R171 ;  /* 0x000844ab01007387 */ /* 0x000fe20000100800 */
[----:B------:R-:W-:-:S02]  /*132f0*/  IMAD.MOV.U32 R244, RZ, RZ, R128 ;  /* 0x000000fffff47224 */ /* 0x000fc400078e0080 */
[----:B------:R-:W-:Y:S02]  /*13300*/  IMAD.MOV.U32 R3, RZ, RZ, R129 ;  /* 0x000000ffff037224 */ /* 0x000fe400078e0081 */
[----:B------:R-:W-:Y:S02]  /*13310*/  IMAD.MOV.U32 R2, RZ, RZ, R130 ;  /* 0x000000ffff027224 */ /* 0x000fe400078e0082 */
[----:B------:R-:W-:Y:S02]  /*13320*/  IMAD.MOV.U32 R0, RZ, RZ, R131 ;  /* 0x000000ffff007224 */ /* 0x000fe400078e0083 */
[----:B------:R-:W-:Y:S08]  /*13330*/  HMMA.1688.F32.TF32 R128, R140, R20, R232 ;  /* 0x000000148c80723c */ /* 0x000ff000000810e8 */
[C---:B--2---:R-:W-:Y:S08]  /*13340*/  HMMA.1688.F32.TF32 R180, R204.reuse, R8, R180 ;  /* 0x00000008ccb4723c */ /* 0x044ff000000810b4 */
[C---:B---3--:R-:W-:Y:S08]  /*13350*/  HMMA.1688.F32.TF32 R184, R204.reuse, R12, R184 ;  /* 0x0000000cccb8723c */ /* 0x048ff000000810b8 */
[----:B----4-:R-:W-:Y:S08]  /*13360*/  HMMA.1688.F32.TF32 R188, R204, R16, R188 ;  /* 0x00000010ccbc723c */ /* 0x010ff000000810bc */
[----:B------:R-:W-:Y:S08]  /*13370*/  HMMA.1688.F32.TF32 R172, R172, R32, R212 ;  /* 0x00000020acac723c */ /* 0x000ff000000810d4 */
[C---:B------:R-:W-:Y:S11]  /*13380*/  HMMA.1688.F32.TF32 R192, R204.reuse, R20, R192 ;  /* 0x00000014ccc0723c */ /* 0x040ff600000810c0 */
[----:B------:R-:W-:Y:S04]  /*13390*/  @!UPT UIADD3 URZ, URZ, URZ, URZ ;  /* 0x0000003f3f3ff290 */ /* 0x000fe8000fffe03f */
[----:B------:R-:W-:Y:S04]  /*133a0*/  STL [R1+0x860], R172 ;  /* 0x000860ac01007387 */ /* 0x000fe80000100800 */
[----:B------:R-:W-:Y:S04]  /*133b0*/  STL [R1+0x85c], R173 ;  /* 0x00085cad01007387 */ /* 0x000fe80000100800 */
[----:B------:R-:W-:Y:S04]  /*133c0*/  STL [R1+0x858], R174 ;  /* 0x000858ae01007387 */ /* 0x000fe80000100800 */
[----:B------:R-:W-:Y:S04]  /*133d0*/  STL [R1+0x854], R175 ;  /* 0x000854af01007387 */ /* 0x000fe80000100800 */
[----:B------:R-:W2:Y:S04]  /*133e0*/  LDL.LU R200, [R1+0x1f0] ;  /* 0x0001f00001c87983 */ /* 0x000ea80000300800 */
[----:B------:R-:W2:Y:S04]  /*133f0*/  LDL.LU R201, [R1+0x1f4] ;  /* 0x0001f40001c97983 */ /* 0x000ea80000300800 */
[----:B------:R-:W2:Y:S04]  /*13400*/  LDL.LU R202, [R1+0x1f8] ;  /* 0x0001f80001ca7983 */ /* 0x000ea80000300800 */
[----:B------:R-:W2:Y:S04]  /*13410*/  LDL.LU R203, [R1+0x1fc] ;  /* 0x0001fc0001cb7983 */ /* 0x000ea80000300800 */
        /* <DEDUP_REMOVED lines=20> */
[----:B------:R-:W3:Y:S04]  /*13560*/  LDL.LU R232, [R1+0x1d0] ;  /* 0x0001d00001e87983 */ /* 0x000ee80000300800 */
[----:B------:R-:W3:Y:S04]  /*13570*/  LDL.LU R233, [R1+0x1d4] ;  /* 0x0001d40001e97983 */ /* 0x000ee80000300800 */
[----:B------:R-:W3:Y:S04]  /*13580*/  LDL.LU R234, [R1+0x1d8] ;  /* 0x0001d80001ea7983 */ /* 0x000ee80000300800 */
[----:B------:R-:W3:Y:S01]  /*13590*/  LDL.LU R235, [R1+0x1dc] ;  /* 0x0001dc0001eb7983 */ /* 0x000ee20000300800 */
[----:B------:R-:W-:Y:S08]  /*135a0*/  HMMA.1688.F32.TF32 R196, R204, R24, R196 ;  /* 0x00000018ccc4723c */ /* 0x000ff000000810c4 */
[C---:B------:R-:W-:Y:S08]  /*135b0*/  HMMA.1688.F32.TF32 R48, R124.reuse, R4, R48 ;  /* 0x000000047c30723c */ /* 0x040ff00000081030 */
[C---:B------:R-:W-:Y:S07]  /*135c0*/  HMMA.1688.F32.TF32 R52, R124.reuse, R8, R52 ;  /* 0x000000087c34723c */ /* 0x040fee0000081034 */
[----:B------:R-:W-:Y:S04]  /*135d0*/  STL [R1+0x8c0], R196 ;  /* 0x0008c0c401007387 */ /* 0x000fe80000100800 */
[----:B------:R-:W-:Y:S04]  /*135e0*/  STL [R1+0x8bc], R197 ;  /* 0x0008bcc501007387 */ /* 0x000fe80000100800 */
[----:B------:R-:W-:Y:S01]  /*135f0*/  STL [R1+0x8b8], R198 ;  /* 0x0008b8c601007387 */ /* 0x000fe20000100800 */
[C---:B------:R-:W-:Y:S03]  /*13600*/  HMMA.1688.F32.TF32 R56, R124.reuse, R12, R56 ;  /* 0x0000000c7c38723c */ /* 0x040fe60000081038 */
[----:B------:R-:W-:Y:S04]  /*13610*/  STL [R1+0x8b4], R199 ;  /* 0x0008b4c701007387 */ /* 0x000fe80000100800 */
[----:B------:R-:W4:Y:S01]  /*13620*/  LDL.LU R236, [R1+0x180] ;  /* 0x0001800001ec7983 */ /* 0x000f220000300800 */
[C---:B------:R-:W-:Y:S03]  /*13630*/  HMMA.1688.F32.TF32 R60, R124.reuse, R16, R60 ;  /* 0x000000107c3c723c */ /* 0x040fe6000008103c */
[----:B------:R-:W4:Y:S04]  /*13640*/  LDL.LU R237, [R1+0x184] ;  /* 0x0001840001ed7983 */ /* 0x000f280000300800 */
[----:B------:R-:W4:Y:S01]  /*13650*/  LDL.LU R238, [R1+0x188] ;  /* 0x0001880001ee7983 */ /* 0x000f220000300800 */
[C---:B------:R-:W-:Y:S03]  /*13660*/  HMMA.1688.F32.TF32 R64, R124.reuse, R20, R64 ;  /* 0x000000147c40723c */ /* 0x040fe60000081040 */
[----:B------:R-:W4:Y:S05]  /*13670*/  LDL.LU R239, [R1+0x18c] ;  /* 0x00018c0001ef7983 */ /* 0x000f2a0000300800 */
[C---:B------:R-:W-:Y:S08]  /*13680*/  HMMA.1688.F32.TF32 R68, R124.reuse, R24, R68 ;  /* 0x000000187c44723c */ /* 0x040ff00000081044 */
[C---:B------:R-:W-:Y:S08]  /*13690*/  HMMA.1688.F32.TF32 R72, R124.reuse, R28, R72 ;  /* 0x0000001c7c48723c */ /* 0x040ff00000081048 */
[----:B------:R-:W-:Y:S01]  /*136a0*/  HMMA.1688.F32.TF32 R76, R124, R32, R76 ;  /* 0x000000207c4c723c */ /* 0x000fe2000008104c */
[----:B------:R-:W-:-:S02]  /*136b0*/  IMAD.MOV.U32 R132, RZ, RZ, R231 ;  /* 0x000000ffff847224 */ /* 0x000fc400078e00e7 */
[----:B------:R-:W-:Y:S01]  /*136c0*/  IMAD.MOV.U32 R133, RZ, RZ, R230 ;  /* 0x000000ffff857224 */ /* 0x000fe200078e00e6 */
[----:B------:R-:W-:Y:S04]  /*136d0*/  LDS R231, [R248+0x9380] ;  /* 0x00938000f8e77984 */ /* 0x000fe80000000800 */
[----:B------:R-:W-:Y:S01]  /*136e0*/  HMMA.1688.F32.TF32 R124, R140, R16, R224 ;  /* 0x000000108c7c723c */ /* 0x000fe200000810e0 */
[----:B------:R-:W4:Y:S04]  /*136f0*/  LDL.LU R224, [R1+0x190] ;  /* 0x0001900001e07983 */ /* 0x000f280000300800 */
[----:B------:R-:W4:Y:S04]  /*13700*/  LDL.LU R225, [R1+0x194] ;  /* 0x0001940001e17983 */ /* 0x000f280000300800 */
[----:B------:R-:W4:Y:S01]  /*13710*/  LDL.LU R226, [R1+0x198] ;  /* 0x0001980001e27983 */ /* 0x000f220000300800 */
[----:B------:R-:W-:-:S03]  /*13720*/  IMAD.MOV.U32 R134, RZ, RZ, R229 ;  /* 0x000000ffff867224 */ /* 0x000fc600078e00e5 */
[----:B------:R-:W4:Y:S01]  /*13730*/  LDL.LU R227, [R1+0x19c] ;  /* 0x00019c0001e37983 */ /* 0x000f220000300800 */
[----:B------:R-:W-:-:S03]  /*13740*/  IMAD.MOV.U32 R135, RZ, RZ, R228 ;  /* 0x000000ffff877224 */ /* 0x000fc600078e00e4 */
[----:B-1----:R-:W4:Y:S04]  /*13750*/  LDL.LU R164, [R1+0x1c0] ;  /* 0x0001c00001a47983 */ /* 0x002f280000300800 */
[----:B------:R-:W4:Y:S04]  /*13760*/  LDL.LU R165, [R1+0x1c4] ;  /* 0x0001c40001a57983 */ /* 0x000f280000300800 */
[----:B------:R-:W4:Y:S04]  /*13770*/  LDL.LU R166, [R1+0x1c8] ;  /* 0x0001c80001a67983 */ /* 0x000f280000300800 */
[----:B------:R-:W4:Y:S01]  /*13780*/  LDL.LU R167, [R1+0x1cc] ;  /* 0x0001cc0001a77983 */ /* 0x000f220000300800 */
[C---:B------:R-:W-:Y:S03]  /*13790*/  HMMA.1688.F32.TF32 R80, R120.reuse, R4, R80 ;  /* 0x000000047850723c */ /* 0x040fe60000081050 */
[----:B------:R-:W-:Y:S04]  /*137a0*/  LDS R228, [R247+0x8380] ;  /* 0x00838000f7e47984 */ /* 0x000fe80000000800 */
[----:B------:R-:W-:Y:S01]  /*137b0*/  LDS R230, [R247+0x9380] ;  /* 0x00938000f7e67984 */ /* 0x000fe20000000800 */
[C---:B------:R-:W-:Y:S03]  /*137c0*/  HMMA.1688.F32.TF32 R84, R120.reuse, R8, R84 ;  /* 0x000000087854723c */ /* 0x040fe60000081054 */
[----:B------:R-:W4:Y:S05]  /*137d0*/  LDS R229, [R248+0x8380] ;  /* 0x00838000f8e57984 */ /* 0x000f2a0000000800 */
[C---:B------:R-:W-:Y:S08]  /*137e0*/  HMMA.1688.F32.TF32 R88, R120.reuse, R12, R88 ;  /* 0x0000000c7858723c */ /* 0x040ff00000081058 */
[C---:B------:R-:W-:Y:S08]  /*137f0*/  HMMA.1688.F32.TF32 R92, R120.reuse, R16, R92 ;  /* 0x00000010785c723c */ /* 0x040ff0000008105c */
[C---:B------:R-:W-:Y:S08]  /*13800*/  HMMA.1688.F32.TF32 R96, R120.reuse, R20, R96 ;  /* 0x000000147860723c */ /* 0x040ff00000081060 */
[C---:B------:R-:W-:Y:S08]  /*13810*/  HMMA.1688.F32.TF32 R100, R120.reuse, R24, R100 ;  /* 0x000000187864723c */ /* 0x040ff00000081064 */
[C---:B------:R-:W-:Y:S08]  /*13820*/  HMMA.1688.F32.TF32 R104, R120.reuse, R28, R104 ;  /* 0x0000001c7868723c */ /* 0x040ff00000081068 */
[----:B------:R-:W-:Y:S08]  /*13830*/  HMMA.1688.F32.TF32 R108, R120, R32, R108 ;  /* 0x00000020786c723c */ /* 0x000ff0000008106c */
[C---:B------:R-:W-:Y:S08]  /*13840*/  HMMA.1688.F32.TF32 R112, R140.reuse, R4, R112 ;  /* 0x000000048c70723c */ /* 0x040ff00000081070 */
[C---:B------:R-:W-:Y:S08]  /*13850*/  HMMA.1688.F32.TF32 R116, R140.reuse, R8, R116 ;  /* 0x000000088c74723c */ /* 0x040ff00000081074 */
[----:B------:R-:W-:Y:S08]  /*13860*/  HMMA.1688.F32.TF32 R120, R140, R12, R220 ;  /* 0x0000000c8c78723c */ /* 0x000ff000000810dc */
[----:B--2---:R-:W-:Y:S08]  /*13870*/  HMMA.1688.F32.TF32 R200, R204, R28, R200 ;  /* 0x0000001cccc8723c */ /* 0x004ff000000810c8 */
[C---:B------:R-:W-:Y:S08]  /*13880*/  HMMA.1688.F32.TF32 R132, R140.reuse, R24, R132 ;  /* 0x000000188c84723c */ /* 0x040ff00000081084 */
[C---:B------:R-:W-:Y:S08]  /*13890*/  HMMA.1688.F32.TF32 R136, R140.reuse, R28, R240 ;  /* 0x0000001c8c88723c */ /* 0x040ff000000810f0 */
[----:B------:R-:W-:Y:S01]  /*138a0*/  HMMA.1688.F32.TF32 R140, R140, R32, R216 ;  /* 0x000000208c8c723c */ /* 0x000fe200000810d8 */
[----:B------:R-:W2:Y:S04]  /*138b0*/  LDL.LU R216, [R1+0x1b0] ;  /* 0x0001b00001d87983 */ /* 0x000ea80000300800 */
[----:B------:R-:W2:Y:S04]  /*138c0*/  LDL.LU R217, [R1+0x1b4] ;  /* 0x0001b40001d97983 */ /* 0x000ea80000300800 */
[----:B------:R-:W2:Y:S04]  /*138d0*/  LDL.LU R218, [R1+0x1b8] ;  /* 0x0001b80001da7983 */ /* 0x000ea80000300800 */
[----:B------:R-:W2:Y:S04]  /*138e0*/  LDL.LU R219, [R1+0x1bc] ;  /* 0x0001bc0001db7983 */ /* 0x000ea80000300800 */
[----:B------:R-:W2:Y:S01]  /*138f0*/  LDL.LU R220, [R1+0x1a0] ;  /* 0x0001a00001dc7983 */ /* 0x000ea20000300800 */
[----:B------:R-:W-:-:S03]  /*13900*/  IMAD.MOV.U32 R241, RZ, RZ, R208 ;  /* 0x000000fffff17224 */ /* 0x000fc600078e00d0 */
[----:B------:R-:W2:Y:S01]  /*13910*/  LDL.LU R221, [R1+0x1a4] ;  /* 0x0001a40001dd7983 */ /* 0x000ea20000300800 */
[----:B------:R-:W-:-:S03]  /*13920*/  IMAD.MOV.U32 R242, RZ, RZ, R209 ;  /* 0x000000fffff27224 */ /* 0x000fc600078e00d1 */
[----:B------:R-:W2:Y:S01]  /*13930*/  LDL.LU R222, [R1+0x1a8] ;  /* 0x0001a80001de7983 */ /* 0x000ea20000300800 */
[----:B------:R-:W-:-:S03]  /*13940*/  IMAD.MOV.U32 R243, RZ, RZ, R210 ;  /* 0x000000fffff37224 */ /* 0x000fc600078e00d2 */
[----:B------:R-:W2:Y:S04]  /*13950*/  LDL.LU R223, [R1+0x1ac] ;  /* 0x0001ac0001df7983 */ /* 0x000ea80000300800 */
[----:B------:R-:W2:Y:S04]  /*13960*/  LDL.LU R240, [R1+0x110] ;  /* 0x0001100001f07983 */ /* 0x000ea80000300800 */
[----:B------:R-:W2:Y:S04]  /*13970*/  LDL.LU R208, [R1+0x964] ;  /* 0x0009640001d07983 */ /* 0x000ea80000300800 */
[----:B------:R-:W2:Y:S04]  /*13980*/  LDL.LU R209, [R1+0x960] ;  /* 0x0009600001d17983 */ /* 0x000ea80000300800 */
[----:B------:R-:W2:Y:S04]  /*13990*/  LDL.LU R210, [R1+0x95c] ;  /* 0x00095c0001d27983 */ /* 0x000ea80000300800 */
[----:B------:R-:W-:Y:S04]  /*139a0*/  STL [R1+0x8d0], R200 ;  /* 0x0008d0c801007387 */ /* 0x000fe80000100800 */
[----:B------:R-:W-:Y:S04]  /*139b0*/  STL [R1+0x8cc], R201 ;  /* 0x0008ccc901007387 */ /* 0x000fe80000100800 */
[----:B------:R-:W-:Y:S04]  /*139c0*/  STL [R1+0x8c8], R202 ;  /* 0x0008c8ca01007387 */ /* 0x000fe80000100800 */
[----:B------:R-:W-:Y:S01]  /*139d0*/  STL [R1+0x8c4], R203 ;  /* 0x0008c4cb01007387 */ /* 0x000fe20000100800 */
[----:B---3--:R-:W-:Y:S07]  /*139e0*/  HMMA.1688.F32.TF32 R204, R204, R32, R232 ;  /* 0x00000020cccc723c */ /* 0x008fee00000810e8 */
[----:B------:R-:W-:-:S02]  /*139f0*/  IMAD.MOV.U32 R232, RZ, RZ, R211 ;  /* 0x000000ffffe87224 */ /* 0x000fc400078e00d3 */
[----:B------:R-:W3:Y:S04]  /*13a00*/  LDL.LU R211, [R1+0x958] ;  /* 0x0009580001d37983 */ /* 0x000ee80000300800 */
[----:B------:R-:W3:Y:S04]  /*13a10*/  LDL.LU R233, [R1+0xc4] ;  /* 0x0000c40001e97983 */ /* 0x000ee80000300800 */
[----:B------:R-:W3:Y:S04]  /*13a20*/  LDL.LU R234, [R1+0xc8] ;  /* 0x0000c80001ea7983 */ /* 0x000ee80000300800 */
[----:B------:R-:W3:Y:S04]  /*13a30*/  LDL.LU R235, [R1+0xcc] ;  /* 0x0000cc0001eb7983 */ /* 0x000ee80000300800 */
[----:B------:R-:W-:Y:S04]  /*13a40*/  STL [R1+0x8e0], R204 ;  /* 0x0008e0cc01007387 */ /* 0x000fe80000100800 */
[----:B------:R-:W-:Y:S04]  /*13a50*/  STL [R1+0x8dc], R205 ;  /* 0x0008dccd01007387 */ /* 0x000fe80000100800 */
[----:B------:R-:W-:Y:S04]  /*13a60*/  STL [R1+0x8d8], R206 ;  /* 0x0008d8ce01007387 */ /* 0x000fe80000100800 */
[----:B------:R-:W-:Y:S01]  /*13a70*/  STL [R1+0x8d4], R207 ;  /* 0x0008d4cf01007387 */ /* 0x000fe20000100800 */
[C---:B----4-:R-:W-:Y:S08]  /*13a80*/  HMMA.1688.F32.TF32 R212, R228.reuse, R8, R164 ;  /* 0x00000008e4d4723c */ /* 0x050ff000000810a4 */
[----:B------:R-:W-:Y:S01]  /*13a90*/  HMMA.1688.F32.TF32 R164, R228, R24, R236 ;  /* 0x00000018e4a4723c */ /* 0x000fe200000810ec */
[----:B------:R-:W-:Y:S01]  /*13aa0*/  IMAD.MOV.U32 R176, RZ, RZ, R15 ;  /* 0x000000ffffb07224 */ /* 0x000fe200078e000f */
[----:B------:R-:W-:Y:S01]  /*13ab0*/  LDS R236, [R247+0xa100] ;  /* 0x00a10000f7ec7984 */ /* 0x000fe20000000800 */
[----:B------:R-:W-:-:S05]  /*13ac0*/  IMAD.MOV.U32 R177, RZ, RZ, R10 ;  /* 0x000000ffffb17224 */ /* 0x000fca00078e000a */
[C---:B------:R-:W-:Y:S08]  /*13ad0*/  HMMA.1688.F32.TF32 R224, R228.reuse, R20, R224 ;  /* 0x00000014e4e0723c */ /* 0x040ff000000810e0 */
[C---:B--2---:R-:W-:Y:S08]  /*13ae0*/  HMMA.1688.F32.TF32 R216, R228.reuse, R12, R216 ;  /* 0x0000000ce4d8723c */ /* 0x044ff000000810d8 */
[----:B------:R-:W-:Y:S01]  /*13af0*/  IMAD.MOV.U32 R9, RZ, RZ, R164 ;  /* 0x000000ffff097224 */ /* 0x000fe200078e00a4 */
[----:B------:R-:W-:Y:S01]  /*13b00*/  LDS R238, [R247+0xb100] ;  /* 0x00b10000f7ee7984 */ /* 0x000fe20000000800 */
[----:B------:R-:W-:Y:S01]  /*13b10*/  IMAD.MOV.U32 R8, RZ, RZ, R165 ;  /* 0x000000ffff087224 */ /* 0x000fe200078e00a5 */
[----:B------:R-:W-:Y:S01]  /*13b20*/  HMMA.1688.F32.TF32 R220, R228, R16, R220 ;  /* 0x00000010e4dc723c */ /* 0x000fe200000810dc */
[----:B------:R-:W-:Y:S01]  /*13b30*/  IMAD.MOV.U32 R179, RZ, RZ, R18 ;  /* 0x000000ffffb37224 */ /* 0x000fe200078e0012 */
[----:B------:R-:W-:Y:S01]  /*13b40*/  LDS R237, [R248+0xa100] ;  /* 0x00a10000f8ed7984 */ /* 0x000fe20000000800 */
[----:B------:R-:W-:-:S02]  /*13b50*/  IMAD.MOV.U32 R168, RZ, RZ, R19 ;  /* 0x000000ffffa87224 */ /* 0x000fc400078e0013 */
[----:B------:R-:W-:Y:S01]  /*13b60*/  IMAD.MOV.U32 R169, RZ, RZ, R14 ;  /* 0x000000ffffa97224 */ /* 0x000fe200078e000e */
[----:B------:R-:W-:Y:S02]  /*13b70*/  LDS R239, [R248+0xb100] ;  /* 0x00b10000f8ef7984 */ /* 0x000fe40000000800 */
[----:B---3--:R-:W-:Y:S07]  /*13b80*/  HMMA.1688.F32.TF32 R208, R228, R4, R208 ;  /* 0x00000004e4d0723c */ /* 0x008fee00000810d0 */
[----:B------:R-:W-:-:S02]  /*13b90*/  IMAD.MOV.U32 R5, RZ, RZ, R166 ;  /* 0x000000ffff057224 */ /* 0x000fc400078e00a6 */
[----:B------:R-:W-:Y:S02]  /*13ba0*/  IMAD.MOV.U32 R4, RZ, RZ, R167 ;  /* 0x000000ffff047224 */ /* 0x000fe400078e00a7 */
[----:B------:R-:W-:Y:S01]  /*13bb0*/  HMMA.1688.F32.TF32 R164, R228, R28, R240 ;  /* 0x0000001ce4a4723c */ /* 0x000fe200000810f0 */
        /* <DEDUP_REMOVED lines=8> */
[----:B------:R-:W-:Y:S01]  /*13c40*/  STL [R1+0x8f0], R208 ;  /* 0x0008f0d001007387 */ /* 0x000fe20000100800 */
[----:B------:R-:W-:-:S02]  /*13c50*/  IMAD.MOV.U32 R194, RZ, RZ, R26 ;  /* 0x000000ffffc27224 */ /* 0x000fc400078e001a */
[----:B------:R-:W-:Y:S01]  /*13c60*/  IMAD.MOV.U32 R195, RZ, RZ, R27 ;  /* 0x000000ffffc37224 */ /* 0x000fe200078e001b */
[----:B------:R-:W-:Y:S06]  /*13c70*/  LDS R243, [R248+0xb180] ;  /* 0x00b18000f8f37984 */ /* 0x000fec0000000800 */
[----:B------:R-:W-:Y:S02]  /*13c80*/  IMAD.MOV.U32 R17, RZ, RZ, R164 ;  /* 0x000000ffff117224 */ /* 0x000fe400078e00a4 */
[----:B------:R-:W-:Y:S02]  /*13c90*/  IMAD.MOV.U32 R16, RZ, RZ, R165 ;  /* 0x000000ffff107224 */ /* 0x000fe400078e00a5 */
[----:B------:R-:W-:-:S02]  /*13ca0*/  IMAD.MOV.U32 R13, RZ, RZ, R166 ;  /* 0x000000ffff0d7224 */ /* 0x000fc400078e00a6 */
[----:B------:R-:W-:Y:S02]  /*13cb0*/  IMAD.MOV.U32 R12, RZ, RZ, R167 ;  /* 0x000000ffff0c7224 */ /* 0x000fe400078e00a7 */
[----:B------:R-:W-:Y:S01]  /*13cc0*/  HMMA.1688.F32.TF32 R164, R228, R32, R232 ;  /* 0x00000020e4a4723c */ /* 0x000fe200000810e8 */
        /* <DEDUP_REMOVED lines=9> */
[----:B------:R-:W-:Y:S01]  /*13d60*/  STL [R1+0x904], R219 ;  /* 0x000904db01007387 */ /* 0x000fe20000100800 */
[----:B------:R-:W-:-:S03]  /*13d70*/  IMAD.MOV.U32 R25, RZ, RZ, R164 ;  /* 0x000000ffff197224 */ /* 0x000fc600078e00a4 */
[----:B------:R-:W2:Y:S01]  /*13d80*/  LDL.LU R180, [R1+0x100] ;  /* 0x0001000001b47983 */ /* 0x000ea20000300800 */
[----:B------:R-:W-:-:S03]  /*13d90*/  IMAD.MOV.U32 R24, RZ, RZ, R165 ;  /* 0x000000ffff187224 */ /* 0x000fc600078e00a5 */
        /* <DEDUP_REMOVED lines=13> */
[----:B------:R-:W3:Y:S04]  /*13e70*/  LDL.LU R19, [R1+0x948] ;  /* 0x0009480001137983 */ /* 0x000ee80000300800 */
[----:B------:R-:W3:Y:S04]  /*13e80*/  LDL.LU R14, [R1+0x944] ;  /* 0x00094400010e7983 */ /* 0x000ee80000300800 */
[----:B------:R-:W-:Y:S04]  /*13e90*/  LDS R228, [R247+0xa000] ;  /* 0x00a00000f7e47984 */ /* 0x000fe80000000800 */
[----:B------:R-:W-:Y:S04]  /*13ea0*/  LDS R230, [R247+0xb000] ;  /* 0x00b00000f7e67984 */ /* 0x000fe80000000800 */
[----:B------:R-:W-:Y:S04]  /*13eb0*/  LDS R229, [R248+0xa000] ;  /* 0x00a00000f8e57984 */ /* 0x000fe80000000800 */
[----:B------:R-:W1:Y:S01]  /*13ec0*/  LDS R231, [R248+0xb000] ;  /* 0x00b00000f8e77984 */ /* 0x000e620000000800 */
[----:B------:R-:W-:-:S02]  /*13ed0*/  IMAD.MOV.U32 R196, RZ, RZ, R35 ;  /* 0x000000ffffc47224 */ /* 0x000fc400078e0023 */
[----:B------:R-:W-:Y:S01]  /*13ee0*/  IMAD.MOV.U32 R197, RZ, RZ, R30 ;  /* 0x000000ffffc57224 */ /* 0x000fe200078e001e */
[----:B------:R-:W-:Y:S01]  /*13ef0*/  LDS R232, [R247+0xa080] ;  /* 0x00a08000f7e87984 */ /* 0x000fe20000000800 */
[----:B------:R-:W-:-:S03]  /*13f00*/  IMAD.MOV.U32 R198, RZ, RZ, R31 ;  /* 0x000000ffffc67224 */ /* 0x000fc600078e001f */
[----:B------:R-:W-:Y:S04]  /*13f10*/  LDS R234, [R247+0xb080] ;  /* 0x00b08000f7ea7984 */ /* 0x000fe80000000800 */
[----:B------:R-:W-:Y:S04]  /*13f20*/  LDS R233, [R248+0xa080] ;  /* 0x00a08000f8e97984 */ /* 0x000fe80000000800 */
[----:B------:R-:W1:Y:S01]  /*13f30*/  LDS R235, [R248+0xb080] ;  /* 0x00b08000f8eb7984 */ /* 0x000e620000000800 */
[----:B----4-:R-:W-:-:S03]  /*13f40*/  IMAD.MOV.U32 R170, RZ, RZ, R15 ;  /* 0x000000ffffaa7224 */ /* 0x010fc600078e000f */
[----:B------:R-:W4:Y:S01]  /*13f50*/  LDL.LU R15, [R1+0x940] ;  /* 0x00094000010f7983 */ /* 0x000f220000300800 */
[----:B--2---:R-:W-:-:S03]  /*13f60*/  IMAD.MOV.U32 R171, RZ, RZ, R10 ;  /* 0x000000ffffab7224 */ /* 0x004fc600078e000a */
[----:B------:R-:W3:Y:S04]  /*13f70*/  LDL.LU R10, [R1+0x93c] ;  /* 0x00093c00010a7983 */ /* 0x000ee80000300800 */
[----:B------:R-:W3:Y:S04]  /*13f80*/  LDL.LU R11, [R1+0x938] ;  /* 0x00093800010b7983 */ /* 0x000ee80000300800 */
[----:B------:R-:W1:Y:S04]  /*13f90*/  LDL.LU R6, [R1+0x934] ;  /* 0x0009340001067983 */ /* 0x000e680000300800 */
[----:B------:R-:W1:Y:S02]  /*13fa0*/  LDL.LU R7, [R1+0x930] ;  /* 0x0009300001077983 */ /* 0x000e640000300800 */
[C---:B-1----:R-:W-:Y:S11]  /*13fb0*/  HMMA.1688.F32.TF32 R180, R228.reuse, R6, R180 ;  /* 0x00000006e4b4723c */ /* 0x042ff600000810b4 */
[----:B------:R-:W-:Y:S11]  /*13fc0*/  @!UPT UIADD3 URZ, URZ, URZ, URZ ;  /* 0x0000003f3f3ff290 */ /* 0x000ff6000fffe03f */
[----:B------:R-:W-:Y:S02]  /*13fd0*/  @!UPT UIADD3 URZ, URZ, URZ, URZ ;  /* 0x0000003f3f3ff290 */ /* 0x000fe4000fffe03f */
[----:B------:R-:W-:Y:S02]  /*13fe0*/  IMAD.MOV.U32 R33, RZ, RZ, R180 ;  /* 0x000000ffff217224 */ /* 0x000fe400078e00b4 */
[----:B------:R-:W-:Y:S02]  /*13ff0*/  IMAD.MOV.U32 R32, RZ, RZ, R181 ;  /* 0x000000ffff207224 */ /* 0x000fe400078e00b5 */
[----:B------:R-:W-:Y:S02]  /*14000*/  IMAD.MOV.U32 R29, RZ, RZ, R182 ;  /* 0x000000ffff1d7224 */ /* 0x000fe400078e00b6 */
[----:B------:R-:W-:Y:S02]  /*14010*/  IMAD.MOV.U32 R28, RZ, RZ, R183 ;  /* 0x000000ffff1c7224 */ /* 0x000fe400078e00b7 */
[C---:B---3--:R-:W-:Y:S11]  /*14020*/  HMMA.1688.F32.TF32 R180, R228.reuse, R10, R164 ;  /* 0x0000000ae4b4723c */ /* 0x048ff600000810a4 */
[----:B------:R-:W-:Y:S11]  /*14030*/  @!UPT UIADD3 URZ, URZ, URZ, URZ ;  /* 0x0000003f3f3ff290 */ /* 0x000ff6000fffe03f */
[----:B------:R-:W-:Y:S02]  /*14040*/  @!UPT UIADD3 URZ, URZ, URZ, URZ ;  /* 0x0000003f3f3ff290 */ /* 0x000fe4000fffe03f */
[----:B------:R-:W-:Y:S02]  /*14050*/  IMAD.MOV.U32 R165, RZ, RZ, R180 ;  /* 0x000000ffffa57224 */ /* 0x000fe400078e00b4 */
[----:B------:R-:W-:Y:S02]  /*14060*/  IMAD.MOV.U32 R166, RZ, RZ, R181 ;  /* 0x000000ffffa67224 */ /* 0x000fe400078e00b5 */
[----:B------:R-:W-:Y:S02]  /*14070*/  IMAD.MOV.U32 R167, RZ, RZ, R182 ;  /* 0x000000ffffa77224 */ /* 0x000fe400078e00b6 */
[----:B------:R-:W-:Y:S02]  /*14080*/  IMAD.MOV.U32 R249, RZ, RZ, R183 ;  /* 0x000000fffff97224 */ /* 0x000fe400078e00b7 */
[C---:B----4-:R-:W-:Y:S11]  /*14090*/  HMMA.1688.F32.TF32 R180, R228.reuse, R14, R168 ;  /* 0x0000000ee4b4723c */ /* 0x050ff600000810a8 */
[----:B------:R-:W-:Y:S11]  /*140a0*/  @!UPT UIADD3 URZ, URZ, URZ, URZ ;  /* 0x0000003f3f3ff290 */ /* 0x000ff6000fffe03f */
[----:B------:R-:W-:Y:S02]  /*140b0*/  @!UPT UIADD3 URZ, URZ, URZ, URZ ;  /* 0x0000003f3f3ff290 */ /* 0x000fe4000fffe03f */
[----:B------:R-:W-:Y:S02]  /*140c0*/  IMAD.MOV.U32 R169, RZ, RZ, R180 ;  /* 0x000000ffffa97224 */ /* 0x000fe400078e00b4 */
[----:B------:R-:W-:Y:S01]  /*140d0*/  IMAD.MOV.U32 R170, RZ, RZ, R181 ;  /* 0x000000ffffaa7224 */ /* 0x000fe200078e00b5 */
[----:B------:R-:W2:Y:S01]  /*140e0*/  LDL.LU R180, [R1+0x90] ;  /* 0x0000900001b47983 */ /* 0x000ea20000300800 */
[----:B------:R-:W-:Y:S02]  /*140f0*/  IMAD.MOV.U32 R171, RZ, RZ, R182 ;  /* 0x000000ffffab7224 */ /* 0x000fe400078e00b6 */
[----:B------:R-:W-:Y:S01]  /*14100*/  IMAD.MOV.U32 R164, RZ, RZ, R183 ;  /* 0x000000ffffa47224 */ /* 0x000fe200078e00b7 */
[----:B------:R-:W2:Y:S01]  /*14110*/  LDL.LU R181, [R1+0x94] ;  /* 0x0000940001b57983 */ /* 0x000ea20000300800 */
[----:B------:R-:W-:Y:S02]  /*14120*/  IMAD.MOV.U32 R182, RZ, RZ, R22 ;  /* 0x000000ffffb67224 */ /* 0x000fe400078e0016 */
[----:B------:R-:W-:Y:S01]  /*14130*/  IMAD.MOV.U32 R183, RZ, RZ, R23 ;  /* 0x000000ffffb77224 */ /* 0x000fe200078e0017 */
[----:B------:R-:W3:Y:S04]  /*14140*/  LDL.LU R22, [R1+0x92c] ;  /* 0x00092c0001167983 */ /* 0x000ee80000300800 */
[----:B------:R-:W3:Y:S01]  /*14150*/  LDL.LU R23, [R1+0x928] ;  /* 0x0009280001177983 */ /* 0x000ee20000300800 */
[C---:B------:R-:W-:Y:S11]  /*14160*/  HMMA.1688.F32.TF32 R184, R228.reuse, R18, R172 ;  /* 0x00000012e4b8723c */ /* 0x040ff600000810ac */
[----:B------:R-:W-:Y:S11]  /*14170*/  @!UPT UIADD3 URZ, URZ, URZ, URZ ;  /* 0x0000003f3f3ff290 */ /* 0x000ff6000fffe03f */
[----:B------:R-:W-:Y:S02]  /*14180*/  @!UPT UIADD3 URZ, URZ, URZ, URZ ;  /* 0x0000003f3f3ff290 */ /* 0x000fe4000fffe03f */
[----:B------:R-:W-:Y:S02]  /*14190*/  IMAD.MOV.U32 R173, RZ, RZ, R184 ;  /* 0x000000ffffad7224 */ /* 0x000fe400078e00b8 */
[----:B------:R-:W-:Y:S01]  /*141a0*/  IMAD.MOV.U32 R174, RZ, RZ, R185 ;  /* 0x000000ffffae7224 */ /* 0x000fe200078e00b9 */
[----:B------:R-:W4:Y:S01]  /*141b0*/  LDL.LU R184, [R1+0x70] ;  /* 0x0000700001b87983 */ /* 0x000f220000300800 */
[----:B------:R-:W-:Y:S02]  /*141c0*/  IMAD.MOV.U32 R175, RZ, RZ, R186 ;  /* 0x000000ffffaf7224 */ /* 0x000fe400078e00ba */
[----:B------:R-:W-:Y:S01]  /*141d0*/  IMAD.MOV.U32 R168, RZ, RZ, R187 ;  /* 0x000000ffffa87224 */ /* 0x000fe200078e00bb */
[----:B------:R-:W4:Y:S04]  /*141e0*/  LDL.LU R185, [R1+0x74] ;  /* 0x0000740001b97983 */ /* 0x000f280000300800 */
[----:B------:R-:W4:Y:S04]  /*141f0*/  LDL.LU R186, [R1+0x78] ;  /* 0x0000780001ba7983 */ /* 0x000f280000300800 */
[----:B------:R-:W4:Y:S04]  /*14200*/  LDL.LU R187, [R1+0x7c] ;  /* 0x00007c0001bb7983 */ /* 0x000f280000300800 */
[----:B------:R-:W2:Y:S04]  /*14210*/  LDL.LU R208, [R1+0x50] ;  /* 0x0000500001d07983 */ /* 0x000ea80000300800 */
[----:B------:R-:W2:Y:S04]  /*14220*/  LDL.LU R209, [R1+0x54] ;  /* 0x0000540001d17983 */ /* 0x000ea80000300800 */
[----:B------:R-:W2:Y:S04]  /*14230*/  LDL.LU R210, [R1+0x58] ;  /* 0x0000580001d27983 */ /* 0x000ea80000300800 */
[----:B------:R-:W2:Y:S01]  /*14240*/  LDL.LU R211, [R1+0x5c] ;  /* 0x00005c0001d37983 */ /* 0x000ea20000300800 */
[----:B---3--:R-:W-:Y:S11]  /*14250*/  HMMA.1688.F32.TF32 R188, R228, R22, R176 ;  /* 0x00000016e4bc723c */ /* 0x008ff600000810b0 */
[----:B------:R-:W-:Y:S11]  /*14260*/  @!UPT UIADD3 URZ, URZ, URZ, URZ ;  /* 0x0000003f3f3ff290 */ /* 0x000ff6000fffe03f */
[----:B------:R-:W-:Y:S02]  /*14270*/  @!UPT UIADD3 URZ, URZ, URZ, URZ ;  /* 0x0000003f3f3ff290 */ /* 0x000fe4000fffe03f */
[----:B------:R-:W-:Y:S02]  /*14280*/  IMAD.MOV.U32 R177, RZ, RZ, R188 ;  /* 0x000000ffffb17224 */ /* 0x000fe400078e00bc */
[----:B------:R-:W-:Y:S01]  /*14290*/  IMAD.MOV.U32 R178, RZ, RZ, R189 ;  /* 0x000000ffffb27224 */ /* 0x000fe200078e00bd */
[----:B------:R-:W3:Y:S01]  /*142a0*/  LDL.LU R188, [R1+0x40] ;  /* 0x0000400001bc7983 */ /* 0x000ee20000300800 */
[----:B------:R-:W-:Y:S02]  /*142b0*/  IMAD.MOV.U32 R179, RZ, RZ, R190 ;  /* 0x000000ffffb37224 */ /* 0x000fe400078e00be */
[----:B------:R-:W-:Y:S01]  /*142c0*/  IMAD.MOV.U32 R172, RZ, RZ, R191 ;  /* 0x000000ffffac7224 */ /* 0x000fe200078e00bf */
[----:B------:R-:W3:Y:S04]  /*142d0*/  LDL.LU R189, [R1+0x44] ;  /* 0x0000440001bd7983 */ /* 0x000ee80000300800 */
[----:B------:R-:W3:Y:S04]  /*142e0*/  LDL.LU R190, [R1+0x48] ;  /* 0x0000480001be7983 */ /* 0x000ee80000300800 */
[----:B------:R-:W3:Y:S04]  /*142f0*/  LDL.LU R191, [R1+0x4c] ;  /* 0x00004c0001bf7983 */ /* 0x000ee80000300800 */
[----:B------:R-:W2:Y:S04]  /*14300*/  LDL.LU R192, [R1+0x30] ;  /* 0x0000300001c07983 */ /* 0x000ea80000300800 */
[----:B------:R-:W2:Y:S04]  /*14310*/  LDL.LU R34, [R1+0x924] ;  /* 0x0009240001227983 */ /* 0x000ea80000300800 */
[----:B------:R-:W2:Y:S04]  /*14320*/  LDL.LU R26, [R1+0x920] ;  /* 0x00092000011a7983 */ /* 0x000ea80000300800 */
[----:B------:R-:W2:Y:S04]  /*14330*/  LDL.LU R27, [R1+0x91c] ;  /* 0x00091c00011b7983 */ /* 0x000ea80000300800 */
[----:B------:R-:W2:Y:S04]  /*14340*/  LDL.LU R35, [R1+0x918] ;  /* 0x0009180001237983 */ /* 0x000ea80000300800 */
[----:B------:R-:W4:Y:S04]  /*14350*/  LDL.LU R30, [R1+0x914] ;  /* 0x00091400011e7983 */ /* 0x000f280000300800 */
[----:B------:R-:W4:Y:S01]  /*14360*/  LDL.LU R31, [R1+0x910] ;  /* 0x00091000011f7983 */ /* 0x000f220000300800 */
[----:B------:R-:W-:-:S02]  /*14370*/  IMAD.MOV.U32 R199, RZ, RZ, R252 ;  /* 0x000000ffffc77224 */ /* 0x000fc400078e00fc */
[----:B------:R-:W-:Y:S02]  /*14380*/  IMAD.MOV.U32 R200, RZ, RZ, R251 ;  /* 0x000000ffffc87224 */ /* 0x000fe400078e00fb */
[----:B------:R-:W-:Y:S02]  /*14390*/  IMAD.MOV.U32 R201, RZ, RZ, R250 ;  /* 0x000000ffffc97224 */ /* 0x000fe400078e00fa */
[----:B------:R-:W-:Y:S02]  /*143a0*/  IMAD.MOV.U32 R202, RZ, RZ, R246 ;  /* 0x000000ffffca7224 */ /* 0x000fe400078e00f6 */
[----:B------:R-:W-:Y:S01]  /*143b0*/  IMAD.MOV.U32 R203, RZ, RZ, R245 ;  /* 0x000000ffffcb7224 */ /* 0x000fe200078e00f5 */
[C---:B--2---:R-:W-:Y:S08]  /*143c0*/  HMMA.1688.F32.TF32 R208, R228.reuse, R34, R208 ;  /* 0x00000022e4d0723c */ /* 0x044ff000000810d0 */
[C---:B------:R-:W-:Y:S08]  /*143d0*/  HMMA.1688.F32.TF32 R204, R228.reuse, R26, R180 ;  /* 0x0000001ae4cc723c */ /* 0x040ff000000810b4 */
[----:B----4-:R-:W-:Y:S08]  /*143e0*/  HMMA.1688.F32.TF32 R212, R228, R30, R184 ;  /* 0x0000001ee4d4723c */ /* 0x010ff000000810b8 */
[----:B------:R-:W-:-:S02]  /*143f0*/  IMAD.MOV.U32 R231, RZ, RZ, R208 ;  /* 0x000000ffffe77224 */ /* 0x000fc400078e00d0 */
        /* <DEDUP_REMOVED lines=10> */
[C---:B------:R-:W-:Y:S11]  /*144a0*/  HMMA.1688.F32.TF32 R208, R232.reuse, R10, R192 ;  /* 0x0000000ae8d0723c */ /* 0x040ff600000810c0 */
        /* <DEDUP_REMOVED lines=9> */
[----:B------:R-:W-:Y:S11]  /*14540*/  IMAD.MOV.U32 R183, RZ, RZ, R206 ;  /* 0x000000ffffb77224 */ /* 0x000ff600078e00ce */
[----:B------:R-:W-:Y:S08]  /*14550*/  @!UPT UIADD3 URZ, URZ, URZ, URZ ;  /* 0x0000003f3f3ff290 */ /* 0x000ff0000fffe03f */
[----:B------:R-:W-:Y:S02]  /*14560*/  IMAD.MOV.U32 R197, RZ, RZ, R208 ;  /* 0x000000ffffc57224 */ /* 0x000fe400078e00d0 */
[----:B------:R-:W-:Y:S02]  /*14570*/  IMAD.MOV.U32 R198, RZ, RZ, R209 ;  /* 0x000000ffffc67224 */ /* 0x000fe400078e00d1 */
[----:B------:R-:W-:Y:S02]  /*14580*/  IMAD.MOV.U32 R199, RZ, RZ, R210 ;  /* 0x000000ffffc77224 */ /* 0x000fe400078e00d2 */
[----:B------:R-:W-:Y:S02]  /*14590*/  IMAD.MOV.U32 R192, RZ, RZ, R211 ;  /* 0x000000ffffc07224 */ /* 0x000fe400078e00d3 */
[----:B------:R-:W-:Y:S01]  /*145a0*/  HMMA.1688.F32.TF32 R208, R232, R18, R200 ;  /* 0x00000012e8d0723c */ /* 0x000fe200000810c8 */
[----:B------:R-:W-:Y:S02]  /*145b0*/  IMAD.MOV.U32 R176, RZ, RZ, R207 ;  /* 0x000000ffffb07224 */ /* 0x000fe400078e00cf */
[----:B------:R-:W-:-:S02]  /*145c0*/  IMAD.MOV.U32 R204, RZ, RZ, R244 ;  /* 0x000000ffffcc7224 */ /* 0x000fc400078e00f4 */
[----:B------:R-:W-:Y:S02]  /*145d0*/  IMAD.MOV.U32 R205, RZ, RZ, R3 ;  /* 0x000000ffffcd7224 */ /* 0x000fe400078e0003 */
[----:B------:R-:W-:Y:S02]  /*145e0*/  IMAD.MOV.U32 R206, RZ, RZ, R2 ;  /* 0x000000ffffce7224 */ /* 0x000fe400078e0002 */
[----:B------:R-:W-:Y:S01]  /*145f0*/  IMAD.MOV.U32 R207, RZ, RZ, R0 ;  /* 0x000000ffffcf7224 */ /* 0x000fe200078e0000 */
[C---:B------:R-:W-:Y:S11]  /*14600*/  HMMA.1688.F32.TF32 R36, R232.reuse, R26, R36 ;  /* 0x0000001ae824723c */ /* 0x040ff60000081024 */
[----:B------:R-:W-:Y:S03]  /*14610*/  @!UPT UIADD3 URZ, URZ, URZ, URZ ;  /* 0x0000003f3f3ff290 */ /* 0x000fe6000fffe03f */
[----:B------:R-:W-:Y:S02]  /*14620*/  IMAD.MOV.U32 R201, RZ, RZ, R208 ;  /* 0x000000ffffc97224 */ /* 0x000fe400078e00d0 */
[----:B------:R-:W-:Y:S02]  /*14630*/  IMAD.MOV.U32 R202, RZ, RZ, R209 ;  /* 0x000000ffffca7224 */ /* 0x000fe400078e00d1 */
[----:B------:R-:W-:Y:S02]  /*14640*/  IMAD.MOV.U32 R203, RZ, RZ, R210 ;  /* 0x000000ffffcb7224 */ /* 0x000fe400078e00d2 */
[----:B------:R-:W-:Y:S02]  /*14650*/  IMAD.MOV.U32 R196, RZ, RZ, R211 ;  /* 0x000000ffffc47224 */ /* 0x000fe400078e00d3 */
[----:B------:R-:W-:Y:S07]  /*14660*/  HMMA.1688.F32.TF32 R208, R232, R22, R204 ;  /* 0x00000016e8d0723c */ /* 0x000fee00000810cc */
[----:B------:R-:W-:Y:S11]  /*14670*/  IMAD.MOV.U32 R204, RZ, RZ, R39 ;  /* 0x000000ffffcc7224 */ /* 0x000ff600078e0027 */
[----:B------:R-:W-:Y:S06]  /*14680*/  @!UPT UIADD3 URZ, URZ, URZ, URZ ;  /* 0x0000003f3f3ff290 */ /* 0x000fec000fffe03f */
[----:B------:R-:W-:Y:S02]  /*14690*/  IMAD.MOV.U32 R206, RZ, RZ, R209 ;  /* 0x000000ffffce7224 */ /* 0x000fe400078e00d1 */
[----:B------:R-:W-:Y:S02]  /*146a0*/  IMAD.MOV.U32 R207, RZ, RZ, R210 ;  /* 0x000000ffffcf7224 */ /* 0x000fe400078e00d2 */
[----:B------:R-:W-:Y:S02]  /*146b0*/  IMAD.MOV.U32 R200, RZ, RZ, R211 ;  /* 0x000000ffffc87224 */ /* 0x000fe400078e00d3 */
[----:B------:R-:W-:Y:S02]  /*146c0*/  IMAD.MOV.U32 R209, RZ, RZ, R36 ;  /* 0x000000ffffd17224 */ /* 0x000fe400078e0024 */
[----:B------:R-:W-:Y:S02]  /*146d0*/  IMAD.MOV.U32 R210, RZ, RZ, R37 ;  /* 0x000000ffffd27224 */ /* 0x000fe400078e0025 */
[----:B------:R-:W-:-:S02]  /*146e0*/  IMAD.MOV.U32 R211, RZ, RZ, R38 ;  /* 0x000000ffffd37224 */ /* 0x000fc400078e0026 */
[C---:B------:R-:W-:Y:S01]  /*146f0*/  HMMA.1688.F32.TF32 R36, R232.reuse, R30, R40 ;  /* 0x0000001ee824723c */ /* 0x040fe20000081028 */
[----:B------:R-:W-:Y:S02]  /*14700*/  IMAD.MOV.U32 R186, RZ, RZ, R213 ;  /* 0x000000ffffba7224 */ /* 0x000fe400078e00d5 */
[----:B------:R-:W-:Y:S02]  /*14710*/  IMAD.MOV.U32 R187, RZ, RZ, R214 ;  /* 0x000000ffffbb7224 */ /* 0x000fe400078e00d6 */
[----:B------:R-:W-:Y:S02]  /*14720*/  IMAD.MOV.U32 R180, RZ, RZ, R215 ;  /* 0x000000ffffb47224 */ /* 0x000fe400078e00d7 */
[----:B------:R-:W-:Y:S11]  /*14730*/  IMAD.MOV.U32 R205, RZ, RZ, R208 ;  /* 0x000000ffffcd7224 */ /* 0x000ff600078e00d0 */
[----:B------:R-:W-:Y:S06]  /*14740*/  @!UPT UIADD3 URZ, URZ, URZ, URZ ;  /* 0x0000003f3f3ff290 */ /* 0x000fec000fffe03f */
[----:B------:R-:W-:Y:S02]  /*14750*/  IMAD.MOV.U32 R213, RZ, RZ, R36 ;  /* 0x000000ffffd57224 */ /* 0x000fe400078e0024 */
[----:B------:R-:W-:Y:S02]  /*14760*/  IMAD.MOV.U32 R214, RZ, RZ, R37 ;  /* 0x000000ffffd67224 */ /* 0x000fe400078e0025 */
[----:B------:R-:W-:Y:S02]  /*14770*/  IMAD.MOV.U32 R215, RZ, RZ, R38 ;  /* 0x000000ffffd77224 */ /* 0x000fe400078e0026 */
[----:B------:R-:W-:Y:S02]  /*14780*/  IMAD.MOV.U32 R208, RZ, RZ, R39 ;  /* 0x000000ffffd07224 */ /* 0x000fe400078e0027 */
[----:B------:R-:W-:Y:S01]  /*14790*/  HMMA.1688.F32.TF32 R36, R232, R34, R44 ;  /* 0x00000022e824723c */ /* 0x000fe2000008102c */
[----:B------:R-:W-:Y:S01]  /*147a0*/  IMAD.MOV.U32 R185, RZ, RZ, R212 ;  /* 0x000000ffffb97224 */ /* 0x000fe200078e00d4 */
[----:B------:R-:W-:Y:S04]  /*147b0*/  LDS R232, [R247+0xa280] ;  /* 0x00a28000f7e87984 */ /* 0x000fe80000000800 */
[----:B------:R-:W-:Y:S02]  /*147c0*/  LDS R234, [R247+0xb280] ;  /* 0x00b28000f7ea7984 */ /* 0x000fe40000000800 */
[----:B------:R-:W-:Y:S02]  /*147d0*/  HMMA.1688.F32.TF32 R40, R240, R6, R80 ;  /* 0x00000006f028723c */ /* 0x000fe40000081050 */
[----:B------:R-:W-:Y:S04]  /*147e0*/  LDS R233, [R248+0xa280] ;  /* 0x00a28000f8e97984 */ /* 0x000fe80000000800 */
[----:B------:R-:W-:Y:S10]  /*147f0*/  LDS R235, [R248+0xb280] ;  /* 0x00b28000f8eb7984 */ /* 0x000ff40000000800 */
[----:B------:R-:W-:-:S02]  /*14800*/  IMAD.MOV.U32 R217, RZ, RZ, R36 ;  /* 0x000000ffffd97224 */ /* 0x000fc400078e0024 */
        /* <DEDUP_REMOVED lines=52> */
[----:B------:R-:W-:Y:S08]  /*14b50*/  HMMA.1688.F32.TF32 R36, R236, R34, R76 ;  /* 0x00000022ec24723c */ /* 0x000ff0000008104c */
[C---:B------:R-:W-:Y:S11]  /*14b60*/  HMMA.1688.F32.TF32 R44, R240.reuse, R14, R88 ;  /* 0x0000000ef02c723c */ /* 0x040ff60000081058 */
[----:B------:R-:W-:Y:S05]  /*14b70*/  @!UPT UIADD3 URZ, URZ, URZ, URZ ;  /* 0x0000003f3f3ff290 */ /* 0x000fea000fffe03f */
[----:B------:R-:W-:Y:S02]  /*14b80*/  IMAD.MOV.U32 R79, RZ, RZ, R36 ;  /* 0x000000ffff4f7224 */ /* 0x000fe400078e0024 */
[----:B------:R-:W-:Y:S02]  /*14b90*/  IMAD.MOV.U32 R78, RZ, RZ, R37 ;  /* 0x000000ffff4e7224 */ /* 0x000fe400078e0025 */
[----:B------:R-:W-:Y:S02]  /*14ba0*/  IMAD.MOV.U32 R77, RZ, RZ, R38 ;  /* 0x000000ffff4d7224 */ /* 0x000fe400078e0026 */
[----:B------:R-:W-:Y:S02]  /*14bb0*/  IMAD.MOV.U32 R76, RZ, RZ, R39 ;  /* 0x000000ffff4c7224 */ /* 0x000fe400078e0027 */
[C---:B------:R-:W-:Y:S01]  /*14bc0*/  HMMA.1688.F32.TF32 R36, R240.reuse, R10, R84 ;  /* 0x0000000af024723c */ /* 0x040fe20000081054 */
[----:B------:R-:W-:Y:S04]  /*14bd0*/  STL.64 [R1+0x2d0], R40 ;  /* 0x0002d02801007387 */ /* 0x000fe80000100a00 */
[----:B------:R1:W-:Y:S03]  /*14be0*/  STL.64 [R1+0x2d8], R42 ;  /* 0x0002d82a01007387 */ /* 0x0003e60000100a00 */
[C---:B-1----:R-:W-:Y:S11]  /*14bf0*/  HMMA.1688.F32.TF32 R40, R240.reuse, R18, R92 ;  /* 0x00000012f028723c */ /* 0x042ff6000008105c */
[----:B------:R-:W-:Y:S04]  /*14c00*/  @!UPT UIADD3 URZ, URZ, URZ, URZ ;  /* 0x0000003f3f3ff290 */ /* 0x000fe8000fffe03f */
[----:B------:R-:W-:Y:S04]  /*14c10*/  STL.64 [R1+0x2c0], R36 ;  /* 0x0002c02401007387 */ /* 0x000fe80000100a00 */
[----:B------:R1:W-:Y:S04]  /*14c20*/  STL.64 [R1+0x2c8], R38 ;  /* 0x0002c82601007387 */ /* 0x0003e80000100a00 */
[----:B------:R-:W-:Y:S04]  /*14c30*/  STL.64 [R1+0x2b0], R44 ;  /* 0x0002b02c01007387 */ /* 0x000fe80000100a00 */
[----:B------:R2:W-:Y:S01]  /*14c40*/  STL.64 [R1+0x2b8], R46 ;  /* 0x0002b82e01007387 */ /* 0x0005e20000100a00 */
[C---:B-1----:R-:W-:Y:S08]  /*14c50*/  HMMA.1688.F32.TF32 R36, R240.reuse, R22, R96 ;  /* 0x00000016f024723c */ /* 0x042ff00000081060 */
[C---:B--2---:R-:W-:Y:S01]  /*14c60*/  HMMA.1688.F32.TF32 R44, R240.reuse, R26, R100 ;  /* 0x0000001af02c723c */ /* 0x044fe20000081064 */
[----:B------:R-:W-:Y:S04]  /*14c70*/  STL.64 [R1+0x2a0], R40 ;  /* 0x0002a02801007387 */ /* 0x000fe80000100a00 */
[----:B------:R1:W-:Y:S10]  /*14c80*/  STL.64 [R1+0x2a8], R42 ;  /* 0x0002a82a01007387 */ /* 0x0003f40000100a00 */
[----:B------:R-:W-:Y:S04]  /*14c90*/  STL.64 [R1+0x290], R36 ;  /* 0x0002902401007387 */ /* 0x000fe80000100a00 */
[----:B------:R2:W-:Y:S04]  /*14ca0*/  STL.64 [R1+0x298], R38 ;  /* 0x0002982601007387 */ /* 0x0005e80000100a00 */
[----:B------:R-:W-:Y:S04]  /*14cb0*/  STL.64 [R1+0x280], R44 ;  /* 0x0002802c01007387 */ /* 0x000fe80000100a00 */
[----:B------:R-:W-:Y:S04]  /*14cc0*/  STL.64 [R1+0x288], R46 ;  /* 0x0002882e01007387 */ /* 0x000fe80000100a00 */
[----:B------:R-:W-:Y:S04]  /*14cd0*/  LDS R44, [R247+0xa200] ;  /* 0x00a20000f72c7984 */ /* 0x000fe80000000800 */
[----:B------:R-:W-:Y:S04]  /*14ce0*/  LDS R46, [R247+0xb200] ;  /* 0x00b20000f72e7984 */ /* 0x000fe80000000800 */
[----:B------:R-:W-:Y:S04]  /*14cf0*/  LDS R45, [R248+0xa200] ;  /* 0x00a20000f82d7984 */ /* 0x000fe80000000800 */
[----:B------:R-:W3:Y:S01]  /*14d00*/  LDS R47, [R248+0xb200] ;  /* 0x00b20000f82f7984 */ /* 0x000ee20000000800 */
[C---:B-1----:R-:W-:Y:S08]  /*14d10*/  HMMA.1688.F32.TF32 R40, R240.reuse, R30, R104 ;  /* 0x0000001ef028723c */ /* 0x042ff00000081068 */
[----:B--2---:R-:W-:Y:S08]  /*14d20*/  HMMA.1688.F32.TF32 R36, R240, R34, R108 ;  /* 0x00000022f024723c */ /* 0x004ff0000008106c */
[C---:B---3--:R-:W-:Y:S07]  /*14d30*/  HMMA.1688.F32.TF32 R80, R44.reuse, R6, R112 ;  /* 0x000000062c50723c */ /* 0x048fee0000081070 */
[----:B------:R-:W-:Y:S01]  /*14d40*/  STL.64 [R1+0x270], R40 ;  /* 0x0002702801007387 */ /* 0x000fe20000100a00 */
[C---:B------:R-:W-:Y:S08]  /*14d50*/  HMMA.1688.F32.TF32 R88, R44.reuse, R18, R124 ;  /* 0x000000122c58723c */ /* 0x040ff0000008107c */
[----:B------:R-:W-:Y:S01]  /*14d60*/  HMMA.1688.F32.TF32 R84, R44, R22, R128 ;  /* 0x000000162c54723c */ /* 0x000fe20000081080 */
[----:B------:R-:W-:Y:S01]  /*14d70*/  IMAD.MOV.U32 R104, RZ, RZ, R213 ;  /* 0x000000ffff687224 */ /* 0x000fe200078e00d5 */
[----:B------:R-:W-:Y:S01]  /*14d80*/  LDS R108, [R247+0xc080] ;  /* 0x00c08000f76c7984 */ /* 0x000fe20000000800 */
[----:B------:R-:W-:-:S02]  /*14d90*/  IMAD.MOV.U32 R105, RZ, RZ, R214 ;  /* 0x000000ffff697224 */ /* 0x000fc400078e00d6 */
[----:B------:R-:W-:Y:S01]  /*14da0*/  IMAD.MOV.U32 R106, RZ, RZ, R215 ;  /* 0x000000ffff6a7224 */ /* 0x000fe200078e00d7 */
[----:B------:R-:W-:Y:S02]  /*14db0*/  LDS R110, [R247+0xd080] ;  /* 0x00d08000f76e7984 */ /* 0x000fe40000000800 */
[----:B------:R-:W-:Y:S02]  /*14dc0*/  IMAD.MOV.U32 R246, RZ, RZ, R80 ;  /* 0x000000fffff67224 */ /* 0x000fe400078e0050 */
[----:B------:R-:W-:Y:S01]  /*14dd0*/  IMAD.MOV.U32 R245, RZ, RZ, R81 ;  /* 0x000000fffff57224 */ /* 0x000fe200078e0051 */
[----:B------:R-:W-:Y:S01]  /*14de0*/  LDS R109, [R248+0xc080] ;  /* 0x00c08000f86d7984 */ /* 0x000fe20000000800 */
[----:B------:R-:W-:Y:S02]  /*14df0*/  IMAD.MOV.U32 R2, RZ, RZ, R82 ;  /* 0x000000ffff027224 */ /* 0x000fe400078e0052 */
[----:B------:R-:W-:Y:S01]  /*14e00*/  IMAD.MOV.U32 R0, RZ, RZ, R83 ;  /* 0x000000ffff007224 */ /* 0x000fe200078e0053 */
[----:B------:R-:W-:Y:S01]  /*14e10*/  LDS R40, [R247+0xa300] ;  /* 0x00a30000f7287984 */ /* 0x000fe20000000800 */
[----:B------:R-:W-:Y:S03]  /*14e20*/  HMMA.1688.F32.TF32 R80, R44, R10, R116 ;  /* 0x0000000a2c50723c */ /* 0x000fe60000081074 */
[----:B------:R-:W-:Y:S04]  /*14e30*/  STL.64 [R1+0x278], R42 ;  /* 0x0002782a01007387 */ /* 0x000fe80000100a00 */
[----:B------:R-:W-:Y:S01]  /*14e40*/  STL [R1+0x1e0], R36 ;  /* 0x0001e02401007387 */ /* 0x000fe20000100800 */
        /* <DEDUP_REMOVED lines=9> */
[----:B------:R1:W-:Y:S01]  /*14ee0*/  STL.64 [R1+0x1c0], R80 ;  /* 0x0001c05001007387 */ /* 0x0003e20000100a00 */
[----:B------:R-:W-:-:S02]  /*14ef0*/  IMAD.MOV.U32 R252, RZ, RZ, R82 ;  /* 0x000000fffffc7224 */ /* 0x000fc400078e0052 */
[----:B------:R-:W-:Y:S01]  /*14f00*/  IMAD.MOV.U32 R244, RZ, RZ, R83 ;  /* 0x000000fffff47224 */ /* 0x000fe200078e0053 */
[----:B------:R-:W-:Y:S01]  /*14f10*/  LDS R36, [R247+0xa380] ;  /* 0x00a38000f7247984 */ /* 0x000fe20000000800 */
[----:B------:R-:W-:Y:S02]  /*14f20*/  IMAD.MOV.U32 R97, RZ, RZ, R206 ;  /* 0x000000ffff617224 */ /* 0x000fe400078e00ce */
[----:B------:R-:W-:Y:S01]  /*14f30*/  IMAD.MOV.U32 R98, RZ, RZ, R207 ;  /* 0x000000ffff627224 */ /* 0x000fe200078e00cf */
[----:B------:R-:W-:Y:S01]  /*14f40*/  LDS R111, [R248+0xd080] ;  /* 0x00d08000f86f7984 */ /* 0x000fe20000000800 */
[C---:B-1----:R-:W-:Y:S11]  /*14f50*/  HMMA.1688.F32.TF32 R80, R44.reuse, R14, R120 ;  /* 0x0000000e2c50723c */ /* 0x042ff60000081078 */
[----:B------:R-:W-:Y:S11]  /*14f60*/  @!UPT UIADD3 URZ, URZ, URZ, URZ ;  /* 0x0000003f3f3ff290 */ /* 0x000ff6000fffe03f */
[----:B------:R-:W-:Y:S01]  /*14f70*/  @!UPT UIADD3 URZ, URZ, URZ, URZ ;  /* 0x0000003f3f3ff290 */ /* 0x000fe2000fffe03f */
[----:B------:R-:W-:Y:S04]  /*14f80*/  STL.64 [R1+0x1b0], R80 ;  /* 0x0001b05001007387 */ /* 0x000fe80000100a00 */
[----:B------:R1:W-:Y:S02]  /*14f90*/  STL.64 [R1+0x1b8], R82 ;  /* 0x0001b85201007387 */ /* 0x0003e40000100a00 */
[C---:B-1----:R-:W-:Y:S02]  /*14fa0*/  HMMA.1688.F32.TF32 R80, R44.reuse, R26, R132 ;  /* 0x0000001a2c50723c */ /* 0x042fe40000081084 */
[----:B------:R-:W-:Y:S04]  /*14fb0*/  STL.64 [R1+0x1a0], R88 ;  /* 0x0001a05801007387 */ /* 0x000fe80000100a00 */
[----:B------:R1:W-:Y:S04]  /*14fc0*/  STL.64 [R1+0x1a8], R90 ;  /* 0x0001a85a01007387 */ /* 0x0003e80000100a00 */
[----:B------:R-:W-:Y:S04]  /*14fd0*/  STL.64 [R1+0x190], R84 ;  /* 0x0001905401007387 */ /* 0x000fe80000100a00 */
[----:B------:R2:W-:Y:S01]  /*14fe0*/  STL.64 [R1+0x198], R86 ;  /* 0x0001985601007387 */ /* 0x0005e20000100a00 */
[C---:B-1----:R-:W-:Y:S08]  /*14ff0*/  HMMA.1688.F32.TF32 R88, R44.reuse, R30, R136 ;  /* 0x0000001e2c58723c */ /* 0x042ff00000081088 */
[----:B------:R-:W-:Y:S01]  /*15000*/  STL.64 [R1+0x180], R80 ;  /* 0x0001805001007387 */ /* 0x000fe20000100a00 */
[----:B--2---:R-:W-:Y:S03]  /*15010*/  HMMA.1688.F32.TF32 R84, R44, R34, R140 ;  /* 0x000000222c54723c */ /* 0x004fe6000008108c */
[----:B------:R1:W-:Y:S01]  /*15020*/  STL.64 [R1+0x188], R82 ;  /* 0x0001885201007387 */ /* 0x0003e20000100a00 */
[----:B------:R-:W-:-:S02]  /*15030*/  IMAD.MOV.U32 R99, RZ, RZ, R200 ;  /* 0x000000ffff637224 */ /* 0x000fc400078e00c8 */
[----:B------:R-:W-:Y:S01]  /*15040*/  IMAD.MOV.U32 R92, RZ, RZ, R201 ;  /* 0x000000ffff5c7224 */ /* 0x000fe200078e00c9 */
[----:B------:R-:W-:Y:S01]  /*15050*/  LDS R140, [R247+0xc100] ;  /* 0x00c10000f78c7984 */ /* 0x000fe20000000800 */
[C---:B------:R-:W-:Y:S01]  /*15060*/  HMMA.1688.F32.TF32 R44, R232.reuse, R10, R148 ;  /* 0x0000000ae82c723c */ /* 0x040fe20000081094 */
[----:B------:R-:W-:Y:S02]  /*15070*/  IMAD.MOV.U32 R93, RZ, RZ, R202 ;  /* 0x000000ffff5d7224 */ /* 0x000fe400078e00ca */
[----:B------:R-:W-:Y:S01]  /*15080*/  LDS R142, [R247+0xd100] ;  /* 0x00d10000f78e7984 */ /* 0x000fe20000000800 */
[----:B------:R-:W-:Y:S02]  /*15090*/  IMAD.MOV.U32 R94, RZ, RZ, R203 ;  /* 0x000000ffff5e7224 */ /* 0x000fe400078e00cb */
[----:B------:R-:W-:Y:S01]  /*150a0*/  IMAD.MOV.U32 R95, RZ, RZ, R196 ;  /* 0x000000ffff5f7224 */ /* 0x000fe200078e00c4 */
[----:B------:R-:W-:Y:S01]  /*150b0*/  LDS R141, [R248+0xc100] ;  /* 0x00c10000f88d7984 */ /* 0x000fe20000000800 */
[----:B-1----:R-:W-:Y:S03]  /*150c0*/  HMMA.1688.F32.TF32 R80, R232, R6, R144 ;  /* 0x00000006e850723c */ /* 0x002fe60000081090 */
[----:B------:R-:W-:Y:S04]  /*150d0*/  STL.64 [R1+0x170], R88 ;  /* 0x0001705801007387 */ /* 0x000fe80000100a00 */
[----:B------:R-:W-:Y:S04]  /*150e0*/  STL.64 [R1+0x178], R90 ;  /* 0x0001785a01007387 */ /* 0x000fe80000100a00 */
[----:B------:R-:W-:Y:S04]  /*150f0*/  STL.64 [R1+0x50], R84 ;  /* 0x0000505401007387 */ /* 0x000fe80000100a00 */
[----:B------:R1:W-:Y:S01]  /*15100*/  STL.64 [R1+0x58], R86 ;  /* 0x0000585601007387 */ /* 0x0003e20000100a00 */
[----:B------:R-:W-:-:S02]  /*15110*/  IMAD.MOV.U32 R139, RZ, RZ, R72 ;  /* 0x000000ffff8b7224 */ /* 0x000fc400078e0048 */
[----:B------:R-:W-:Y:S01]  /*15120*/  IMAD.MOV.U32 R138, RZ, RZ, R73 ;  /* 0x000000ffff8a7224 */ /* 0x000fe200078e0049 */
[----:B------:R-:W-:Y:S04]  /*15130*/  LDS R143, [R248+0xd100] ;  /* 0x00d10000f88f7984 */ /* 0x000fe80000000800 */
[----:B------:R-:W-:Y:S01]  /*15140*/  STL.64 [R1+0x40], R80 ;  /* 0x0000405001007387 */ /* 0x000fe20000100a00 */
[C---:B-1----:R-:W-:Y:S03]  /*15150*/  HMMA.1688.F32.TF32 R84, R232.reuse, R14, R152 ;  /* 0x0000000ee854723c */ /* 0x042fe60000081098 */
[----:B------:R1:W-:Y:S04]  /*15160*/  STL.64 [R1+0x48], R82 ;  /* 0x0000485201007387 */ /* 0x0003e80000100a00 */
[----:B------:R-:W-:Y:S04]  /*15170*/  STL.64 [R1+0x30], R44 ;  /* 0x0000302c01007387 */ /* 0x000fe80000100a00 */
[----:B------:R2:W-:Y:S01]  /*15180*/  STL.64 [R1+0x38], R46 ;  /* 0x0000382e01007387 */ /* 0x0005e20000100a00 */
[C---:B-1----:R-:W-:Y:S08]  /*15190*/  HMMA.1688.F32.TF32 R80, R232.reuse, R18, R156 ;  /* 0x00000012e850723c */ /* 0x042ff0000008109c */
[----:B--2---:R-:W-:Y:S03]  /*151a0*/  HMMA.1688.F32.TF32 R44, R232, R22, R160 ;  /* 0x00000016e82c723c */ /* 0x004fe600000810a0 */
[----:B------:R1:W-:Y:S04]  /*151b0*/  STL.64 [R1+0x20], R84 ;  /* 0x0000205401007387 */ /* 0x0003e80000100a00 */
[----:B------:R2:W-:Y:S01]  /*151c0*/  STL.64 [R1+0x28], R86 ;  /* 0x0000285601007387 */ /* 0x0005e20000100a00 */
[----:B------:R-:W-:-:S02]  /*151d0*/  IMAD.MOV.U32 R148, RZ, RZ, R217 ;  /* 0x000000ffff947224 */ /* 0x000fc400078e00d9 */
[----:B------:R-:W-:-:S05]  /*151e0*/  IMAD.MOV.U32 R149, RZ, RZ, R218 ;  /* 0x000000ffff957224 */ /* 0x000fca00078e00da */
[----:B------:R3:W-:Y:S04]  /*151f0*/  STL.64 [R1+0x10], R80 ;  /* 0x0000105001007387 */ /* 0x0007e80000100a00 */
[----:B------:R2:W-:Y:S01]  /*15200*/  STL.64 [R1+0x18], R82 ;  /* 0x0000185201007387 */ /* 0x0005e20000100a00 */
[----:B------:R-:W-:-:S03]  /*15210*/  IMAD.MOV.U32 R150, RZ, RZ, R219 ;  /* 0x000000ffff967224 */ /* 0x000fc600078e00db */
[----:B------:R-:W-:Y:S01]  /*15220*/  STL.64 [R1], R44 ;  /* 0x0000002c01007387 */ /* 0x000fe20000100a00 */
[----:B------:R-:W-:-:S03]  /*15230*/  IMAD.MOV.U32 R151, RZ, RZ, R212 ;  /* 0x000000ffff977224 */ /* 0x000fc600078e00d4 */
[----:B------:R-:W-:Y:S04]  /*15240*/  STL.64 [R1+0x8], R46 ;  /* 0x0000082e01007387 */ /* 0x000fe80000100a00 */
        /* <DEDUP_REMOVED lines=16> */
[----:B------:R-:W-:-:S03]  /*15350*/  IMAD.MOV.U32 R88, RZ, RZ, R197 ;  /* 0x000000ffff587224 */ /* 0x000fc600078e00c5 */
[----:B------:R-:W4:Y:S01]  /*15360*/  LDL.LU R201, [R1+0x8cc] ;  /* 0x0008cc0001c97983 */ /* 0x000f220000300800 */
[----:B------:R-:W-:-:S03]  /*15370*/  IMAD.MOV.U32 R89, RZ, RZ, R198 ;  /* 0x000000ffff597224 */ /* 0x000fc600078e00c6 */
[----:B------:R-:W4:Y:S01]  /*15380*/  LDL.LU R202, [R1+0x8c8] ;  /* 0x0008c80001ca7983 */ /* 0x000f220000300800 */
[----:B------:R-:W-:-:S03]  /*15390*/  IMAD.MOV.U32 R90, RZ, RZ, R199 ;  /* 0x000000ffff5a7224 */ /* 0x000fc600078e00c7 */
[----:B------:R-:W4:Y:S01]  /*153a0*/  LDL.LU R203, [R1+0x8c4] ;  /* 0x0008c40001cb7983 */ /* 0x000f220000300800 */
[----:B------:R-:W-:-:S03]  /*153b0*/  IMAD.MOV.U32 R91, RZ, RZ, R192 ;  /* 0x000000ffff5b7224 */ /* 0x000fc600078e00c0 */
[----:B------:R-:W4:Y:S01]  /*153c0*/  LDL.LU R196, [R1+0x8c0] ;  /* 0x0008c00001c47983 */ /* 0x000f220000300800 */
[----:B-1----:R-:W-:-:S03]  /*153d0*/  IMAD.MOV.U32 R84, RZ, RZ, R193 ;  /* 0x000000ffff547224 */ /* 0x002fc600078e00c1 */
[----:B------:R-:W4:Y:S01]  /*153e0*/  LDL.LU R197, [R1+0x8bc] ;  /* 0x0008bc0001c57983 */ /* 0x000f220000300800 */
[----:B------:R-:W-:-:S03]  /*153f0*/  IMAD.MOV.U32 R85, RZ, RZ, R194 ;  /* 0x000000ffff557224 */ /* 0x000fc600078e00c2 */
[----:B------:R-:W4:Y:S01]  /*15400*/  LDL.LU R198, [R1+0x8b8] ;  /* 0x0008b80001c67983 */ /* 0x000f220000300800 */
[----:B--2---:R-:W-:-:S03]  /*15410*/  IMAD.MOV.U32 R86, RZ, RZ, R195 ;  /* 0x000000ffff567224 */ /* 0x004fc600078e00c3 */
[----:B------:R-:W2:Y:S01]  /*15420*/  LDL.LU R199, [R1+0x8b4] ;  /* 0x0008b40001c77983 */ /* 0x000ea20000300800 */
[----:B------:R-:W-:-:S03]  /*15430*/  IMAD.MOV.U32 R87, RZ, RZ, R188 ;  /* 0x000000ffff577224 */ /* 0x000fc600078e00bc */
[----:B------:R-:W2:Y:S01]  /*15440*/  LDL.LU R192, [R1+0x8b0] ;  /* 0x0008b00001c07983 */ /* 0x000ea20000300800 */
[----:B---3--:R-:W-:-:S03]  /*15450*/  IMAD.MOV.U32 R80, RZ, RZ, R189 ;  /* 0x000000ffff507224 */ /* 0x008fc600078e00bd */
[----:B------:R-:W3:Y:S01]  /*15460*/  LDL.LU R193, [R1+0x8ac] ;  /* 0x0008ac0001c17983 */ /* 0x000ee20000300800 */
[----:B------:R-:W-:-:S03]  /*15470*/  IMAD.MOV.U32 R81, RZ, RZ, R190 ;  /* 0x000000ffff517224 */ /* 0x000fc600078e00be */
        /* <DEDUP_REMOVED lines=15> */
[----:B------:R-:W-:Y:S02]  /*15570*/  IMAD.MOV.U32 R135, RZ, RZ, R68 ;  /* 0x000000ffff877224 */ /* 0x000fe400078e0044 */
[----:B------:R-:W-:Y:S01]  /*15580*/  IMAD.MOV.U32 R75, RZ, RZ, R180 ;  /* 0x000000ffff4b7224 */ /* 0x000fe200078e00b4 */
[----:B------:R-:W3:Y:S01]  /*15590*/  LDL.LU R186, [R1+0x888] ;  /* 0x0008880001ba7983 */ /* 0x000ee20000300800 */
[----:B------:R-:W-:Y:S02]  /*155a0*/  IMAD.MOV.U32 R134, RZ, RZ, R69 ;  /* 0x000000ffff867224 */ /* 0x000fe400078e0045 */
[----:B------:R-:W-:Y:S01]  /*155b0*/  IMAD.MOV.U32 R68, RZ, RZ, R181 ;  /* 0x000000ffff447224 */ /* 0x000fe200078e00b5 */
[----:B------:R-:W3:Y:S01]  /*155c0*/  LDL.LU R187, [R1+0x884] ;  /* 0x0008840001bb7983 */ /* 0x000ee20000300800 */
[----:B------:R-:W-:Y:S02]  /*155d0*/  IMAD.MOV.U32 R133, RZ, RZ, R70 ;  /* 0x000000ffff857224 */ /* 0x000fe400078e0046 */
[----:B------:R-:W-:Y:S01]  /*155e0*/  IMAD.MOV.U32 R69, RZ, RZ, R182 ;  /* 0x000000ffff457224 */ /* 0x000fe200078e00b6 */
[----:B------:R-:W3:Y:S01]  /*155f0*/  LDL.LU R180, [R1+0x880] ;  /* 0x0008800001b47983 */ /* 0x000ee20000300800 */
[----:B------:R-:W-:-:S02]  /*15600*/  IMAD.MOV.U32 R132, RZ, RZ, R71 ;  /* 0x000000ffff847224 */ /* 0x000fc400078e0047 */
        /* <DEDUP_REMOVED lines=47> */
[----:B------:R-:W-:-:S03]  /*15900*/  IMAD.MOV.U32 R54, RZ, RZ, R167 ;  /* 0x000000ffff367224 */ /* 0x000fc600078e00a7 */
[----:B------:R-:W3:Y:S04]  /*15910*/  LDL.LU R165, [R1+0x83c] ;  /* 0x00083c0001a57983 */ /* 0x000ee80000300800 */
[----:B------:R-:W3:Y:S04]  /*15920*/  LDL.LU R166, [R1+0x838] ;  /* 0x0008380001a67983 */ /* 0x000ee80000300800 */
[----:B------:R-:W3:Y:S01]  /*15930*/  LDL.LU R167, [R1+0x834] ;  /* 0x0008340001a77983 */ /* 0x000ee20000300800 */
[----:B------:R-:W-:Y:S02]  /*15940*/  IMAD.MOV.U32 R116, RZ, RZ, R55 ;  /* 0x000000ffff747224 */ /* 0x000fe400078e0037 */
[----:B------:R-:W-:-:S02]  /*15950*/  IMAD.MOV.U32 R55, RZ, RZ, R249 ;  /* 0x000000ffff377224 */ /* 0x000fc400078e00f9 */
[----:B------:R-:W3:Y:S01]  /*15960*/  LDL.LU R249, [R1+0x830] ;  /* 0x0008300001f97983 */ /* 0x000ee20000300800 */
[----:B------:R-:W-:Y:S02]  /*15970*/  IMAD.MOV.U32 R251, RZ, RZ, R37 ;  /* 0x000000fffffb7224 */ /* 0x000fe400078e0025 */
[----:B------:R-:W-:Y:S01]  /*15980*/  IMAD.MOV.U32 R250, RZ, RZ, R38 ;  /* 0x000000fffffa7224 */ /* 0x000fe200078e0026 */
[----:B------:R-:W-:Y:S01]  /*15990*/  LDS R37, [R248+0xa380] ;  /* 0x00a38000f8257984 */ /* 0x000fe20000000800 */
[----:B------:R-:W-:-:S03]  /*159a0*/  IMAD.MOV.U32 R3, RZ, RZ, R39 ;  /* 0x000000ffff037224 */ /* 0x000fc600078e0027 */
[----:B------:R-:W-:Y:S04]  /*159b0*/  LDS R38, [R247+0xb380] ;  /* 0x00b38000f7267984 */ /* 0x000fe80000000800 */
[----:B------:R-:W1:Y:S01]  /*159c0*/  LDS R39, [R248+0xb380] ;  /* 0x00b38000f8277984 */ /* 0x000e620000000800 */
[----:B------:R-:W-:Y:S02]  /*159d0*/  IMAD.MOV.U32 R160, RZ, RZ, R25 ;  /* 0x000000ffffa07224 */ /* 0x000fe400078e0019 */
[----:B------:R-:W-:Y:S02]  /*159e0*/  IMAD.MOV.U32 R161, RZ, RZ, R24 ;  /* 0x000000ffffa17224 */ /* 0x000fe400078e0018 */
[----:B------:R-:W-:Y:S02]  /*159f0*/  IMAD.MOV.U32 R162, RZ, RZ, R21 ;  /* 0x000000ffffa27224 */ /* 0x000fe400078e0015 */
[----:B------:R-:W-:-:S02]  /*15a00*/  IMAD.MOV.U32 R163, RZ, RZ, R20 ;  /* 0x000000ffffa37224 */ /* 0x000fc400078e0014 */
[----:B------:R-:W-:Y:S02]  /*15a10*/  IMAD.MOV.U32 R158, RZ, RZ, R29 ;  /* 0x000000ffff9e7224 */ /* 0x000fe400078e001d */
[----:B------:R-:W-:Y:S01]  /*15a20*/  IMAD.MOV.U32 R159, RZ, RZ, R28 ;  /* 0x000000ffff9f7224 */ /* 0x000fe200078e001c */
[C---:B-1----:R-:W-:Y:S08]  /*15a30*/  HMMA.1688.F32.TF32 R220, R36.reuse, R18, R220 ;  /* 0x0000001224dc723c */ /* 0x042ff000000810dc */
[C---:B------:R-:W-:Y:S08]  /*15a40*/  HMMA.1688.F32.TF32 R224, R36.reuse, R22, R224 ;  /* 0x0000001624e0723c */ /* 0x040ff000000810e0 */
[C---:B----4-:R-:W-:Y:S08]  /*15a50*/  HMMA.1688.F32.TF32 R216, R36.reuse, R14, R216 ;  /* 0x0000000e24d8723c */ /* 0x050ff000000810d8 */
[C---:B------:R-:W-:Y:S08]  /*15a60*/  HMMA.1688.F32.TF32 R212, R36.reuse, R10, R212 ;  /* 0x0000000a24d4723c */ /* 0x040ff000000810d4 */
[----:B------:R-:W-:Y:S08]  /*15a70*/  HMMA.1688.F32.TF32 R208, R36, R6, R208 ;  /* 0x0000000624d0723c */ /* 0x000ff000000810d0 */
[C---:B------:R-:W-:Y:S08]  /*15a80*/  HMMA.1688.F32.TF32 R200, R40.reuse, R30, R200 ;  /* 0x0000001e28c8723c */ /* 0x040ff000000810c8 */
[-C--:B--2---:R-:W-:Y:S08]  /*15a90*/  HMMA.1688.F32.TF32 R196, R40, R26.reuse, R196 ;  /* 0x0000001a28c4723c */ /* 0x084ff000000810c4 */
[----:B---3--:R-:W-:Y:S01]  /*15aa0*/  HMMA.1688.F32.TF32 R240, R232, R26, R164 ;  /* 0x0000001ae8f0723c */ /* 0x008fe200000810a4 */
[----:B------:R-:W-:-:S02]  /*15ab0*/  IMAD.MOV.U32 R152, RZ, RZ, R231 ;  /* 0x000000ffff987224 */ /* 0x000fc400078e00e7 */
[----:B------:R-:W-:Y:S02]  /*15ac0*/  IMAD.MOV.U32 R153, RZ, RZ, R230 ;  /* 0x000000ffff997224 */ /* 0x000fe400078e00e6 */
[----:B------:R-:W-:Y:S01]  /*15ad0*/  IMAD.MOV.U32 R154, RZ, RZ, R229 ;  /* 0x000000ffff9a7224 */ /* 0x000fe200078e00e5 */
[----:B------:R-:W-:Y:S01]  /*15ae0*/  LDSM.16.M88.4 R44, [R249+0x2a080] ;  /* 0x02a08000f92c783b */ /* 0x000fe20000000200 */
[----:B------:R-:W-:Y:S02]  /*15af0*/  IMAD.MOV.U32 R164, RZ, RZ, R17 ;  /* 0x000000ffffa47224 */ /* 0x000fe400078e0011 */
[----:B------:R-:W-:Y:S02]  /*15b00*/  IMAD.MOV.U32 R165, RZ, RZ, R16 ;  /* 0x000000ffffa57224 */ /* 0x000fe400078e0010 */
[----:B------:R-:W-:Y:S02]  /*15b10*/  IMAD.MOV.U32 R166, RZ, RZ, R13 ;  /* 0x000000ffffa67224 */ /* 0x000fe400078e000d */
[----:B------:R-:W-:Y:S01]  /*15b20*/  IMAD.MOV.U32 R167, RZ, RZ, R12 ;  /* 0x000000ffffa77224 */ /* 0x000fe200078e000c */
[-C--:B------:R-:W-:Y:S09]  /*15b30*/  HMMA.1688.F32.TF32 R236, R232, R30.reuse, R168 ;  /* 0x0000001ee8ec723c */ /* 0x080ff200000810a8 */
[----:B------:R1:W-:Y:S04]  /*15b40*/  STL.64 [R1+0x828], R242 ;  /* 0x000828f201007387 */ /* 0x0003e80000100a00 */
[----:B------:R2:W-:Y:S01]  /*15b50*/  STL.64 [R1+0x820], R240 ;  /* 0x000820f001007387 */ /* 0x0005e20000100a00 */
[----:B------:R-:W-:Y:S01]  /*15b60*/  HMMA.1688.F32.TF32 R28, R36, R30, R164 ;  /* 0x0000001e241c723c */ /* 0x000fe200000810a4 */
[----:B-1----:R-:W-:-:S02]  /*15b70*/  IMAD.MOV.U32 R242, RZ, RZ, R5 ;  /* 0x000000fffff27224 */ /* 0x002fc400078e0005 */
[----:B------:R-:W-:Y:S02]  /*15b80*/  IMAD.MOV.U32 R243, RZ, RZ, R4 ;  /* 0x000000fffff37224 */ /* 0x000fe400078e0004 */
[----:B--2---:R-:W-:Y:S02]  /*15b90*/  IMAD.MOV.U32 R240, RZ, RZ, R9 ;  /* 0x000000fffff07224 */ /* 0x004fe400078e0009 */
[----:B------:R-:W-:-:S07]  /*15ba0*/  IMAD.MOV.U32 R241, RZ, RZ, R8 ;  /* 0x000000fffff17224 */ /* 0x000fce00078e0008 */
[C---:B------:R-:W-:Y:S08]  /*15bb0*/  HMMA.1688.F32.TF32 R24, R36.reuse, R26, R240 ;  /* 0x0000001a2418723c */ /* 0x040ff000000810f0 */
[-C--:B------:R-:W-:Y:S01]  /*15bc0*/  HMMA.1688.F32.TF32 R36, R36, R34.reuse, R160 ;  /* 0x000000222424723c */ /* 0x080fe200000810a0 */
[----:B------:R-:W2:Y:S04]  /*15bd0*/  LDL.LU R160, [R1+0x2d0] ;  /* 0x0002d00001a07983 */ /* 0x000ea80000300800 */
[----:B------:R-:W2:Y:S04]  /*15be0*/  LDL.LU R161, [R1+0x2d4] ;  /* 0x0002d40001a17983 */ /* 0x000ea80000300800 */
[----:B------:R-:W2:Y:S04]  /*15bf0*/  LDL.LU R162, [R1+0x2d8] ;  /* 0x0002d80001a27983 */ /* 0x000ea80000300800 */
[----:B------:R-:W2:Y:S04]  /*15c00*/  LDL.LU R163, [R1+0x2dc] ;  /* 0x0002dc0001a37983 */ /* 0x000ea80000300800 */
[----:B------:R-:W3:Y:S04]  /*15c10*/  LDL.LU R164, [R1+0x2c0] ;  /* 0x0002c00001a47983 */ /* 0x000ee80000300800 */
[----:B------:R-:W3:Y:S04]  /*15c20*/  LDL.LU R165, [R1+0x2c4] ;  /* 0x0002c40001a57983 */ /* 0x000ee80000300800 */
        /* <DEDUP_REMOVED lines=15> */
[----:B------:R-:W-:Y:S01]  /*15d20*/  IMAD.MOV.U32 R155, RZ, RZ, R228 ;  /* 0x000000ffff9b7224 */ /* 0x000fe200078e00e4 */
[----:B------:R-:W-:Y:S01]  /*15d30*/  HMMA.1688.F32.TF32 R180, R40, R10, R180 ;  /* 0x0000000a28b4723c */ /* 0x000fe200000810b4 */
[----:B------:R-:W-:Y:S01]  /*15d40*/  IMAD.MOV.U32 R112, RZ, RZ, R51 ;  /* 0x000000ffff707224 */ /* 0x000fe200078e0033 */
[----:B------:R-:W-:Y:S01]  /*15d50*/  LDSM.16.M88.4 R8, [R249+0x2c080] ;  /* 0x02c08000f908783b */ /* 0x000fe20000000200 */
[----:B------:R-:W-:-:S02]  /*15d60*/  IMAD.MOV.U32 R113, RZ, RZ, R50 ;  /* 0x000000ffff717224 */ /* 0x000fc400078e0032 */
[----:B------:R-:W-:Y:S02]  /*15d70*/  IMAD.MOV.U32 R114, RZ, RZ, R49 ;  /* 0x000000ffff727224 */ /* 0x000fe400078e0031 */
[----:B------:R-:W-:Y:S01]  /*15d80*/  IMAD.MOV.U32 R115, RZ, RZ, R48 ;  /* 0x000000ffff737224 */ /* 0x000fe200078e0030 */
[C---:B------:R-:W-:Y:S01]  /*15d90*/  HMMA.1688.F32.TF32 R228, R40.reuse, R6, R176 ;  /* 0x0000000628e4723c */ /* 0x040fe200000810b0 */
[----:B------:R-:W1:Y:S04]  /*15da0*/  LDSM.16.M88.4 R48, [R249+0x28080] ;  /* 0x02808000f930783b */ /* 0x000e680000000200 */
[----:B------:R-:W-:Y:S03]  /*15db0*/  LDSM.16.M88.4 R4, [R249+0x2e080] ;  /* 0x02e08000f904783b */ /* 0x000fe60000000200 */
[C---:B------:R-:W-:Y:S01]  /*15dc0*/  HMMA.1688.F32.TF32 R184, R40.reuse, R14, R184 ;  /* 0x0000000e28b8723c */ /* 0x040fe200000810b8 */
[----:B------:R-:W1:Y:S07]  /*15dd0*/  LDSM.16.M88.4 R12, [R249+0x22080] ;  /* 0x02208000f90c783b */ /* 0x000e6e0000000200 */
[C---:B------:R-:W-:Y:S01]  /*15de0*/  HMMA.1688.F32.TF32 R188, R40.reuse, R18, R188 ;  /* 0x0000001228bc723c */ /* 0x040fe200000810bc */
[----:B------:R-:W1:Y:S07]  /*15df0*/  LDSM.16.M88.4 R16, [R249+0x20080] ;  /* 0x02008000f910783b */ /* 0x000e6e0000000200 */
[C---:B------:R-:W-:Y:S01]  /*15e00*/  HMMA.1688.F32.TF32 R192, R40.reuse, R22, R192 ;  /* 0x0000001628c0723c */ /* 0x040fe200000810c0 */
[----:B------:R-:W1:Y:S07]  /*15e10*/  LDSM.16.M88.4 R20, [R249+0x26080] ;  /* 0x02608000f914783b */ /* 0x000e6e0000000200 */
[----:B------:R-:W-:Y:S01]  /*15e20*/  HMMA.1688.F32.TF32 R204, R40, R34, R204 ;  /* 0x0000002228cc723c */ /* 0x000fe200000810cc */
[----:B------:R-:W1:Y:S01]  /*15e30*/  LDSM.16.M88.4 R40, [R249+0x24080] ;  /* 0x02408000f928783b */ /* 0x000e620000000200 */
[----:B------:R-:W-:-:S02]  /*15e40*/  IMAD.MOV.U32 R144, RZ, RZ, R79 ;  /* 0x000000ffff907224 */ /* 0x000fc400078e004f */
[----:B------:R-:W-:Y:S01]  /*15e50*/  IMAD.MOV.U32 R145, RZ, RZ, R78 ;  /* 0x000000ffff917224 */ /* 0x000fe200078e004e */
[----:B------:R-:W-:Y:S01]  /*15e60*/  LDS R79, [R248+0xd000] ;  /* 0x00d00000f84f7984 */ /* 0x000fe20000000800 */
[----:B------:R-:W-:Y:S02]  /*15e70*/  IMAD.MOV.U32 R146, RZ, RZ, R77 ;  /* 0x000000ffff927224 */ /* 0x000fe400078e004d */
[----:B------:R-:W-:Y:S01]  /*15e80*/  IMAD.MOV.U32 R147, RZ, RZ, R76 ;  /* 0x000000ffff937224 */ /* 0x000fe200078e004c */
[C---:B-1----:R-:W-:Y:S01]  /*15e90*/  HMMA.1688.F32.TF32 R128, R140.reuse, R48, R128 ;  /* 0x000000308c80723c */ /* 0x042fe20000081080 */
[----:B------:R-:W-:Y:S04]  /*15ea0*/  LDS R76, [R247+0xc000] ;  /* 0x00c00000f74c7984 */ /* 0x000fe80000000800 */
[----:B------:R-:W-:Y:S03]  /*15eb0*/  LDS R78, [R247+0xd000] ;  /* 0x00d00000f74e7984 */ /* 0x000fe60000000800 */
[C---:B------:R-:W-:Y:S01]  /*15ec0*/  HMMA.1688.F32.TF32 R116, R140.reuse, R12, R116 ;  /* 0x0000000c8c74723c */ /* 0x040fe20000081074 */
[----:B------:R-:W-:Y:S07]  /*15ed0*/  LDS R77, [R248+0xc000] ;  /* 0x00c00000f84d7984 */ /* 0x000fee0000000800 */
[C---:B------:R-:W-:Y:S08]  /*15ee0*/  HMMA.1688.F32.TF32 R112, R140.reuse, R16, R112 ;  /* 0x000000108c70723c */ /* 0x040ff00000081070 */
[C---:B------:R-:W-:Y:S08]  /*15ef0*/  HMMA.1688.F32.TF32 R124, R140.reuse, R20, R124 ;  /* 0x000000148c7c723c */ /* 0x040ff0000008107c */
[C---:B------:R-:W-:Y:S08]  /*15f00*/  HMMA.1688.F32.TF32 R120, R140.reuse, R40, R120 ;  /* 0x000000288c78723c */ /* 0x040ff00000081078 */
[C---:B------:R-:W-:Y:S08]  /*15f10*/  HMMA.1688.F32.TF32 R132, R140.reuse, R44, R132 ;  /* 0x0000002c8c84723c */ /* 0x040ff00000081084 */
[C---:B------:R-:W-:Y:S08]  /*15f20*/  HMMA.1688.F32.TF32 R136, R140.reuse, R8, R136 ;  /* 0x000000088c88723c */ /* 0x040ff00000081088 */
[----:B------:R-:W-:Y:S01]  /*15f30*/  HMMA.1688.F32.TF32 R140, R140, R4, R144 ;  /* 0x000000048c8c723c */ /* 0x000fe20000081090 */
[----:B------:R-:W-:Y:S04]  /*15f40*/  LDS R144, [R247+0xc180] ;  /* 0x00c18000f7907984 */ /* 0x000fe80000000800 */
[----:B------:R-:W-:Y:S04]  /*15f50*/  LDS R146, [R247+0xd180] ;  /* 0x00d18000f7927984 */ /* 0x000fe80000000800 */
[----:B------:R-:W-:Y:S04]  /*15f60*/  LDS R145, [R248+0xc180] ;  /* 0x00c18000f8917984 */ /* 0x000fe80000000800 */
[----:B------:R-:W2:Y:S02]  /*15f70*/  LDS R147, [R248+0xd180] ;  /* 0x00d18000f8937984 */ /* 0x000ea40000000800 */
[C---:B--2---:R-:W-:Y:S08]  /*15f80*/  HMMA.1688.F32.TF32 R160, R144.reuse, R16, R160 ;  /* 0x0000001090a0723c */ /* 0x044ff000000810a0 */
[C---:B---3--:R-:W-:Y:S11]  /*15f90*/  HMMA.1688.F32.TF32 R164, R144.reuse, R12, R164 ;  /* 0x0000000c90a4723c */ /* 0x048ff600000810a4 */
[----:B------:R-:W-:Y:S04]  /*15fa0*/  @!UPT UIADD3 URZ, URZ, URZ, URZ ;  /* 0x0000003f3f3ff290 */ /* 0x000fe8000fffe03f */
[----:B------:R-:W-:Y:S04]  /*15fb0*/  STL [R1+0x744], R160 ;  /* 0x000744a001007387 */ /* 0x000fe80000100800 */
[----:B------:R-:W-:Y:S04]  /*15fc0*/  STL [R1+0x740], R161 ;  /* 0x000740a101007387 */ /* 0x000fe80000100800 */
[----:B------:R-:W-:Y:S04]  /*15fd0*/  STL [R1+0x73c], R162 ;  /* 0x00073ca201007387 */ /* 0x000fe80000100800 */
[----:B------:R-:W-:Y:S04]  /*15fe0*/  STL [R1+0x738], R163 ;  /* 0x000738a301007387 */ /* 0x000fe80000100800 */
[----:B------:R1:W-:Y:S04]  /*15ff0*/  STL [R1+0x754], R164 ;  /* 0x000754a401007387 */ /* 0x0003e80000100800 */
[----:B------:R2:W-:Y:S04]  /*16000*/  STL [R1+0x750], R165 ;  /* 0x000750a501007387 */ /* 0x0005e80000100800 */
[----:B------:R3:W-:Y:S04]  /*16010*/  STL [R1+0x74c], R166 ;  /* 0x00074ca601007387 */ /* 0x0007e80000100800 */
[----:B------:R3:W-:Y:S04]  /*16020*/  STL [R1+0x748], R167 ;  /* 0x000748a701007387 */ /* 0x0007e80000100800 */
[----:B-1----:R-:W4:Y:S04]  /*16030*/  LDL.LU R164, [R1+0x280] ;  /* 0x0002800001a47983 */ /* 0x002f280000300800 */
[----:B--2---:R-:W4:Y:S04]  /*16040*/  LDL.LU R165, [R1+0x284] ;  /* 0x0002840001a57983 */ /* 0x004f280000300800 */
[----:B---3--:R-:W4:Y:S04]  /*16050*/  LDL.LU R166, [R1+0x288] ;  /* 0x0002880001a67983 */ /* 0x008f280000300800 */
[----:B------:R-:W4:Y:S04]  /*16060*/  LDL.LU R167, [R1+0x28c] ;  /* 0x00028c0001a77983 */ /* 0x000f280000300800 */
[----:B------:R-:W2:Y:S01]  /*16070*/  LDL.LU R160, [R1+0x270] ;  /* 0x0002700001a07983 */ /* 0x000ea20000300800 */
[C---:B------:R-:W-:Y:S03]  /*16080*/  HMMA.1688.F32.TF32 R168, R144.reuse, R40, R168 ;  /* 0x0000002890a8723c */ /* 0x040fe600000810a8 */
[----:B------:R-:W2:Y:S04]  /*16090*/  LDL.LU R161, [R1+0x274] ;  /* 0x0002740001a17983 */ /* 0x000ea80000300800 */
[----:B------:R-:W2:Y:S04]  /*160a0*/  LDL.LU R162, [R1+0x278] ;  /* 0x0002780001a27983 */ /* 0x000ea80000300800 */
[----:B------:R-:W2:Y:S01]  /*160b0*/  LDL.LU R163, [R1+0x27c] ;  /* 0x00027c0001a37983 */ /* 0x000ea20000300800 */
[C---:B------:R-:W-:Y:S11]  /*160c0*/  HMMA.1688.F32.TF32 R172, R144.reuse, R20, R172 ;  /* 0x0000001490ac723c */ /* 0x040ff600000810ac */
[----:B------:R1:W-:Y:S04]  /*160d0*/  STL [R1+0x764], R168 ;  /* 0x000764a801007387 */ /* 0x0003e80000100800 */
[----:B------:R3:W-:Y:S04]  /*160e0*/  STL [R1+0x760], R169 ;  /* 0x000760a901007387 */ /* 0x0007e80000100800 */
[----:B------:R1:W-:Y:S04]  /*160f0*/  STL [R1+0x75c], R170 ;  /* 0x00075caa01007387 */ /* 0x0003e80000100800 */
[----:B------:R1:W-:Y:S01]  /*16100*/  STL [R1+0x758], R171 ;  /* 0x000758ab01007387 */ /* 0x0003e20000100800 */
[----:B------:R-:W-:Y:S03]  /*16110*/  HMMA.1688.F32.TF32 R176, R144, R48, R240 ;  /* 0x0000003090b0723c */ /* 0x000fe600000810f0 */
[----:B------:R-:W-:Y:S04]  /*16120*/  STL [R1+0x774], R172 ;  /* 0x000774ac01007387 */ /* 0x000fe80000100800 */
[----:B------:R-:W-:Y:S04]  /*16130*/  STL [R1+0x770], R173 ;  /* 0x000770ad01007387 */ /* 0x000fe80000100800 */
[----:B------:R-:W-:Y:S04]  /*16140*/  STL [R1+0x76c], R174 ;  /* 0x00076cae01007387 */ /* 0x000fe80000100800 */
[----:B------:R-:W-:Y:S04]  /*16150*/  STL [R1+0x768], R175 ;  /* 0x000768af01007387 */ /* 0x000fe80000100800 */
[----:B------:R-:W3:Y:S01]  /*16160*/  LDL.LU R240, [R1+0x1e0] ;  /* 0x0001e00001f07983 */ /* 0x000ee20000300800 */
[----:B------:R-:W-:-:S02]  /*16170*/  IMAD.MOV.U32 R243, RZ, RZ, R3 ;  /* 0x000000fffff37224 */ /* 0x000fc400078e0003 */
[----:B------:R-:W-:Y:S01]  /*16180*/  IMAD.MOV.U32 R242, RZ, RZ, R250 ;  /* 0x000000fffff27224 */ /* 0x000fe200078e00fa */
[----:B------:R1:W-:Y:S01]  /*16190*/  STL [R1+0x784], R176 ;  /* 0x000784b001007387 */ /* 0x0003e20000100800 */
[----:B------:R-:W-:-:S03]  /*161a0*/  IMAD.MOV.U32 R241, RZ, RZ, R251 ;  /* 0x000000fffff17224 */ /* 0x000fc600078e00fb */
[----:B------:R1:W-:Y:S04]  /*161b0*/  STL [R1+0x780], R177 ;  /* 0x000780b101007387 */ /* 0x0003e80000100800 */
[----:B------:R1:W-:Y:S04]  /*161c0*/  STL [R1+0x77c], R178 ;  /* 0x00077cb201007387 */ /* 0x0003e80000100800 */
[----:B------:R-:W-:Y:S01]  /*161d0*/  STL [R1+0x778], R179 ;  /* 0x000778b301007387 */ /* 0x000fe20000100800 */
[C---:B----4-:R-:W-:Y:S08]  /*161e0*/  HMMA.1688.F32.TF32 R164, R144.reuse, R44, R164 ;  /* 0x0000002c90a4723c */ /* 0x050ff000000810a4 */
[----:B--2---:R-:W-:Y:S11]  /*161f0*/  HMMA.1688.F32.TF32 R160, R144, R8, R160 ;  /* 0x0000000890a0723c */ /* 0x004ff600000810a0 */
[----:B------:R-:W-:Y:S05]  /*16200*/  @!UPT UIADD3 URZ, URZ, URZ, URZ ;  /* 0x0000003f3f3ff290 */ /* 0x000fea000fffe03f */
[----:B------:R-:W-:Y:S02]  /*16210*/  IMAD.MOV.U32 R3, RZ, RZ, R167 ;  /* 0x000000ffff037224 */ /* 0x000fe400078e00a7 */
[----:B------:R-:W-:Y:S02]  /*16220*/  IMAD.MOV.U32 R249, RZ, RZ, R166 ;  /* 0x000000fffff97224 */ /* 0x000fe400078e00a6 */
[----:B------:R-:W-:Y:S02]  /*16230*/  IMAD.MOV.U32 R250, RZ, RZ, R165 ;  /* 0x000000fffffa7224 */ /* 0x000fe400078e00a5 */
[----:B------:R-:W-:Y:S01]  /*16240*/  IMAD.MOV.U32 R251, RZ, RZ, R164 ;  /* 0x000000fffffb7224 */ /* 0x000fe200078e00a4 */
[----:B------:R-:W-:Y:S04]  /*16250*/  STL [R1+0x794], R3 ;  /* 0x0007940301007387 */ /* 0x000fe80000100800 */
[----:B------:R-:W-:Y:S04]  /*16260*/  STL [R1+0x790], R249 ;  /* 0x000790f901007387 */ /* 0x000fe80000100800 */
[----:B------:R-:W-:Y:S04]  /*16270*/  STL [R1+0x78c], R250 ;  /* 0x00078cfa01007387 */ /* 0x000fe80000100800 */
[----:B------:R-:W-:Y:S04]  /*16280*/  STL [R1+0x788], R251 ;  /* 0x000788fb01007387 */ /* 0x000fe80000100800 */
[----:B-1----:R-:W2:Y:S04]  /*16290*/  LDL.LU R168, [R1+0x1c0] ;  /* 0x0001c00001a87983 */ /* 0x002ea80000300800 */
[----:B---3--:R-:W2:Y:S01]  /*162a0*/  LDL.LU R169, [R1+0x1c4] ;  /* 0x0001c40001a97983 */ /* 0x008ea20000300800 */
[----:B------:R-:W-:-:S02]  /*162b0*/  IMAD.MOV.U32 R166, RZ, RZ, R2 ;  /* 0x000000ffffa67224 */ /* 0x000fc400078e0002 */
[----:B------:R-:W-:Y:S02]  /*162c0*/  IMAD.MOV.U32 R167, RZ, RZ, R0 ;  /* 0x000000ffffa77224 */ /* 0x000fe400078e0000 */
[----:B------:R-:W-:Y:S02]  /*162d0*/  IMAD.MOV.U32 R2, RZ, RZ, R163 ;  /* 0x000000ffff027224 */ /* 0x000fe400078e00a3 */
[----:B------:R-:W-:Y:S02]  /*162e0*/  IMAD.MOV.U32 R164, RZ, RZ, R246 ;  /* 0x000000ffffa47224 */ /* 0x000fe400078e00f6 */
[----:B------:R-:W-:Y:S02]  /*162f0*/  IMAD.MOV.U32 R0, RZ, RZ, R162 ;  /* 0x000000ffff007224 */ /* 0x000fe400078e00a2 */
[----:B------:R-:W-:Y:S02]  /*16300*/  IMAD.MOV.U32 R165, RZ, RZ, R245 ;  /* 0x000000ffffa57224 */ /* 0x000fe400078e00f5 */
[----:B------:R-:W-:-:S02]  /*16310*/  IMAD.MOV.U32 R246, RZ, RZ, R161 ;  /* 0x000000fffff67224 */ /* 0x000fc400078e00a1 */
[----:B------:R-:W-:Y:S01]  /*16320*/  IMAD.MOV.U32 R245, RZ, RZ, R160 ;  /* 0x000000fffff57224 */ /* 0x000fe200078e00a0 */
[----:B------:R-:W-:Y:S01]  /*16330*/  STL [R1+0x7a4], R2 ;  /* 0x0007a40201007387 */ /* 0x000fe20000100800 */
[----:B------:R-:W-:Y:S03]  /*16340*/  HMMA.1688.F32.TF32 R144, R144, R4, R240 ;  /* 0x000000049090723c */ /* 0x000fe600000810f0 */
[----:B------:R-:W-:Y:S04]  /*16350*/  STL [R1+0x7a0], R0 ;  /* 0x0007a00001007387 */ /* 0x000fe80000100800 */
[----:B------:R-:W-:Y:S04]  /*16360*/  STL [R1+0x79c], R246 ;  /* 0x00079cf601007387 */ /* 0x000fe80000100800 */
[----:B------:R-:W-:Y:S04]  /*16370*/  STL [R1+0x798], R245 ;  /* 0x000798f501007387 */ /* 0x000fe80000100800 */
[----:B------:R-:W3:Y:S04]  /*16380*/  LDL.LU R240, [R1+0x1b0] ;  /* 0x0001b00001f07983 */ /* 0x000ee80000300800 */
[----:B------:R-:W3:Y:S04]  /*16390*/  LDL.LU R241, [R1+0x1b4] ;  /* 0x0001b40001f17983 */ /* 0x000ee80000300800 */
[----:B------:R-:W3:Y:S04]  /*163a0*/  LDL.LU R242, [R1+0x1b8] ;  /* 0x0001b80001f27983 */ /* 0x000ee80000300800 */
[----:B------:R-:W3:Y:S01]  /*163b0*/  LDL.LU R243, [R1+0x1bc] ;  /* 0x0001bc0001f37983 */ /* 0x000ee20000300800 */
[C---:B------:R-:W-:Y:S08]  /*163c0*/  HMMA.1688.F32.TF32 R80, R108.reuse, R16, R80 ;  /* 0x000000106c50723c */ /* 0x040ff00000081050 */
[C---:B------:R-:W-:Y:S08]  /*163d0*/  HMMA.1688.F32.TF32 R84, R108.reuse, R12, R84 ;  /* 0x0000000c6c54723c */ /* 0x040ff00000081054 */
        /* <DEDUP_REMOVED lines=9> */
[----:B------:R-:W1:Y:S01]  /*16470*/  LDS R151, [R248+0xd200] ;  /* 0x00d20000f8977984 */ /* 0x000e620000000800 */
[----:B------:R-:W-:-:S02]  /*16480*/  IMAD.MOV.U32 R170, RZ, RZ, R252 ;  /* 0x000000ffffaa7224 */ /* 0x000fc400078e00fc */
[----:B------:R-:W-:Y:S02]  /*16490*/  IMAD.MOV.U32 R171, RZ, RZ, R244 ;  /* 0x000000ffffab7224 */ /* 0x000fe400078e00f4 */
        /* <DEDUP_REMOVED lines=8> */
[----:B------:R-:W4:Y:S04]  /*16520*/  LDL.LU R176, [R1+0x1a0] ;  /* 0x0001a00001b07983 */ /* 0x000f280000300800 */
[----:B------:R-:W4:Y:S04]  /*16530*/  LDL.LU R177, [R1+0x1a4] ;  /* 0x0001a40001b17983 */ /* 0x000f280000300800 */
[----:B------:R-:W4:Y:S01]  /*16540*/  LDL.LU R178, [R1+0x1a8] ;  /* 0x0001a80001b27983 */ /* 0x000f220000300800 */
[C---:B-1----:R-:W-:Y:S03]  /*16550*/  HMMA.1688.F32.TF32 R144, R148.reuse, R16, R164 ;  /* 0x000000109490723c */ /* 0x042fe600000810a4 */
[----:B------:R-:W4:Y:S11]  /*16560*/  LDL.LU R179, [R1+0x1ac] ;  /* 0x0001ac0001b37983 */ /* 0x000f360000300800 */
[----:B------:R-:W-:Y:S10]  /*16570*/  @!UPT UIADD3 URZ, URZ, URZ, URZ ;  /* 0x0000003f3f3ff290 */ /* 0x000ff4000fffe03f */
        /* <DEDUP_REMOVED lines=8> */
[----:B------:R-:W-:Y:S04]  /*16600*/  STL [R1+0x7c4], R161 ;  /* 0x0007c4a101007387 */ /* 0x000fe80000100800 */
[----:B------:R3:W-:Y:S04]  /*16610*/  STL [R1+0x7c0], R160 ;  /* 0x0007c0a001007387 */ /* 0x0007e80000100800 */
[----:B------:R-:W-:Y:S04]  /*16620*/  STL [R1+0x7bc], R167 ;  /* 0x0007bca701007387 */ /* 0x000fe80000100800 */
[----:B------:R-:W-:Y:S01]  /*16630*/  STL [R1+0x7b8], R166 ;  /* 0x0007b8a601007387 */ /* 0x000fe20000100800 */
[C---:B--2---:R-:W-:Y:S11]  /*16640*/  HMMA.1688.F32.TF32 R172, R148.reuse, R12, R168 ;  /* 0x0000000c94ac723c */ /* 0x044ff600000810a8 */
[----:B------:R-:W-:Y:S11]  /*16650*/  @!UPT UIADD3 URZ, URZ, URZ, URZ ;  /* 0x0000003f3f3ff290 */ /* 0x000ff6000fffe03f */
[----:B------:R-:W-:Y:S02]  /*16660*/  @!UPT UIADD3 URZ, URZ, URZ, URZ ;  /* 0x0000003f3f3ff290 */ /* 0x000fe4000fffe03f */
[----:B------:R-:W-:Y:S02]  /*16670*/  IMAD.MOV.U32 R165, RZ, RZ, R175 ;  /* 0x000000ffffa57224 */ /* 0x000fe400078e00af */
[----:B------:R-:W-:Y:S02]  /*16680*/  IMAD.MOV.U32 R164, RZ, RZ, R174 ;  /* 0x000000ffffa47224 */ /* 0x000fe400078e00ae */
[----:B------:R-:W-:Y:S02]  /*16690*/  IMAD.MOV.U32 R171, RZ, RZ, R173 ;  /* 0x000000ffffab7224 */ /* 0x000fe400078e00ad */
[----:B------:R-:W-:Y:S01]  /*166a0*/  IMAD.MOV.U32 R170, RZ, RZ, R172 ;  /* 0x000000ffffaa7224 */ /* 0x000fe200078e00ac */
[----:B------:R-:W-:Y:S04]  /*166b0*/  STL [R1+0x7d4], R165 ;  /* 0x0007d4a501007387 */ /* 0x000fe80000100800 */
[----:B------:R1:W-:Y:S04]  /*166c0*/  STL [R1+0x7d0], R164 ;  /* 0x0007d0a401007387 */ /* 0x0003e80000100800 */
[----:B------:R-:W-:Y:S04]  /*166d0*/  STL [R1+0x7cc], R171 ;  /* 0x0007ccab01007387 */ /* 0x000fe80000100800 */
[----:B------:R-:W-:Y:S01]  /*166e0*/  STL [R1+0x7c8], R170 ;  /* 0x0007c8aa01007387 */ /* 0x000fe20000100800 */
[----:B---3--:R-:W-:Y:S03]  /*166f0*/  HMMA.1688.F32.TF32 R160, R148, R40, R240 ;  /* 0x0000002894a0723c */ /* 0x008fe600000810f0 */
[----:B------:R-:W4:Y:S04]  /*16700*/  LDL.LU R240, [R1+0x180] ;  /* 0x0001800001f07983 */ /* 0x000f280000300800 */
[----:B------:R-:W4:Y:S04]  /*16710*/  LDL.LU R241, [R1+0x184] ;  /* 0x0001840001f17983 */ /* 0x000f280000300800 */
[----:B------:R-:W4:Y:S04]  /*16720*/  LDL.LU R242, [R1+0x188] ;  /* 0x0001880001f27983 */ /* 0x000f280000300800 */
[----:B------:R-:W4:Y:S09]  /*16730*/  LDL.LU R243, [R1+0x18c] ;  /* 0x00018c0001f37983 */ /* 0x000f320000300800 */
[----:B------:R-:W-:-:S02]  /*16740*/  IMAD.MOV.U32 R174, RZ, RZ, R160 ;  /* 0x000000ffffae7224 */ /* 0x000fc400078e00a0 */
[----:B------:R-:W-:Y:S02]  /*16750*/  IMAD.MOV.U32 R175, RZ, RZ, R161 ;  /* 0x000000ffffaf7224 */ /* 0x000fe400078e00a1 */
[----:B------:R-:W-:Y:S02]  /*16760*/  IMAD.MOV.U32 R168, RZ, RZ, R162 ;  /* 0x000000ffffa87224 */ /* 0x000fe400078e00a2 */
[----:B------:R-:W-:-:S05]  /*16770*/  IMAD.MOV.U32 R169, RZ, RZ, R163 ;  /* 0x000000ffffa97224 */ /* 0x000fca00078e00a3 */
[----:B------:R-:W-:Y:S04]  /*16780*/  STL [R1+0x7e4], R169 ;  /* 0x0007e4a901007387 */ /* 0x000fe80000100800 */
[----:B------:R3:W-:Y:S04]  /*16790*/  STL [R1+0x7e0], R168 ;  /* 0x0007e0a801007387 */ /* 0x0007e80000100800 */
[----:B------:R-:W-:Y:S04]  /*167a0*/  STL [R1+0x7dc], R175 ;  /* 0x0007dcaf01007387 */ /* 0x000fe80000100800 */
[----:B------:R-:W-:Y:S01]  /*167b0*/  STL [R1+0x7d8], R174 ;  /* 0x0007d8ae01007387 */ /* 0x000fe20000100800 */
[C---:B----4-:R-:W-:Y:S11]  /*167c0*/  HMMA.1688.F32.TF32 R160, R148.reuse, R20, R176 ;  /* 0x0000001494a0723c */ /* 0x050ff600000810b0 */
[----:B------:R-:W-:Y:S11]  /*167d0*/  @!UPT UIADD3 URZ, URZ, URZ, URZ ;  /* 0x0000003f3f3ff290 */ /* 0x000ff6000fffe03f */
[----:B------:R-:W-:Y:S02]  /*167e0*/  @!UPT UIADD3 URZ, URZ, URZ, URZ ;  /* 0x0000003f3f3ff290 */ /* 0x000fe4000fffe03f */
[----:B------:R-:W-:Y:S02]  /*167f0*/  IMAD.MOV.U32 R173, RZ, RZ, R163 ;  /* 0x000000ffffad7224 */ /* 0x000fe400078e00a3 */
[----:B------:R-:W-:Y:S02]  /*16800*/  IMAD.MOV.U32 R172, RZ, RZ, R162 ;  /* 0x000000ffffac7224 */ /* 0x000fe400078e00a2 */
[----:B------:R-:W-:Y:S02]  /*16810*/  IMAD.MOV.U32 R179, RZ, RZ, R161 ;  /* 0x000000ffffb37224 */ /* 0x000fe400078e00a1 */
[----:B------:R-:W-:Y:S01]  /*16820*/  IMAD.MOV.U32 R178, RZ, RZ, R160 ;  /* 0x000000ffffb27224 */ /* 0x000fe200078e00a0 */
[----:B------:R-:W-:Y:S01]  /*16830*/  STL [R1+0x7f4], R173 ;  /* 0x0007f4ad01007387 */ /* 0x000fe20000100800 */
[----:B------:R-:W-:Y:S03]  /*16840*/  HMMA.1688.F32.TF32 R144, R148, R48, R144 ;  /* 0x000000309490723c */ /* 0x000fe60000081090 */
[----:B------:R4:W-:Y:S04]  /*16850*/  STL [R1+0x7f0], R172 ;  /* 0x0007f0ac01007387 */ /* 0x0009e80000100800 */
[----:B------:R-:W-:Y:S04]  /*16860*/  STL [R1+0x7ec], R179 ;  /* 0x0007ecb301007387 */ /* 0x000fe80000100800 */
[----:B------:R-:W-:Y:S04]  /*16870*/  STL [R1+0x7e8], R178 ;  /* 0x0007e8b201007387 */ /* 0x000fe80000100800 */
[----:B------:R-:W2:Y:S04]  /*16880*/  LDL.LU R160, [R1+0x170] ;  /* 0x0001700001a07983 */ /* 0x000ea80000300800 */
[----:B------:R-:W2:Y:S04]  /*16890*/  LDL.LU R161, [R1+0x174] ;  /* 0x0001740001a17983 */ /* 0x000ea80000300800 */
[----:B------:R-:W2:Y:S04]  /*168a0*/  LDL.LU R162, [R1+0x178] ;  /* 0x0001780001a27983 */ /* 0x000ea80000300800 */
[----:B------:R-:W2:Y:S01]  /*168b0*/  LDL.LU R163, [R1+0x17c] ;  /* 0x00017c0001a37983 */ /* 0x000ea20000300800 */
[----:B------:R-:W-:-:S02]  /*168c0*/  IMAD.MOV.U32 R177, RZ, RZ, R147 ;  /* 0x000000ffffb17224 */ /* 0x000fc400078e0093 */
[----:B------:R-:W-:Y:S01]  /*168d0*/  IMAD.MOV.U32 R176, RZ, RZ, R146 ;  /* 0x000000ffffb07224 */ /* 0x000fe200078e0092 */
[----:B-1----:R-:W2:Y:S01]  /*168e0*/  LDL.LU R164, [R1+0x50] ;  /* 0x0000500001a47983 */ /* 0x002ea20000300800 */
[----:B------:R-:W-:Y:S02]  /*168f0*/  IMAD.MOV.U32 R251, RZ, RZ, R145 ;  /* 0x000000fffffb7224 */ /* 0x000fe400078e0091 */
[----:B------:R-:W-:Y:S01]  /*16900*/  IMAD.MOV.U32 R250, RZ, RZ, R144 ;  /* 0x000000fffffa7224 */ /* 0x000fe200078e0090 */
[----:B------:R-:W2:Y:S04]  /*16910*/  LDL.LU R165, [R1+0x54] ;  /* 0x0000540001a57983 */ /* 0x000ea80000300800 */
[----:B------:R-:W2:Y:S04]  /*16920*/  LDL.LU R166, [R1+0x58] ;  /* 0x0000580001a67983 */ /* 0x000ea80000300800 */
[----:B------:R-:W2:Y:S04]  /*16930*/  LDL.LU R167, [R1+0x5c] ;  /* 0x00005c0001a77983 */ /* 0x000ea80000300800 */
[----:B------:R-:W-:Y:S04]  /*16940*/  STL [R1+0x804], R177 ;  /* 0x000804b101007387 */ /* 0x000fe80000100800 */
[----:B------:R2:W-:Y:S04]  /*16950*/  STL [R1+0x800], R176 ;  /* 0x000800b001007387 */ /* 0x0005e80000100800 */
[----:B------:R-:W-:Y:S04]  /*16960*/  STL [R1+0x7fc], R251 ;  /* 0x0007fcfb01007387 */ /* 0x000fe80000100800 */
[----:B------:R-:W-:Y:S04]  /*16970*/  STL [R1+0x7f8], R250 ;  /* 0x0007f8fa01007387 */ /* 0x000fe80000100800 */
[----:B---3--:R-:W3:Y:S04]  /*16980*/  LDL.LU R168, [R1+0x40] ;  /* 0x0000400001a87983 */ /* 0x008ee80000300800 */
[----:B------:R-:W3:Y:S04]  /*16990*/  LDL.LU R169, [R1+0x44] ;  /* 0x0000440001a97983 */ /* 0x000ee80000300800 */
[----:B------:R-:W3:Y:S04]  /*169a0*/  LDL.LU R170, [R1+0x48] ;  /* 0x0000480001aa7983 */ /* 0x000ee80000300800 */
[----:B------:R-:W3:Y:S04]  /*169b0*/  LDL.LU R171, [R1+0x4c] ;  /* 0x00004c0001ab7983 */ /* 0x000ee80000300800 */
[----:B----4-:R-:W4:Y:S04]  /*169c0*/  LDL.LU R172, [R1+0x30] ;  /* 0x0000300001ac7983 */ /* 0x010f280000300800 */
[----:B------:R-:W4:Y:S04]  /*169d0*/  LDL.LU R173, [R1+0x34] ;  /* 0x0000340001ad7983 */ /* 0x000f280000300800 */
[----:B------:R-:W4:Y:S04]  /*169e0*/  LDL.LU R174, [R1+0x38] ;  /* 0x0000380001ae7983 */ /* 0x000f280000300800 */
[----:B------:R-:W4:Y:S01]  /*169f0*/  LDL.LU R175, [R1+0x3c] ;  /* 0x00003c0001af7983 */ /* 0x000f220000300800 */
[----:B------:R-:W-:Y:S11]  /*16a00*/  HMMA.1688.F32.TF32 R144, R148, R44, R240 ;  /* 0x0000002c9490723c */ /* 0x000ff600000810f0 */
[----:B------:R-:W-:Y:S11]  /*16a10*/  @!UPT UIADD3 URZ, URZ, URZ, URZ ;  /* 0x0000003f3f3ff290 */ /* 0x000ff6000fffe03f */
[----:B------:R-:W-:Y:S02]  /*16a20*/  @!UPT UIADD3 URZ, URZ, URZ, URZ ;  /* 0x0000003f3f3ff290 */ /* 0x000fe4000fffe03f */
[----:B------:R-:W-:Y:S02]  /*16a30*/  IMAD.MOV.U32 R246, RZ, RZ, R144 ;  /* 0x000000fffff67224 */ /* 0x000fe400078e0090 */
[----:B------:R-:W-:Y:S01]  /*16a40*/  IMAD.MOV.U32 R245, RZ, RZ, R145 ;  /* 0x000000fffff57224 */ /* 0x000fe200078e0091 */
[----:B------:R-:W4:Y:S01]  /*16a50*/  LDL.LU R144, [R1] ;  /* 0x0000000001907983 */ /* 0x000f220000300800 */
[----:B------:R-:W-:Y:S02]  /*16a60*/  IMAD.MOV.U32 R3, RZ, RZ, R146 ;  /* 0x000000ffff037224 */ /* 0x000fe400078e0092 */
[----:B------:R-:W-:Y:S01]  /*16a70*/  IMAD.MOV.U32 R249, RZ, RZ, R147 ;  /* 0x000000fffff97224 */ /* 0x000fe200078e0093 */
        /* <DEDUP_REMOVED lines=9> */
[C---:B------:R-:W-:Y:S08]  /*16b10*/  HMMA.1688.F32.TF32 R52, R76.reuse, R12, R52 ;  /* 0x0000000c4c34723c */ /* 0x040ff00000081034 */
[C---:B------:R-:W-:Y:S08]  /*16b20*/  HMMA.1688.F32.TF32 R32, R76.reuse, R16, R156 ;  /* 0x000000104c20723c */ /* 0x040ff0000008109c */
[C---:B------:R-:W-:Y:S08]  /*16b30*/  HMMA.1688.F32.TF32 R56, R76.reuse, R40, R56 ;  /* 0x000000284c38723c */ /* 0x040ff00000081038 */
[C---:B------:R-:W-:Y:S08]  /*16b40*/  HMMA.1688.F32.TF32 R60, R76.reuse, R20, R60 ;  /* 0x000000144c3c723c */ /* 0x040ff0000008103c */
[C---:B------:R-:W-:Y:S08]  /*16b50*/  HMMA.1688.F32.TF32 R64, R76.reuse, R48, R64 ;  /* 0x000000304c40723c */ /* 0x040ff00000081040 */
[C---:B------:R-:W-:Y:S08]  /*16b60*/  HMMA.1688.F32.TF32 R68, R76.reuse, R44, R68 ;  /* 0x0000002c4c44723c */ /* 0x040ff00000081044 */
[-C--:B------:R-:W-:Y:S08]  /*16b70*/  HMMA.1688.F32.TF32 R72, R76, R8.reuse, R72 ;  /* 0x000000084c48723c */ /* 0x080ff00000081048 */
[----:B--2---:R-:W-:Y:S01]  /*16b80*/  HMMA.1688.F32.TF32 R176, R148, R8, R160 ;  /* 0x0000000894b0723c */ /* 0x004fe200000810a0 */
[----:B------:R-:W-:Y:S04]  /*16b90*/  STL [R1+0x814], R249 ;  /* 0x000814f901007387 */ /* 0x000fe80000100800 */
[----:B------:R-:W-:Y:S03]  /*16ba0*/  LDS R156, [R247+0xc300] ;  /* 0x00c30000f79c7984 */ /* 0x000fe60000000800 */
[----:B------:R-:W-:Y:S01]  /*16bb0*/  HMMA.1688.F32.TF32 R76, R76, R4, R152 ;  /* 0x000000044c4c723c */ /* 0x000fe20000081098 */
[----:B------:R-:W-:Y:S04]  /*16bc0*/  LDS R152, [R247+0xc280] ;  /* 0x00c28000f7987984 */ /* 0x000fe80000000800 */
[----:B------:R-:W-:Y:S04]  /*16bd0*/  LDS R154, [R247+0xd280] ;  /* 0x00d28000f79a7984 */ /* 0x000fe80000000800 */
[----:B------:R-:W-:Y:S04]  /*16be0*/  LDS R153, [R248+0xc280] ;  /* 0x00c28000f8997984 */ /* 0x000fe80000000800 */
[----:B------:R-:W3:Y:S03]  /*16bf0*/  LDS R155, [R248+0xd280] ;  /* 0x00d28000f89b7984 */ /* 0x000ee60000000800 */
[----:B------:R-:W-:Y:S01]  /*16c00*/  IMAD.MOV.U32 R163, RZ, RZ, R176 ;  /* 0x000000ffffa37224 */ /* 0x000fe200078e00b0 */
[----:B------:R-:W-:Y:S01]  /*16c10*/  LDS R158, [R247+0xd300] ;  /* 0x00d30000f79e7984 */ /* 0x000fe20000000800 */
[----:B------:R-:W-:-:S02]  /*16c20*/  IMAD.MOV.U32 R162, RZ, RZ, R177 ;  /* 0x000000ffffa27224 */ /* 0x000fc400078e00b1 */
[----:B------:R-:W-:Y:S01]  /*16c30*/  IMAD.MOV.U32 R2, RZ, RZ, R178 ;  /* 0x000000ffff027224 */ /* 0x000fe200078e00b2 */
[----:B------:R-:W-:Y:S01]  /*16c40*/  LDS R157, [R248+0xc300] ;  /* 0x00c30000f89d7984 */ /* 0x000fe20000000800 */
[----:B------:R-:W-:Y:S01]  /*16c50*/  IMAD.MOV.U32 R0, RZ, RZ, R179 ;  /* 0x000000ffff007224 */ /* 0x000fe200078e00b3 */
[----:B------:R-:W-:Y:S02]  /*16c60*/  HMMA.1688.F32.TF32 R148, R148, R4, R164 ;  /* 0x000000049494723c */ /* 0x000fe400000810a4 */
[----:B------:R-:W1:Y:S06]  /*16c70*/  LDS R159, [R248+0xd300] ;  /* 0x00d30000f89f7984 */ /* 0x000e6c0000000800 */
[----:B---3--:R-:W-:Y:S01]  /*16c80*/  HMMA.1688.F32.TF32 R176, R152, R16, R168 ;  /* 0x0000001098b0723c */ /* 0x008fe200000810a8 */
[----:B------:R-:W-:Y:S11]  /*16c90*/  STL [R1+0x810], R3 ;  /* 0x0008100301007387 */ /* 0x000ff60000100800 */
[----:B------:R-:W-:Y:S04]  /*16ca0*/  @!UPT UIADD3 URZ, URZ, URZ, URZ ;  /* 0x0000003f3f3ff290 */ /* 0x000fe8000fffe03f */
[----:B------:R-:W-:Y:S01]  /*16cb0*/  IMAD.MOV.U32 R167, RZ, RZ, R148 ;  /* 0x000000ffffa77224 */ /* 0x000fe200078e0094 */
[----:B------:R2:W-:Y:S07]  /*16cc0*/  STL [R1+0x80c], R245 ;  /* 0x00080cf501007387 */ /* 0x0005ee0000100800 */
[----:B------:R-:W-:Y:S02]  /*16cd0*/  IMAD.MOV.U32 R171, RZ, RZ, R176 ;  /* 0x000000ffffab7224 */ /* 0x000fe400078e00b0 */
[----:B------:R-:W-:-:S02]  /*16ce0*/  IMAD.MOV.U32 R170, RZ, RZ, R177 ;  /* 0x000000ffffaa7224 */ /* 0x000fc400078e00b1 */
[----:B------:R-:W-:Y:S02]  /*16cf0*/  IMAD.MOV.U32 R161, RZ, RZ, R178 ;  /* 0x000000ffffa17224 */ /* 0x000fe400078e00b2 */
[----:B------:R-:W-:Y:S02]  /*16d00*/  IMAD.MOV.U32 R160, RZ, RZ, R179 ;  /* 0x000000ffffa07224 */ /* 0x000fe400078e00b3 */
[----:B----4-:R-:W-:Y:S01]  /*16d10*/  HMMA.1688.F32.TF32 R176, R152, R12, R172 ;  /* 0x0000000c98b0723c */ /* 0x010fe200000810ac */
        /* <DEDUP_REMOVED lines=8> */
[----:B------:R-:W4:Y:S03]  /*16da0*/  LDL.LU R150, [R1+0x18] ;  /* 0x0000180001967983 */ /* 0x000f260000300800 */
[----:B------:R-:W-:Y:S01]  /*16db0*/  IMAD.MOV.U32 R165, RZ, RZ, R178 ;  /* 0x000000ffffa57224 */ /* 0x000fe200078e00b2 */
[----:B------:R-:W4:Y:S01]  /*16dc0*/  LDL.LU R151, [R1+0x1c] ;  /* 0x00001c0001977983 */ /* 0x000f220000300800 */
[----:B------:R-:W-:Y:S01]  /*16dd0*/  IMAD.MOV.U32 R164, RZ, RZ, R179 ;  /* 0x000000ffffa47224 */ /* 0x000fe200078e00b3 */
[----:B------:R-:W-:Y:S11]  /*16de0*/  HMMA.1688.F32.TF32 R240, R152, R40, R240 ;  /* 0x0000002898f0723c */ /* 0x000ff600000810f0 */
[----:B------:R-:W-:Y:S11]  /*16df0*/  @!UPT UIADD3 URZ, URZ, URZ, URZ ;  /* 0x0000003f3f3ff290 */ /* 0x000ff6000fffe03f */
[----:B------:R-:W-:Y:S02]  /*16e00*/  @!UPT UIADD3 URZ, URZ, URZ, URZ ;  /* 0x0000003f3f3ff290 */ /* 0x000fe4000fffe03f */
[----:B------:R-:W-:Y:S02]  /*16e10*/  IMAD.MOV.U32 R169, RZ, RZ, R242 ;  /* 0x000000ffffa97224 */ /* 0x000fe400078e00f2 */
[----:B------:R-:W-:Y:S02]  /*16e20*/  IMAD.MOV.U32 R168, RZ, RZ, R243 ;  /* 0x000000ffffa87224 */ /* 0x000fe400078e00f3 */
[----:B------:R-:W-:Y:S01]  /*16e30*/  IMAD.MOV.U32 R179, RZ, RZ, R240 ;  /* 0x000000ffffb37224 */ /* 0x000fe200078e00f0 */
[----:B------:R-:W4:Y:S01]  /*16e40*/  LDL.LU.64 R242, [R1+0x828] ;  /* 0x0008280001f27983 */ /* 0x000f220000300a00 */
[----:B------:R-:W-:-:S03]  /*16e50*/  IMAD.MOV.U32 R178, RZ, RZ, R241 ;  /* 0x000000ffffb27224 */ /* 0x000fc600078e00f1 */
[----:B------:R-:W4:Y:S01]  /*16e60*/  LDL.LU.64 R240, [R1+0x820] ;  /* 0x0008200001f07983 */ /* 0x000f220000300a00 */
[----:B------:R-:W-:Y:S01]  /*16e70*/  HMMA.1688.F32.TF32 R144, R152, R48, R144 ;  /* 0x000000309890723c */ /* 0x000fe20000081090 */
[----:B------:R-:W-:Y:S02]  /*16e80*/  IMAD.MOV.U32 R175, RZ, RZ, R176 ;  /* 0x000000ffffaf7224 */ /* 0x000fe400078e00b0 */
[----:B------:R-:W-:Y:S11]  /*16e90*/  IMAD.MOV.U32 R174, RZ, RZ, R177 ;  /* 0x000000ffffae7224 */ /* 0x000ff600078e00b1 */
[----:B------:R-:W-:Y:S10]  /*16ea0*/  @!UPT UIADD3 URZ, URZ, URZ, URZ ;  /* 0x0000003f3f3ff290 */ /* 0x000ff4000fffe03f */
[----:B--2---:R-:W-:Y:S02]  /*16eb0*/  IMAD.MOV.U32 R245, RZ, RZ, R144 ;  /* 0x000000fffff57224 */ /* 0x004fe400078e0090 */
[----:B---3--:R-:W-:Y:S02]  /*16ec0*/  IMAD.MOV.U32 R246, RZ, RZ, R145 ;  /* 0x000000fffff67224 */ /* 0x008fe400078e0091 */
[----:B------:R-:W-:Y:S02]  /*16ed0*/  IMAD.MOV.U32 R177, RZ, RZ, R146 ;  /* 0x000000ffffb17224 */ /* 0x000fe400078e0092 */
[----:B------:R-:W-:Y:S01]  /*16ee0*/  IMAD.MOV.U32 R176, RZ, RZ, R147 ;  /* 0x000000ffffb07224 */ /* 0x000fe200078e0093 */
[C---:B-1----:R-:W-:Y:S08]  /*16ef0*/  HMMA.1688.F32.TF32 R180, R156.reuse, R12, R180 ;  /* 0x0000000c9cb4723c */ /* 0x042ff000000810b4 */
[C---:B------:R-:W-:Y:S08]  /*16f00*/  HMMA.1688.F32.TF32 R188, R156.reuse, R20, R188 ;  /* 0x000000149cbc723c */ /* 0x040ff000000810bc */
[C---:B------:R-:W-:Y:S08]  /*16f10*/  HMMA.1688.F32.TF32 R192, R156.reuse, R48, R192 ;  /* 0x000000309cc0723c */ /* 0x040ff000000810c0 */
[C---:B------:R-:W-:Y:S08]  /*16f20*/  HMMA.1688.F32.TF32 R196, R156.reuse, R44, R196 ;  /* 0x0000002c9cc4723c */ /* 0x040ff000000810c4 */
[----:B------:R-:W-:Y:S08]  /*16f30*/  HMMA.1688.F32.TF32 R200, R156, R8, R200 ;  /* 0x000000089cc8723c */ /* 0x000ff000000810c8 */
[C---:B----4-:R-:W-:Y:S11]  /*16f40*/  HMMA.1688.F32.TF32 R148, R152.reuse, R20, R148 ;  /* 0x000000149894723c */ /* 0x050ff60000081094 */
[----:B------:R-:W-:Y:S11]  /*16f50*/  @!UPT UIADD3 URZ, URZ, URZ, URZ ;  /* 0x0000003f3f3ff290 */ /* 0x000ff6000fffe03f */
[----:B------:R-:W-:Y:S02]  /*16f60*/  @!UPT UIADD3 URZ, URZ, URZ, URZ ;  /* 0x0000003f3f3ff290 */ /* 0x000fe4000fffe03f */
[----:B------:R-:W-:Y:S02]  /*16f70*/  IMAD.MOV.U32 R251, RZ, RZ, R148 ;  /* 0x000000fffffb7224 */ /* 0x000fe400078e0094 */
[----:B------:R-:W-:Y:S01]  /*16f80*/  IMAD.MOV.U32 R250, RZ, RZ, R149 ;  /* 0x000000fffffa7224 */ /* 0x000fe200078e0095 */
[----:B------:R-:W-:Y:S01]  /*16f90*/  LDS R148, [R247+0xe080] ;  /* 0x00e08000f7947984 */ /* 0x000fe20000000800 */
[----:B------:R-:W-:Y:S01]  /*16fa0*/  IMAD.MOV.U32 R173, RZ, RZ, R150 ;  /* 0x000000ffffad7224 */ /* 0x000fe200078e0096 */
[----:B------:R-:W-:Y:S01]  /*16fb0*/  HMMA.1688.F32.TF32 R144, R152, R44, R240 ;  /* 0x0000002c9890723c */ /* 0x000fe200000810f0 */
[----:B------:R-:W-:Y:S01]  /*16fc0*/  IMAD.MOV.U32 R172, RZ, RZ, R151 ;  /* 0x000000ffffac7224 */ /* 0x000fe200078e0097 */
[----:B------:R-:W-:Y:S04]  /*16fd0*/  LDS R150, [R247+0xf080] ;  /* 0x00f08000f7967984 */ /* 0x000fe80000000800 */
[----:B------:R-:W-:Y:S04]  /*16fe0*/  LDS R149, [R248+0xe080] ;  /* 0x00e08000f8957984 */ /* 0x000fe80000000800 */
[----:B------:R-:W-:Y:S11]  /*16ff0*/  LDS R151, [R248+0xf080] ;  /* 0x00f08000f8977984 */ /* 0x000ff60000000800 */
[----:B------:R-:W-:Y:S03]  /*17000*/  @!UPT UIADD3 URZ, URZ, URZ, URZ ;  /* 0x0000003f3f3ff290 */ /* 0x000fe6000fffe03f */
[----:B------:R-:W-:Y:S02]  /*17010*/  IMAD.MOV.U32 R162, RZ, RZ, R144 ;  /* 0x000000ffffa27224 */ /* 0x000fe400078e0090 */
[----:B------:R-:W-:Y:S01]  /*17020*/  IMAD.MOV.U32 R163, RZ, RZ, R145 ;  /* 0x000000ffffa37224 */ /* 0x000fe200078e0091 */
[----:B------:R-:W-:Y:S01]  /*17030*/  LDS R144, [R247+0xe000] ;  /* 0x00e00000f7907984 */ /* 0x000fe20000000800 */
[----:B------:R-:W-:Y:S02]  /*17040*/  IMAD.MOV.U32 R249, RZ, RZ, R146 ;  /* 0x000000fffff97224 */ /* 0x000fe400078e0092 */
[----:B------:R-:W-:Y:S01]  /*17050*/  IMAD.MOV.U32 R3, RZ, RZ, R147 ;  /* 0x000000ffff037224 */ /* 0x000fe200078e0093 */
[----:B------:R-:W-:Y:S04]  /*17060*/  LDS R146, [R247+0xf000] ;  /* 0x00f00000f7927984 */ /* 0x000fe80000000800 */
[----:B------:R-:W-:Y:S04]  /*17070*/  LDS R145, [R248+0xe000] ;  /* 0x00e00000f8917984 */ /* 0x000fe80000000800 */
[----:B------:R-:W1:Y:S02]  /*17080*/  LDS R147, [R248+0xf000] ;  /* 0x00f00000f8937984 */ /* 0x000e640000000800 */
[C---:B-1----:R-:W-:Y:S08]  /*17090*/  HMMA.1688.F32.TF32 R32, R144.reuse, R18, R32 ;  /* 0x000000129020723c */ /* 0x042ff00000081020 */
[C---:B------:R-:W-:Y:S08]  /*170a0*/  HMMA.1688.F32.TF32 R52, R144.reuse, R14, R52 ;  /* 0x0000000e9034723c */ /* 0x040ff00000081034 */
[C---:B------:R-:W-:Y:S07]  /*170b0*/  HMMA.1688.F32.TF32 R56, R144.reuse, R42, R56 ;  /* 0x0000002a9038723c */ /* 0x040fee0000081038 */
[----:B------:R-:W-:Y:S04]  /*170c0*/  STL [R1+0x63c], R32 ;  /* 0x00063c2001007387 */ /* 0x000fe80000100800 */
[----:B------:R-:W-:Y:S04]  /*170d0*/  STL [R1+0x638], R33 ;  /* 0x0006382101007387 */ /* 0x000fe80000100800 */
[----:B------:R-:W-:Y:S04]  /*170e0*/  STL [R1+0x634], R34 ;  /* 0x0006342201007387 */ /* 0x000fe80000100800 */
[----:B------:R1:W-:Y:S04]  /*170f0*/  STL [R1+0x630], R35 ;  /* 0x0006302301007387 */ /* 0x0003e80000100800 */
[----:B------:R-:W-:Y:S04]  /*17100*/  STL [R1+0x64c], R52 ;  /* 0x00064c3401007387 */ /* 0x000fe80000100800 */
[----:B------:R-:W-:Y:S04]  /*17110*/  STL [R1+0x648], R53 ;  /* 0x0006483501007387 */ /* 0x000fe80000100800 */
[----:B------:R-:W-:Y:S04]  /*17120*/  STL [R1+0x644], R54 ;  /* 0x0006443601007387 */ /* 0x000fe80000100800 */
[----:B------:R2:W-:Y:S01]  /*17130*/  STL [R1+0x640], R55 ;  /* 0x0006403701007387 */ /* 0x0005e20000100800 */
[C---:B-1----:R-:W-:Y:S08]  /*17140*/  HMMA.1688.F32.TF32 R32, R144.reuse, R50, R64 ;  /* 0x000000329020723c */ /* 0x042ff00000081040 */
[----:B--2---:R-:W-:Y:S01]  /*17150*/  HMMA.1688.F32.TF32 R52, R144, R22, R60 ;  /* 0x000000169034723c */ /* 0x004fe2000008103c */
[----:B------:R-:W-:Y:S04]  /*17160*/  STL.64 [R1+0x120], R56 ;  /* 0x0001203801007387 */ /* 0x000fe80000100a00 */
[----:B------:R1:W-:Y:S03]  /*17170*/  STL.64 [R1+0x128], R58 ;  /* 0x0001283a01007387 */ /* 0x0003e60000100a00 */
[----:B------:R-:W-:Y:S01]  /*17180*/  HMMA.1688.F32.TF32 R80, R148, R18, R80 ;  /* 0x000000129450723c */ /* 0x000fe20000081050 */
[----:B------:R-:W-:Y:S04]  /*17190*/  LDS R60, [R247+0xe180] ;  /* 0x00e18000f73c7984 */ /* 0x000fe80000000800 */
[----:B------:R-:W-:Y:S03]  /*171a0*/  LDS R62, [R247+0xf180] ;  /* 0x00f18000f73e7984 */ /* 0x000fe60000000800 */
[C---:B-1----:R-:W-:Y:S01]  /*171b0*/  HMMA.1688.F32.TF32 R56, R144.reuse, R46, R68 ;  /* 0x0000002e9038723c */ /* 0x042fe20000081044 */
[----:B------:R-:W-:Y:S04]  /*171c0*/  LDS R61, [R248+0xe180] ;  /* 0x00e18000f83d7984 */ /* 0x000fe80000000800 */
[----:B------:R-:W-:Y:S04]  /*171d0*/  LDS R63, [R248+0xf180] ;  /* 0x00f18000f83f7984 */ /* 0x000fe80000000800 */
[----:B------:R-:W-:Y:S04]  /*171e0*/  STL.64 [R1+0x150], R52 ;  /* 0x0001503401007387 */ /* 0x000fe80000100a00 */
[----:B------:R1:W-:Y:S04]  /*171f0*/  STL.64 [R1+0x158], R54 ;  /* 0x0001583601007387 */ /* 0x0003e80000100a00 */
[----:B------:R-:W-:Y:S04]  /*17200*/  STL.64 [R1+0x1f0], R32 ;  /* 0x0001f02001007387 */ /* 0x000fe80000100a00 */
[----:B------:R2:W-:Y:S01]  /*17210*/  STL.64 [R1+0x1f8], R34 ;  /* 0x0001f82201007387 */ /* 0x0005e20000100a00 */
[C---:B-1----:R-:W-:Y:S08]  /*17220*/  HMMA.1688.F32.TF32 R52, R144.reuse, R10, R72 ;  /* 0x0000000a9034723c */ /* 0x042ff00000081048 */
[----:B--2---:R-:W-:Y:S08]  /*17230*/  HMMA.1688.F32.TF32 R32, R144, R6, R76 ;  /* 0x000000069020723c */ /* 0x004ff0000008104c */
[C---:B------:R-:W-:Y:S08]  /*17240*/  HMMA.1688.F32.TF32 R240, R152.reuse, R8, R236 ;  /* 0x0000000898f0723c */ /* 0x040ff000000810ec */
[----:B------:R-:W-:Y:S01]  /*17250*/  HMMA.1688.F32.TF32 R236, R152, R4, R232 ;  /* 0x0000000498ec723c */ /* 0x000fe200000810e8 */
[----:B------:R-:W-:Y:S04]  /*17260*/  LDS R152, [R247+0xe100] ;  /* 0x00e10000f7987984 */ /* 0x000fe80000000800 */
[----:B------:R-:W-:Y:S04]  /*17270*/  LDS R154, [R247+0xf100] ;  /* 0x00f10000f79a7984 */ /* 0x000fe80000000800 */
[----:B------:R-:W-:Y:S04]  /*17280*/  LDS R153, [R248+0xe100] ;  /* 0x00e10000f8997984 */ /* 0x000fe80000000800 */
[----:B------:R-:W1:Y:S01]  /*17290*/  LDS R155, [R248+0xf100] ;  /* 0x00f10000f89b7984 */ /* 0x000e620000000800 */
[C---:B------:R-:W-:Y:S03]  /*172a0*/  HMMA.1688.F32.TF32 R84, R148.reuse, R14, R84 ;  /* 0x0000000e9454723c */ /* 0x040fe60000081054 */
[----:B------:R-:W-:Y:S04]  /*172b0*/  STL.64 [R1+0x230], R56 ;  /* 0x0002303801007387 */ /* 0x000fe80000100a00 */
[----:B------:R-:W-:Y:S01]  /*172c0*/  STL.64 [R1+0x238], R58 ;  /* 0x0002383a01007387 */ /* 0x000fe20000100a00 */
[C---:B------:R-:W-:Y:S03]  /*172d0*/  HMMA.1688.F32.TF32 R88, R148.reuse, R42, R88 ;  /* 0x0000002a9458723c */ /* 0x040fe60000081058 */
[----:B------:R-:W-:Y:S04]  /*172e0*/  STL.64 [R1+0x270], R52 ;  /* 0x0002703401007387 */ /* 0x000fe80000100a00 */
[----:B------:R2:W-:Y:S04]  /*172f0*/  STL.64 [R1+0x278], R54 ;  /* 0x0002783601007387 */ /* 0x0005e80000100a00 */
[----:B------:R-:W-:Y:S04]  /*17300*/  STL [R1+0x65c], R80 ;  /* 0x00065c5001007387 */ /* 0x000fe80000100800 */
[----:B------:R-:W-:Y:S01]  /*17310*/  STL.64 [R1+0x260], R32 ;  /* 0x0002602001007387 */ /* 0x000fe20000100a00 */
[C---:B--2---:R-:W-:Y:S03]  /*17320*/  HMMA.1688.F32.TF32 R52, R148.reuse, R22, R92 ;  /* 0x000000169434723c */ /* 0x044fe6000008105c */
[----:B------:R2:W-:Y:S05]  /*17330*/  STL.64 [R1+0x268], R34 ;  /* 0x0002682201007387 */ /* 0x0005ea0000100a00 */
[C---:B--2---:R-:W-:Y:S01]  /*17340*/  HMMA.1688.F32.TF32 R32, R148.reuse, R50, R96 ;  /* 0x000000329420723c */ /* 0x044fe20000081060 */
        /* <DEDUP_REMOVED lines=8> */
[----:B------:R-:W-:Y:S03]  /*173d0*/  HMMA.1688.F32.TF32 R56, R148, R46, R100 ;  /* 0x0000002e9438723c */ /* 0x000fe60000081064 */
[----:B------:R-:W-:Y:S04]  /*173e0*/  STL [R1+0x678], R89 ;  /* 0x0006785901007387 */ /* 0x000fe80000100800 */
[----:B------:R-:W-:Y:S04]  /*173f0*/  STL [R1+0x674], R90 ;  /* 0x0006745a01007387 */ /* 0x000fe80000100800 */
[----:B------:R-:W-:Y:S04]  /*17400*/  STL [R1+0x670], R91 ;  /* 0x0006705b01007387 */ /* 0x000fe80000100800 */
[----:B------:R-:W-:Y:S01]  /*17410*/  STL.64 [R1+0x110], R52 ;  /* 0x0001103401007387 */ /* 0x000fe20000100a00 */
[----:B-1----:R-:W-:Y:S03]  /*17420*/  HMMA.1688.F32.TF32 R112, R152, R18, R112 ;  /* 0x000000129870723c */ /* 0x002fe60000081070 */
[----:B------:R1:W-:Y:S04]  /*17430*/  STL.64 [R1+0x118], R54 ;  /* 0x0001183601007387 */ /* 0x0003e80000100a00 */
[----:B------:R-:W-:Y:S04]  /*17440*/  STL.64 [R1+0x140], R32 ;  /* 0x0001402001007387 */ /* 0x000fe80000100a00 */
[----:B------:R2:W-:Y:S01]  /*17450*/  STL.64 [R1+0x148], R34 ;  /* 0x0001482201007387 */ /* 0x0005e20000100a00 */
[----:B-1----:R-:W-:Y:S08]  /*17460*/  HMMA.1688.F32.TF32 R52, R148, R10, R104 ;  /* 0x0000000a9434723c */ /* 0x002ff00000081068 */
[C---:B------:R-:W-:Y:S08]  /*17470*/  HMMA.1688.F32.TF32 R232, R156.reuse, R16, R228 ;  /* 0x000000109ce8723c */ /* 0x040ff000000810e4 */
[----:B------:R-:W-:Y:S08]  /*17480*/  HMMA.1688.F32.TF32 R204, R156, R4, R204 ;  /* 0x000000049ccc723c */ /* 0x000ff000000810cc */
[C---:B------:R-:W-:Y:S08]  /*17490*/  HMMA.1688.F32.TF32 R116, R152.reuse, R14, R116 ;  /* 0x0000000e9874723c */ /* 0x040ff00000081074 */
[C---:B------:R-:W-:Y:S08]  /*174a0*/  HMMA.1688.F32.TF32 R120, R152.reuse, R42, R120 ;  /* 0x0000002a9878723c */ /* 0x040ff00000081078 */
[C---:B------:R-:W-:Y:S08]  /*174b0*/  HMMA.1688.F32.TF32 R124, R152.reuse, R22, R124 ;  /* 0x00000016987c723c */ /* 0x040ff0000008107c */
[----:B------:R-:W-:Y:S01]  /*174c0*/  HMMA.1688.F32.TF32 R128, R152, R50, R128 ;  /* 0x000000329880723c */ /* 0x000fe20000081080 */
[----:B------:R-:W-:Y:S01]  /*174d0*/  IMAD.MOV.U32 R144, RZ, RZ, R179 ;  /* 0x000000ffff907224 */ /* 0x000fe200078e00b3 */
[----:B------:R-:W-:Y:S01]  /*174e0*/  LDS R96, [R247+0xe200] ;  /* 0x00e20000f7607984 */ /* 0x000fe20000000800 */
[----:B------:R-:W-:-:S02]  /*174f0*/  IMAD.MOV.U32 R145, RZ, RZ, R178 ;  /* 0x000000ffff917224 */ /* 0x000fc400078e00b2 */
[----:B------:R-:W-:Y:S01]  /*17500*/  IMAD.MOV.U32 R146, RZ, RZ, R169 ;  /* 0x000000ffff927224 */ /* 0x000fe200078e00a9 */
[----:B------:R-:W-:Y:S02]  /*17510*/  LDS R98, [R247+0xf200] ;  /* 0x00f20000f7627984 */ /* 0x000fe40000000800 */
[----:B--2---:R-:W-:Y:S01]  /*17520*/  HMMA.1688.F32.TF32 R32, R148, R6, R108 ;  /* 0x000000069420723c */ /* 0x004fe2000008106c */
[----:B------:R-:W-:Y:S01]  /*17530*/  IMAD.MOV.U32 R147, RZ, RZ, R168 ;  /* 0x000000ffff937224 */ /* 0x000fe200078e00a8 */
[----:B------:R-:W-:Y:S01]  /*17540*/  LDS R97, [R248+0xe200] ;  /* 0x00e20000f8617984 */ /* 0x000fe20000000800 */
[----:B------:R-:W-:-:S03]  /*17550*/  IMAD.MOV.U32 R80, RZ, RZ, R175 ;  /* 0x000000ffff507224 */ /* 0x000fc600078e00af */
[----:B------:R-:W-:Y:S02]  /*17560*/  LDS R99, [R248+0xf200] ;  /* 0x00f20000f8637984 */ /* 0x000fe40000000800 */
[----:B------:R-:W-:Y:S02]  /*17570*/  HMMA.1688.F32.TF32 R228, R156, R40, R184 ;  /* 0x000000289ce4723c */ /* 0x000fe400000810b8 */
[----:B------:R-:W-:Y:S04]  /*17580*/  LDS R156, [R247+0xc380] ;  /* 0x00c38000f79c7984 */ /* 0x000fe80000000800 */
[----:B------:R-:W-:Y:S04]  /*17590*/  LDS R158, [R247+0xd380] ;  /* 0x00d38000f79e7984 */ /* 0x000fe80000000800 */
[----:B------:R-:W-:Y:S04]  /*175a0*/  LDS R157, [R248+0xc380] ;  /* 0x00c38000f89d7984 */ /* 0x000fe80000000800 */
[----:B------:R-:W1:Y:S04]  /*175b0*/  LDS R159, [R248+0xd380] ;  /* 0x00d38000f89f7984 */ /* 0x000e680000000800 */
[----:B------:R-:W-:Y:S04]  /*175c0*/  STL.64 [R1+0x1c0], R56 ;  /* 0x0001c03801007387 */ /* 0x000fe80000100a00 */
[----:B------:R2:W-:Y:S04]  /*175d0*/  STL.64 [R1+0x1c8], R58 ;  /* 0x0001c83a01007387 */ /* 0x0005e80000100a00 */
[----:B------:R-:W-:Y:S04]  /*175e0*/  STL.64 [R1+0x250], R52 ;  /* 0x0002503401007387 */ /* 0x000fe80000100a00 */
[----:B------:R3:W-:Y:S01]  /*175f0*/  STL.64 [R1+0x258], R54 ;  /* 0x0002583601007387 */ /* 0x0007e20000100a00 */
[C---:B--2---:R-:W-:Y:S03]  /*17600*/  HMMA.1688.F32.TF32 R56, R152.reuse, R46, R132 ;  /* 0x0000002e9838723c */ /* 0x044fe60000081084 */
[----:B------:R-:W-:Y:S04]  /*17610*/  STL [R1+0x68c], R112 ;  /* 0x00068c7001007387 */ /* 0x000fe80000100800 */
[----:B------:R-:W-:Y:S01]  /*17620*/  STL.64 [R1+0x240], R32 ;  /* 0x0002402001007387 */ /* 0x000fe20000100a00 */
[C---:B---3--:R-:W-:Y:S03]  /*17630*/  HMMA.1688.F32.TF32 R52, R152.reuse, R10, R136 ;  /* 0x0000000a9834723c */ /* 0x048fe60000081088 */
[----:B------:R2:W-:Y:S04]  /*17640*/  STL.64 [R1+0x248], R34 ;  /* 0x0002482201007387 */ /* 0x0005e80000100a00 */
[----:B------:R-:W-:Y:S04]  /*17650*/  STL [R1+0x688], R113 ;  /* 0x0006887101007387 */ /* 0x000fe80000100800 */
[----:B------:R-:W-:Y:S01]  /*17660*/  STL [R1+0x684], R114 ;  /* 0x0006847201007387 */ /* 0x000fe20000100800 */
[----:B--2---:R-:W-:Y:S03]  /*17670*/  HMMA.1688.F32.TF32 R32, R152, R6, R140 ;  /* 0x000000069820723c */ /* 0x004fe6000008108c */
        /* <DEDUP_REMOVED lines=16> */
[C---:B-1----:R-:W-:Y:S03]  /*17780*/  HMMA.1688.F32.TF32 R208, R156.reuse, R16, R208 ;  /* 0x000000109cd0723c */ /* 0x042fe600000810d0 */
[----:B------:R-:W-:Y:S04]  /*17790*/  STL [R1+0x6c0], R131 ;  /* 0x0006c08301007387 */ /* 0x000fe80000100800 */
[----:B------:R-:W-:Y:S01]  /*177a0*/  STL.64 [R1+0x130], R56 ;  /* 0x0001303801007387 */ /* 0x000fe20000100a00 */
[C---:B------:R-:W-:Y:S03]  /*177b0*/  HMMA.1688.F32.TF32 R212, R156.reuse, R12, R212 ;  /* 0x0000000c9cd4723c */ /* 0x040fe600000810d4 */
[----:B------:R-:W-:Y:S04]  /*177c0*/  STL.64 [R1+0x138], R58 ;  /* 0x0001383a01007387 */ /* 0x000fe80000100a00 */
[----:B------:R-:W-:Y:S01]  /*177d0*/  STL.64 [R1+0x220], R52 ;  /* 0x0002203401007387 */ /* 0x000fe20000100a00 */
[----:B------:R-:W-:Y:S03]  /*177e0*/  HMMA.1688.F32.TF32 R216, R156, R40, R216 ;  /* 0x000000289cd8723c */ /* 0x000fe600000810d8 */
[----:B------:R-:W-:Y:S01]  /*177f0*/  STL.64 [R1+0x228], R54 ;  /* 0x0002283601007387 */ /* 0x000fe20000100a00 */
[----:B------:R-:W-:-:S02]  /*17800*/  IMAD.MOV.U32 R81, RZ, RZ, R174 ;  /* 0x000000ffff517224 */ /* 0x000fc400078e00ae */
[----:B------:R-:W-:Y:S01]  /*17810*/  IMAD.MOV.U32 R82, RZ, RZ, R165 ;  /* 0x000000ffff527224 */ /* 0x000fe200078e00a5 */
[----:B------:R-:W-:Y:S01]  /*17820*/  LDS R136, [R247+0xe280] ;  /* 0x00e28000f7887984 */ /* 0x000fe20000000800 */
[C---:B------:R-:W-:Y:S01]  /*17830*/  HMMA.1688.F32.TF32 R220, R156.reuse, R20, R220 ;  /* 0x000000149cdc723c */ /* 0x040fe200000810dc */
[----:B------:R-:W-:Y:S02]  /*17840*/  IMAD.MOV.U32 R83, RZ, RZ, R164 ;  /* 0x000000ffff537224 */ /* 0x000fe400078e00a4 */
[----:B------:R-:W-:Y:S01]  /*17850*/  IMAD.MOV.U32 R84, RZ, RZ, R171 ;  /* 0x000000ffff547224 */ /* 0x000fe200078e00ab */
[----:B------:R-:W-:Y:S04]  /*17860*/  LDS R138, [R247+0xf280] ;  /* 0x00f28000f78a7984 */ /* 0x000fe80000000800 */
[----:B------:R-:W-:Y:S01]  /*17870*/  HMMA.1688.F32.TF32 R224, R156, R48, R224 ;  /* 0x000000309ce0723c */ /* 0x000fe200000810e0 */
[----:B------:R-:W-:Y:S01]  /*17880*/  IMAD.MOV.U32 R85, RZ, RZ, R170 ;  /* 0x000000ffff557224 */ /* 0x000fe200078e00aa */
[----:B------:R-:W-:Y:S01]  /*17890*/  LDS R137, [R248+0xe280] ;  /* 0x00e28000f8897984 */ /* 0x000fe20000000800 */
[----:B------:R-:W-:-:S02]  /*178a0*/  IMAD.MOV.U32 R86, RZ, RZ, R161 ;  /* 0x000000ffff567224 */ /* 0x000fc400078e00a1 */
[----:B------:R-:W-:Y:S01]  /*178b0*/  IMAD.MOV.U32 R87, RZ, RZ, R160 ;  /* 0x000000ffff577224 */ /* 0x000fe200078e00a0 */
[----:B------:R-:W1:Y:S02]  /*178c0*/  LDS R139, [R248+0xf280] ;  /* 0x00f28000f88b7984 */ /* 0x000e640000000800 */
[C---:B------:R-:W-:Y:S01]  /*178d0*/  HMMA.1688.F32.TF32 R24, R156.reuse, R44, R24 ;  /* 0x0000002c9c18723c */ /* 0x040fe20000081018 */
[----:B------:R-:W-:Y:S01]  /*178e0*/  IMAD.MOV.U32 R88, RZ, RZ, R167 ;  /* 0x000000ffff587224 */ /* 0x000fe200078e00a7 */
[----:B------:R-:W-:Y:S01]  /*178f0*/  LDS R184, [R247+0xe300] ;  /* 0x00e30000f7b87984 */ /* 0x000fe20000000800 */
[----:B------:R-:W-:Y:S02]  /*17900*/  IMAD.MOV.U32 R89, RZ, RZ, R166 ;  /* 0x000000ffff597224 */ /* 0x000fe400078e00a6 */
[----:B------:R-:W-:Y:S01]  /*17910*/  IMAD.MOV.U32 R90, RZ, RZ, R252 ;  /* 0x000000ffff5a7224 */ /* 0x000fe200078e00fc */
[----:B------:R-:W-:Y:S02]  /*17920*/  LDS R186, [R247+0xf300] ;  /* 0x00f30000f7ba7984 */ /* 0x000fe40000000800 */
[----:B------:R-:W-:Y:S01]  /*17930*/  HMMA.1688.F32.TF32 R28, R156, R8, R28 ;  /* 0x000000089c1c723c */ /* 0x000fe2000008101c */
[----:B------:R-:W-:Y:S01]  /*17940*/  IMAD.MOV.U32 R91, RZ, RZ, R244 ;  /* 0x000000ffff5b7224 */ /* 0x000fe200078e00f4 */
[----:B------:R-:W-:Y:S01]  /*17950*/  LDS R185, [R248+0xe300] ;  /* 0x00e30000f8b97984 */ /* 0x000fe20000000800 */
[----:B------:R-:W-:-:S02]  /*17960*/  IMAD.MOV.U32 R102, RZ, RZ, R2 ;  /* 0x000000ffff667224 */ /* 0x000fc400078e0002 */
[----:B------:R-:W-:Y:S01]  /*17970*/  IMAD.MOV.U32 R103, RZ, RZ, R0 ;  /* 0x000000ffff677224 */ /* 0x000fe200078e0000 */
[----:B------:R-:W2:Y:S02]  /*17980*/  LDS R187, [R248+0xf300] ;  /* 0x00f30000f8bb7984 */ /* 0x000ea40000000800 */
[----:B------:R-:W-:Y:S07]  /*17990*/  HMMA.1688.F32.TF32 R36, R156, R4, R36 ;  /* 0x000000049c24723c */ /* 0x000fee0000081024 */
[----:B------:R-:W-:-:S02]  /*179a0*/  IMAD.MOV.U32 R156, RZ, RZ, R162 ;  /* 0x000000ffff9c7224 */ /* 0x000fc400078e00a2 */
[----:B------:R-:W3:Y:S01]  /*179b0*/  LDL.LU R162, [R1+0x81c] ;  /* 0x00081c0001a27983 */ /* 0x000ee20000300800 */
[----:B------:R-:W-:-:S03]  /*179c0*/  IMAD.MOV.U32 R157, RZ, RZ, R163 ;  /* 0x000000ffff9d7224 */ /* 0x000fc600078e00a3 */
[----:B------:R4:W-:Y:S04]  /*179d0*/  STL.64 [R1+0x200], R32 ;  /* 0x0002002001007387 */ /* 0x0009e80000100a00 */
[----:B------:R1:W-:Y:S04]  /*179e0*/  STL.64 [R1+0x208], R34 ;  /* 0x0002082201007387 */ /* 0x0003e80000100a00 */
[----:B------:R-:W2:Y:S01]  /*179f0*/  LDL.LU R163, [R1+0x818] ;  /* 0x0008180001a37983 */ /* 0x000ea20000300800 */
[----:B------:R-:W-:Y:S02]  /*17a00*/  IMAD.MOV.U32 R158, RZ, RZ, R249 ;  /* 0x000000ffff9e7224 */ /* 0x000fe400078e00f9 */
[----:B------:R-:W-:Y:S01]  /*17a10*/  IMAD.MOV.U32 R159, RZ, RZ, R3 ;  /* 0x000000ffff9f7224 */ /* 0x000fe200078e0003 */
[----:B------:R-:W2:Y:S01]  /*17a20*/  LDL.LU R249, [R1+0x814] ;  /* 0x0008140001f97983 */ /* 0x000ea20000300800 */
[----:B----4-:R-:W-:-:S02]  /*17a30*/  IMAD.MOV.U32 R32, RZ, RZ, R245 ;  /* 0x000000ffff207224 */ /* 0x010fc400078e00f5 */
[----:B------:R-:W-:Y:S01]  /*17a40*/  IMAD.MOV.U32 R33, RZ, RZ, R246 ;  /* 0x000000ffff217224 */ /* 0x000fe200078e00f6 */
[----:B------:R-:W4:Y:S01]  /*17a50*/  LDL.LU R3, [R1+0x810] ;  /* 0x0008100001037983 */ /* 0x000f220000300800 */
[----:B-1----:R-:W-:-:S03]  /*17a60*/  IMAD.MOV.U32 R34, RZ, RZ, R177 ;  /* 0x000000ffff227224 */ /* 0x002fc600078e00b1 */
        /* <DEDUP_REMOVED lines=29> */
[----:B---3--:R-:W-:-:S02]  /*17c40*/  IMAD.MOV.U32 R101, RZ, RZ, R162 ;  /* 0x000000ffff657224 */ /* 0x008fc400078e00a2 */
[----:B--2---:R-:W-:Y:S02]  /*17c50*/  IMAD.MOV.U32 R100, RZ, RZ, R163 ;  /* 0x000000ffff647224 */ /* 0x004fe400078e00a3 */
[----:B------:R-:W2:Y:S04]  /*17c60*/  LDL.LU R163, [R1+0x7ac] ;  /* 0x0007ac0001a37983 */ /* 0x000ea80000300800 */
[----:B------:R-:W3:Y:S04]  /*17c70*/  LDL.LU R162, [R1+0x7a8] ;  /* 0x0007a80001a27983 */ /* 0x000ee80000300800 */
[----:B------:R-:W3:Y:S01]  /*17c80*/  LDL.LU R2, [R1+0x7a4] ;  /* 0x0007a40001027983 */ /* 0x000ee20000300800 */
[----:B----4-:R-:W-:-:S02]  /*17c90*/  IMAD.MOV.U32 R78, RZ, RZ, R3 ;  /* 0x000000ffff4e7224 */ /* 0x010fc400078e0003 */
[----:B------:R-:W-:Y:S01]  /*17ca0*/  IMAD.MOV.U32 R77, RZ, RZ, R245 ;  /* 0x000000ffff4d7224 */ /* 0x000fe200078e00f5 */
[----:B------:R-:W4:Y:S01]  /*17cb0*/  LDL.LU R0, [R1+0x7a0] ;  /* 0x0007a00001007983 */ /* 0x000f220000300800 */
[----:B------:R-:W-:-:S03]  /*17cc0*/  IMAD.MOV.U32 R76, RZ, RZ, R246 ;  /* 0x000000ffff4c7224 */ /* 0x000fc600078e00f6 */
[----:B------:R-:W4:Y:S01]  /*17cd0*/  LDL.LU R246, [R1+0x79c] ;  /* 0x00079c0001f67983 */ /* 0x000f220000300800 */
[----:B------:R-:W-:-:S03]  /*17ce0*/  IMAD.MOV.U32 R79, RZ, RZ, R249 ;  /* 0x000000ffff4f7224 */ /* 0x000fc600078e00f9 */
[----:B------:R-:W4:Y:S04]  /*17cf0*/  LDL.LU R245, [R1+0x798] ;  /* 0x0007980001f57983 */ /* 0x000f280000300800 */
[----:B------:R-:W4:Y:S01]  /*17d00*/  LDL.LU R3, [R1+0x794] ;  /* 0x0007940001037983 */ /* 0x000f220000300800 */
[----:B------:R-:W-:Y:S02]  /*17d10*/  IMAD.MOV.U32 R74, RZ, RZ, R176 ;  /* 0x000000ffff4a7224 */ /* 0x000fe400078e00b0 */
        /* <DEDUP_REMOVED lines=38> */
[----:B------:R-:W4:Y:S04]  /*17f80*/  LDL.LU R160, [R1+0x744] ;  /* 0x0007440001a07983 */ /* 0x000f280000300800 */
[----:B------:R-:W4:Y:S01]  /*17f90*/  LDL.LU R161, [R1+0x740] ;  /* 0x0007400001a17983 */ /* 0x000f220000300800 */
[----:B--2---:R-:W-:Y:S02]  /*17fa0*/  IMAD.MOV.U32 R109, RZ, RZ, R163 ;  /* 0x000000ffff6d7224 */ /* 0x004fe400078e00a3 */
[----:B---3--:R-:W-:-:S02]  /*17fb0*/  IMAD.MOV.U32 R108, RZ, RZ, R162 ;  /* 0x000000ffff6c7224 */ /* 0x008fc400078e00a2 */
[----:B------:R-:W2:Y:S04]  /*17fc0*/  LDL.LU R162, [R1+0x73c] ;  /* 0x00073c0001a27983 */ /* 0x000ea80000300800 */
[----:B------:R-:W2:Y:S01]  /*17fd0*/  LDL.LU R163, [R1+0x738] ;  /* 0x0007380001a37983 */ /* 0x000ea20000300800 */
[----:B------:R-:W-:Y:S02]  /*17fe0*/  IMAD.MOV.U32 R151, RZ, RZ, R2 ;  /* 0x000000ffff977224 */ /* 0x000fe400078e0002 */
[----:B----4-:R-:W-:Y:S02]  /*17ff0*/  IMAD.MOV.U32 R150, RZ, RZ, R0 ;  /* 0x000000ffff967224 */ /* 0x010fe400078e0000 */
[----:B------:R-:W-:Y:S02]  /*18000*/  IMAD.MOV.U32 R149, RZ, RZ, R246 ;  /* 0x000000ffff957224 */ /* 0x000fe400078e00f6 */
[----:B------:R-:W-:-:S02]  /*18010*/  IMAD.MOV.U32 R110, RZ, RZ, R244 ;  /* 0x000000ffff6e7224 */ /* 0x000fc400078e00f4 */
[----:B------:R-:W-:Y:S01]  /*18020*/  IMAD.MOV.U32 R148, RZ, RZ, R245 ;  /* 0x000000ffff947224 */ /* 0x000fe200078e00f5 */
[----:B------:R-:W3:Y:S01]  /*18030*/  LDL.LU R244, [R1+0x734] ;  /* 0x0007340001f47983 */ /* 0x000ee20000300800 */
[----:B------:R-:W-:-:S03]  /*18040*/  IMAD.MOV.U32 R111, RZ, RZ, R252 ;  /* 0x000000ffff6f7224 */ /* 0x000fc600078e00fc */
[----:B------:R-:W4:Y:S02]  /*18050*/  LDL.LU R252, [R1+0x730] ;  /* 0x0007300001fc7983 */ /* 0x000f240000300800 */
[C---:B------:R-:W-:Y:S02]  /*18060*/  HMMA.1688.F32.TF32 R112, R60.reuse, R10, R148 ;  /* 0x0000000a3c70723c */ /* 0x040fe40000081094 */
[----:B------:R-:W3:Y:S04]  /*18070*/  LDL.LU R245, [R1+0x72c] ;  /* 0x00072c0001f57983 */ /* 0x000ee80000300800 */
[----:B------:R-:W3:Y:S02]  /*18080*/  LDL.LU R246, [R1+0x728] ;  /* 0x0007280001f67983 */ /* 0x000ee40000300800 */
[----:B------:R-:W-:Y:S02]  /*18090*/  HMMA.1688.F32.TF32 R108, R60, R6, R108 ;  /* 0x000000063c6c723c */ /* 0x000fe4000008106c */
[----:B------:R-:W3:Y:S04]  /*180a0*/  LDL.LU R0, [R1+0x724] ;  /* 0x0007240001007983 */ /* 0x000ee80000300800 */
[----:B------:R-:W3:Y:S02]  /*180b0*/  LDL.LU R2, [R1+0x720] ;  /* 0x0007200001027983 */ /* 0x000ee40000300800 */
[----:B------:R-:W-:Y:S08]  /*180c0*/  HMMA.1688.F32.TF32 R100, R96, R10, R100 ;  /* 0x0000000a6064723c */ /* 0x000ff00000081064 */
[C---:B------:R-:W-:Y:S08]  /*180d0*/  HMMA.1688.F32.TF32 R176, R60.reuse, R50, R176 ;  /* 0x000000323cb0723c */ /* 0x040ff000000810b0 */
[C---:B------:R-:W-:Y:S08]  /*180e0*/  HMMA.1688.F32.TF32 R172, R60.reuse, R22, R172 ;  /* 0x000000163cac723c */ /* 0x040ff000000810ac */
[C---:B------:R-:W-:Y:S08]  /*180f0*/  HMMA.1688.F32.TF32 R168, R60.reuse, R42, R168 ;  /* 0x0000002a3ca8723c */ /* 0x040ff000000810a8 */
[----:B------:R-:W-:Y:S08]  /*18100*/  HMMA.1688.F32.TF32 R164, R60, R14, R164 ;  /* 0x0000000e3ca4723c */ /* 0x000ff000000810a4 */
[----:B------:R-:W-:Y:S08]  /*18110*/  HMMA.1688.F32.TF32 R88, R96, R6, R88 ;  /* 0x000000066058723c */ /* 0x000ff00000081058 */
[----:B--2---:R-:W-:Y:S11]  /*18120*/  HMMA.1688.F32.TF32 R160, R60, R18, R160 ;  /* 0x000000123ca0723c */ /* 0x004ff600000810a0 */
[----:B------:R-:W-:Y:S11]  /*18130*/  @!UPT UIADD3 URZ, URZ, URZ, URZ ;  /* 0x0000003f3f3ff290 */ /* 0x000ff6000fffe03f */
[----:B------:R-:W-:Y:S01]  /*18140*/  @!UPT UIADD3 URZ, URZ, URZ, URZ ;  /* 0x0000003f3f3ff290 */ /* 0x000fe2000fffe03f */
        /* <DEDUP_REMOVED lines=24> */
[----:B------:R-:W-:Y:S04]  /*182d0*/  STL.64 [R1+0x98], R102 ;  /* 0x0000986601007387 */ /* 0x000fe80000100a00 */
[----:B------:R-:W-:Y:S04]  /*182e0*/  STL.64 [R1+0x60], R88 ;  /* 0x0000605801007387 */ /* 0x000fe80000100a00 */
[----:B------:R-:W-:Y:S04]  /*182f0*/  STL.64 [R1+0x68], R90 ;  /* 0x0000685a01007387 */ /* 0x000fe80000100a00 */
[----:B------:R-:W2:Y:S01]  /*18300*/  LDL.LU R44, [R1+0x2e0] ;  /* 0x0002e000012c7983 */ /* 0x000ea20000300800 */
[----:B------:R-:W-:-:S02]  /*18310*/  IMAD.MOV.U32 R56, RZ, RZ, R251 ;  /* 0x000000ffff387224 */ /* 0x000fc400078e00fb */
[----:B------:R-:W-:Y:S02]  /*18320*/  IMAD.MOV.U32 R57, RZ, RZ, R250 ;  /* 0x000000ffff397224 */ /* 0x000fe400078e00fa */
[----:B------:R-:W-:Y:S02]  /*18330*/  IMAD.MOV.U32 R58, RZ, RZ, R249 ;  /* 0x000000ffff3a7224 */ /* 0x000fe400078e00f9 */
[----:B------:R-:W-:Y:S01]  /*18340*/  IMAD.MOV.U32 R59, RZ, RZ, R3 ;  /* 0x000000ffff3b7224 */ /* 0x000fe200078e0003 */
[----:B-1----:R-:W-:Y:S01]  /*18350*/  HMMA.1688.F32.TF32 R108, R136, R50, R32 ;  /* 0x00000032886c723c */ /* 0x002fe20000081020 */
[----:B------:R-:W-:-:S07]  /*18360*/  IMAD.MOV.U32 R250, RZ, RZ, 0x3f ;  /* 0x0000003ffffa7424 */ /* 0x000fce00078e00ff */
[----:B------:R-:W-:Y:S08]  /*18370*/  HMMA.1688.F32.TF32 R56, R60, R46, R56 ;  /* 0x0000002e3c38723c */ /* 0x000ff00000081038 */
[----:B------:R-:W-:Y:S01]  /*18380*/  HMMA.1688.F32.TF32 R60, R96, R14, R104 ;  /* 0x0000000e603c723c */ /* 0x000fe20000081068 */
[----:B------:R-:W-:-:S07]  /*18390*/  IADD3 R250, R250, c[0x0][0x180], RZ ;  /* 0x00006000fafa7a10 */ /* 0x000fce0007ffe0ff */
[C---:B------:R-:W-:Y:S08]  /*183a0*/  HMMA.1688.F32.TF32 R104, R136.reuse, R22, R52 ;  /* 0x000000168868723c */ /* 0x040ff00000081034 */
[C---:B------:R-:W-:Y:S08]  /*183b0*/  HMMA.1688.F32.TF32 R52, R136.reuse, R10, R240 ;  /* 0x0000000a8834723c */ /* 0x040ff000000810f0 */
[----:B------:R-:W-:Y:S01]  /*183c0*/  HMMA.1688.F32.TF32 R32, R136, R6, R236 ;  /* 0x000000068820723c */ /* 0x000fe200000810ec */
[----:B------:R-:W-:Y:S01]  /*183d0*/  SHF.R.S32.HI R3, RZ, 0x1f, R250 ;  /* 0x0000001fff037819 */ /* 0x000fe200000114fa */
[----:B------:R-:W1:Y:S03]  /*183e0*/  S2R R251, SR_TID.X ;  /* 0x0000000000fb7919 */ /* 0x000e660000002100 */
[----:B------:R-:W-:-:S04]  /*183f0*/  LEA.HI R3, R3, R250, RZ, 0x6 ;  /* 0x000000fa03037211 */ /* 0x000fc800078f30ff */
[----:B------:R-:W-:Y:S02]  /*18400*/  SHF.R.S32.HI R3, RZ, 0x6, R3 ;  /* 0x00000006ff037819 */ /* 0x000fe40000011403 */
[----:B---3--:R-:W-:Y:S02]  /*18410*/  ISETP.GT.AND P0, PT, R244, RZ, PT ;  /* 0x000000fff400720c */ /* 0x008fe40003f04270 */
[----:B------:R-:W-:Y:S02]  /*18420*/  IADD3 R3, R3, -0x2, RZ ;  /* 0xfffffffe03037810 */ /* 0x000fe40007ffe0ff */
[----:B------:R-:W-:Y:S01]  /*18430*/  STL.64 [R1+0x50], R52 ;  /* 0x0000503401007387 */ /* 0x000fe20000100a00 */
[----:B------:R-:W-:-:S03]  /*18440*/  SEL R4, RZ, 0x4, !P0 ;  /* 0x00000004ff047807 */ /* 0x000fc60004000000 */
[----:B------:R-:W-:Y:S04]  /*18450*/  STL.64 [R1+0x58], R54 ;  /* 0x0000583601007387 */ /* 0x000fe80000100a00 */
[----:B------:R-:W-:Y:S04]  /*18460*/  STL.64 [R1+0x40], R32 ;  /* 0x0000402001007387 */ /* 0x000fe80000100a00 */
[----:B------:R3:W-:Y:S01]  /*18470*/  STL.64 [R1+0x48], R34 ;  /* 0x0000482201007387 */ /* 0x0007e20000100a00 */
[----:B------:R-:W-:Y:S01]  /*18480*/  ISETP.GT.AND P0, PT, R244, 0x4, PT ;  /* 0x00000004f400780c */ /* 0x000fe20003f04270 */
[----:B---3--:R-:W-:Y:S02]  /*18490*/  HMMA.1688.F32.TF32 R32, R184, R6, R204 ;  /* 0x00000006b820723c */ /* 0x008fe400000810cc */
[----:B------:R-:W-:Y:S04]  /*184a0*/  LDS R206, [R247+0xf380] ;  /* 0x00f38000f7ce7984 */ /* 0x000fe80000000800 */
[----:B------:R-:W-:Y:S04]  /*184b0*/  LDS R204, [R247+0xe380] ;  /* 0x00e38000f7cc7984 */ /* 0x000fe80000000800 */
[----:B------:R-:W-:Y:S04]  /*184c0*/  LDS R207, [R248+0xf380] ;  /* 0x00f38000f8cf7984 */ /* 0x000fe80000000800 */
[----:B------:R-:W3:Y:S01]  /*184d0*/  LDS R205, [R248+0xe380] ;  /* 0x00e38000f8cd7984 */ /* 0x000ee20000000800 */
[----:B------:R-:W-:-:S02]  /*184e0*/  SEL R5, RZ, 0x4, !P0 ;  /* 0x00000004ff057807 */ /* 0x000fc40004000000 */
[----:B-1----:R-:W-:Y:S01]  /*184f0*/  LOP3.LUT R250, R251, 0xff, RZ, 0xc0, !PT ;  /* 0x000000fffbfa7812 */ /* 0x002fe200078ec0ff */
[----:B------:R-:W-:Y:S02]  /*18500*/  IMAD.MOV.U32 R249, RZ, RZ, c[0x0][0x188] ;  /* 0x00006200fff97624 */ /* 0x000fe400078e00ff */
[----:B------:R-:W-:Y:S02]  /*18510*/  IMAD.MOV.U32 R41, RZ, RZ, c[0x0][0x188] ;  /* 0x00006200ff297624 */ /* 0x000fe400078e00ff */
[C---:B------:R-:W-:Y:S02]  /*18520*/  IMAD.SHL.U32 R17, R249.reuse, 0x4, RZ ;  /* 0x00000004f9117824 */ /* 0x040fe400078e00ff */
[----:B------:R-:W-:Y:S02]  /*18530*/  IMAD.MOV.U32 R8, RZ, RZ, R245 ;  /* 0x000000ffff087224 */ /* 0x000fe400078e00f5 */
[----:B------:R-:W-:Y:S01]  /*18540*/  IMAD.MOV.U32 R9, RZ, RZ, R246 ;  /* 0x000000ffff097224 */ /* 0x000fe200078e00f6 */
[----:B------:R-:W-:Y:S01]  /*18550*/  SHF.R.S32.HI R17, RZ, 0x1f, R17 ;  /* 0x0000001fff117819 */ /* 0x000fe20000011411 */
[----:B------:R-:W-:-:S02]  /*18560*/  IMAD.SHL.U32 R249, R249, 0x4, RZ ;  /* 0x00000004f9f97824 */ /* 0x000fc400078e00ff */
[----:B------:R-:W-:-:S03]  /*18570*/  IMAD.SHL.U32 R16, R41, 0x4, RZ ;  /* 0x0000000429107824 */ /* 0x000fc600078e00ff */
[----:B------:R-:W-:Y:S01]  /*18580*/  SHF.L.U64.HI R12, R249, 0x2, R17 ;  /* 0x00000002f90c7819 */ /* 0x000fe20000010211 */
[----:B------:R-:W-:Y:S02]  /*18590*/  IMAD.MOV.U32 R17, RZ, RZ, c[0x0][0x188] ;  /* 0x00006200ff117624 */ /* 0x000fe400078e00ff */
[----:B------:R-:W-:Y:S02]  /*185a0*/  IMAD.MOV.U32 R249, RZ, RZ, c[0x0][0x188] ;  /* 0x00006200fff97624 */ /* 0x000fe400078e00ff */
[----:B------:R-:W-:-:S05]  /*185b0*/  IMAD.SHL.U32 R13, R17, 0x8, RZ ;  /* 0x00000008110d7824 */ /* 0x000fca00078e00ff */
[----:B------:R-:W-:Y:S01]  /*185c0*/  SHF.R.S32.HI R13, RZ, 0x1f, R13 ;  /* 0x0000001fff0d7819 */ /* 0x000fe2000001140d */
[----:B------:R-:W-:-:S05]  /*185d0*/  IMAD R17, R249, 0xc, RZ ;  /* 0x0000000cf9117824 */ /* 0x000fca00078e02ff */
[----:B------:R-:W-:Y:S02]  /*185e0*/  SHF.R.S32.HI R17, RZ, 0x1f, R17 ;  /* 0x0000001fff117819 */ /* 0x000fe40000011411 */
[----:B--2---:R-:W-:-:S04]  /*185f0*/  ISETP.GE.AND P3, PT, R44, R3, PT ;  /* 0x000000032c00720c */ /* 0x004fc80003f66270 */
[----:B------:R-:W-:-:S04]  /*18600*/  SEL R4, R4, RZ, !P3 ;  /* 0x000000ff04047207 */ /* 0x000fc80005800000 */
[----:B------:R-:W-:Y:S02]  /*18610*/  ISETP.NE.U32.AND P1, PT, R4, RZ, PT ;  /* 0x000000ff0400720c */ /* 0x000fe40003f25070 */
[----:B----4-:R-:W-:-:S04]  /*18620*/  IADD3 R4, R252, 0x1, RZ ;  /* 0x00000001fc047810 */ /* 0x010fc80007ffe0ff */
[----:B------:R-:W-:Y:S01]  /*18630*/  ISETP.GT.AND P0, PT, R4, 0x1, PT ;  /* 0x000000010400780c */ /* 0x000fe20003f04270 */
[----:B------:R-:W-:-:S03]  /*18640*/  IMAD.SHL.U32 R3, R250, 0x4, RZ ;  /* 0x00000004fa037824 */ /* 0x000fc600078e00ff */
[----:B------:R-:W-:-:S05]  /*18650*/  SEL R252, R4, RZ, !P0 ;  /* 0x000000ff04fc7207 */ /* 0x000fca0004000000 */
[----:B------:R-:W-:Y:S01]  /*18660*/  IMAD R4, R252, 0x10000, R3 ;  /* 0x00010000fc047824 */ /* 0x000fe200078e0203 */
[----:B------:R-:W-:Y:S01]  /*18670*/  BAR.SYNC.DEFER_BLOCKING 0x0 ;  /* 0x0000000000007b1d */ /* 0x000fe20000010000 */
[----:B------:R-:W-:-:S04]  /*18680*/  SEL R5, R5, RZ, !P3 ;  /* 0x000000ff05057207 */ /* 0x000fc80005800000 */
[----:B------:R-:W-:Y:S01]  /*18690*/  ISETP.NE.U32.AND P2, PT, R5, RZ, PT ;  /* 0x000000ff0500720c */ /* 0x000fe20003f45070 */
[----:B------:R-:W-:Y:S01]  /*186a0*/  @!PT LDS RZ, [RZ] ;  /* 0x00000000fffff984 */ /* 0x000fe20000000800 */
[----:B------:R-:W-:Y:S01]  /*186b0*/  @!PT LDS RZ, [RZ] ;  /* 0x00000000fffff984 */ /* 0x000fe20000000800 */
[----:B------:R-:W-:Y:S01]  /*186c0*/  @!PT LDS RZ, [RZ] ;  /* 0x00000000fffff984 */ /* 0x000fe20000000800 */
[----:B------:R1:W-:Y:S02]  /*186d0*/  LDGSTS.E [R4], [R8.64], P1 ;  /* 0x0000000008047fae */ /* 0x0003e40008921844 */
[----:B-1----:R-:W-:-:S05]  /*186e0*/  LEA R8, P0, R16, R245, 0x2 ;  /* 0x000000f510087211 */ /* 0x002fca00078010ff */
[----:B------:R-:W-:Y:S01]  /*186f0*/  IMAD.X R9, R246, 0x1, R12, P0 ;  /* 0x00000001f6097824 */ /* 0x000fe200000e060c */
[----:B------:R-:W-:-:S04]  /*18700*/  ISETP.GT.AND P0, PT, R244, 0x8, PT ;  /* 0x00000008f400780c */ /* 0x000fc80003f04270 */
[----:B------:R-:W-:Y:S01]  /*18710*/  SEL R5, RZ, 0x4, !P0 ;  /* 0x00000004ff057807 */ /* 0x000fe20004000000 */
[----:B------:R-:W-:Y:S01]  /*18720*/  IMAD.SHL.U32 R12, R249, 0x8, RZ ;  /* 0x00000008f90c7824 */ /* 0x000fe200078e00ff */
[----:B------:R1:W-:Y:S02]  /*18730*/  LDGSTS.E [R4+0x1000], [R8.64], P2 ;  /* 0x0100000008047fae */ /* 0x0003e40009121844 */
[----:B------:R-:W-:Y:S02]  /*18740*/  SEL R5, R5, RZ, !P3 ;  /* 0x000000ff05057207 */ /* 0x000fe40005800000 */
[----:B------:R-:W-:Y:S02]  /*18750*/  ISETP.GT.AND P0, PT, R244, 0xc, PT ;  /* 0x0000000cf400780c */ /* 0x000fe40003f04270 */
[----:B------:R-:W-:Y:S02]  /*18760*/  ISETP.NE.U32.AND P1, PT, R5, RZ, PT ;  /* 0x000000ff0500720c */ /* 0x000fe40003f25070 */
[----:B------:R-:W-:-:S02]  /*18770*/  SEL R5, RZ, 0x4, !P0 ;  /* 0x00000004ff057807 */ /* 0x000fc40004000000 */
[C---:B------:R-:W-:Y:S02]  /*18780*/  SHF.L.U64.HI R13, R12.reuse, 0x2, R13 ;  /* 0x000000020c0d7819 */ /* 0x040fe4000001020d */
[----:B-1----:R-:W-:Y:S02]  /*18790*/  LEA R8, P2, R12, R245, 0x2 ;  /* 0x000000f50c087211 */ /* 0x002fe400078410ff */
[----:B------:R-:W-:Y:S01]  /*187a0*/  SEL R5, R5, RZ, !P3 ;  /* 0x000000ff05057207 */ /* 0x000fe20005800000 */
[----:B------:R-:W-:Y:S02]  /*187b0*/  IMAD R249, R249, 0xc, RZ ;  /* 0x0000000cf9f97824 */ /* 0x000fe400078e02ff */
[----:B------:R-:W-:Y:S01]  /*187c0*/  IMAD.X R9, R246, 0x1, R13, P2 ;  /* 0x00000001f6097824 */ /* 0x000fe200010e060d */
[----:B------:R-:W-:Y:S02]  /*187d0*/  ISETP.NE.U32.AND P0, PT, R5, RZ, PT ;  /* 0x000000ff0500720c */ /* 0x000fe40003f05070 */
[----:B------:R-:W-:-:S02]  /*187e0*/  SHF.L.U64.HI R12, R249, 0x2, R17 ;  /* 0x00000002f90c7819 */ /* 0x000fc40000010211 */
[----:B------:R1:W-:Y:S02]  /*187f0*/  LDGSTS.E [R4+0x2000], [R8.64], P1 ;  /* 0x0200000008047fae */ /* 0x0003e40008921844 */
[----:B-1----:R-:W-:-:S05]  /*18800*/  LEA R8, P1, R249, R245, 0x2 ;  /* 0x000000f5f9087211 */ /* 0x002fca00078210ff */
[----:B------:R-:W-:Y:S02]  /*18810*/  IMAD.X R9, R246, 0x1, R12, P1 ;  /* 0x00000001f6097824 */ /* 0x000fe400008e060c */
[----:B------:R-:W-:-:S03]  /*18820*/  IMAD.MOV.U32 R17, RZ, RZ, c[0x0][0x188] ;  /* 0x00006200ff117624 */ /* 0x000fc600078e00ff */
[----:B------:R1:W-:Y:S01]  /*18830*/  LDGSTS.E [R4+0x3000], [R8.64], P0 ;  /* 0x0300000008047fae */ /* 0x0003e20008121844 */
[----:B------:R-:W-:Y:S01]  /*18840*/  ISETP.GT.AND P0, PT, R244, 0x10, PT ;  /* 0x00000010f400780c */ /* 0x000fe20003f04270 */
[----:B------:R-:W-:-:S03]  /*18850*/  IMAD.MOV.U32 R249, RZ, RZ, c[0x0][0x188] ;  /* 0x00006200fff97624 */ /* 0x000fc600078e00ff */
[----:B------:R-:W-:Y:S01]  /*18860*/  SEL R5, RZ, 0x4, !P0 ;  /* 0x00000004ff057807 */ /* 0x000fe20004000000 */
[----:B------:R-:W-:-:S03]  /*18870*/  IMAD.SHL.U32 R13, R17, 0x10, RZ ;  /* 0x00000010110d7824 */ /* 0x000fc600078e00ff */
[----:B------:R-:W-:Y:S01]  /*18880*/  SEL R5, R5, RZ, !P3 ;  /* 0x000000ff05057207 */ /* 0x000fe20005800000 */
[----:B------:R-:W-:Y:S01]  /*18890*/  IMAD.SHL.U32 R12, R249, 0x10, RZ ;  /* 0x00000010f90c7824 */ /* 0x000fe200078e00ff */
[----:B------:R-:W-:Y:S02]  /*188a0*/  ISETP.GT.AND P0, PT, R244, 0x14, PT ;  /* 0x00000014f400780c */ /* 0x000fe40003f04270 */
[----:B------:R-:W-:Y:S02]  /*188b0*/  SHF.R.S32.HI R13, RZ, 0x1f, R13 ;  /* 0x0000001fff0d7819 */ /* 0x000fe4000001140d */
[----:B------:R-:W-:Y:S02]  /*188c0*/  ISETP.NE.U32.AND P1, PT, R5, RZ, PT ;  /* 0x000000ff0500720c */ /* 0x000fe40003f25070 */
[----:B------:R-:W-:Y:S02]  /*188d0*/  SEL R5, RZ, 0x4, !P0 ;  /* 0x00000004ff057807 */ /* 0x000fe40004000000 */
[----:B------:R-:W-:-:S02]  /*188e0*/  SHF.L.U64.HI R13, R12, 0x2, R13 ;  /* 0x000000020c0d7819 */ /* 0x000fc4000001020d */
[----:B-1----:R-:W-:Y:S01]  /*188f0*/  LEA R8, P2, R12, R245, 0x2 ;  /* 0x000000f50c087211 */ /* 0x002fe200078410ff */
[----:B------:R-:W-:Y:S01]  /*18900*/  IMAD R17, R249, 0x14, RZ ;  /* 0x00000014f9117824 */ /* 0x000fe200078e02ff */
[----:B------:R-:W-:Y:S01]  /*18910*/  SEL R5, R5, RZ, !P3 ;  /* 0x000000ff05057207 */ /* 0x000fe20005800000 */
[----:B------:R-:W-:Y:S02]  /*18920*/  IMAD R249, R249, 0x14, RZ ;  /* 0x00000014f9f97824 */ /* 0x000fe400078e02ff */
[----:B------:R-:W-:Y:S01]  /*18930*/  IMAD.X R9, R246, 0x1, R13, P2 ;  /* 0x00000001f6097824 */ /* 0x000fe200010e060d */
[----:B------:R-:W-:Y:S02]  /*18940*/  SHF.R.S32.HI R17, RZ, 0x1f, R17 ;  /* 0x0000001fff117819 */ /* 0x000fe40000011411 */
[----:B------:R-:W-:Y:S02]  /*18950*/  ISETP.NE.U32.AND P0, PT, R5, RZ, PT ;  /* 0x000000ff0500720c */ /* 0x000fe40003f05070 */
[----:B------:R1:W-:Y:S01]  /*18960*/  LDGSTS.E [R4+0x4000], [R8.64], P1 ;  /* 0x0400000008047fae */ /* 0x0003e20008921844 */
[----:B------:R-:W-:-:S02]  /*18970*/  SHF.L.U64.HI R12, R249, 0x2, R17 ;  /* 0x00000002f90c7819 */ /* 0x000fc40000010211 */
[----:B-1----:R-:W-:-:S05]  /*18980*/  LEA R8, P1, R249, R245, 0x2 ;  /* 0x000000f5f9087211 */ /* 0x002fca00078210ff */
[----:B------:R-:W-:Y:S02]  /*18990*/  IMAD.X R9, R246, 0x1, R12, P1 ;  /* 0x00000001f6097824 */ /* 0x000fe400008e060c */
[----:B------:R-:W-:-:S03]  /*189a0*/  IMAD.MOV.U32 R17, RZ, RZ, c[0x0][0x188] ;  /* 0x00006200ff117624 */ /* 0x000fc600078e00ff */
[----:B------:R1:W-:Y:S01]  /*189b0*/  LDGSTS.E [R4+0x5000], [R8.64], P0 ;  /* 0x0500000008047fae */ /* 0x0003e20008121844 */
[----:B------:R-:W-:Y:S01]  /*189c0*/  ISETP.GT.AND P0, PT, R244, 0x18, PT ;  /* 0x00000018f400780c */ /* 0x000fe20003f04270 */
[----:B------:R-:W-:-:S03]  /*189d0*/  IMAD.MOV.U32 R249, RZ, RZ, c[0x0][0x188] ;  /* 0x00006200fff97624 */ /* 0x000fc600078e00ff */
[----:B------:R-:W-:Y:S01]  /*189e0*/  SEL R5, RZ, 0x4, !P0 ;  /* 0x00000004ff057807 */ /* 0x000fe20004000000 */
[----:B------:R-:W-:-:S03]  /*189f0*/  IMAD R13, R17, 0x18, RZ ;  /* 0x00000018110d7824 */ /* 0x000fc600078e02ff */
[----:B------:R-:W-:Y:S01]  /*18a00*/  SEL R5, R5, RZ, !P3 ;  /* 0x000000ff05057207 */ /* 0x000fe20005800000 */
[----:B------:R-:W-:Y:S01]  /*18a10*/  IMAD R12, R249, 0x18, RZ ;  /* 0x00000018f90c7824 */ /* 0x000fe200078e02ff */
        /* <DEDUP_REMOVED lines=96> */
[----:B------:R-:W-:Y:S02]  /*19020*/  SHF.R.S32.HI R13, RZ, 0x1f, R13 ;  /* 0x0000001fff0d7819 */ /* 0x000fe4000001140d */
[----:B------:R-:W-:Y:S02]  /*19030*/  ISETP.NE.U32.AND P1, PT, R5, RZ, PT ;  /* 0x000000ff0500720c */ /* 0x000fe40003f25070 */
[C---:B------:R-:W-:Y:S02]  /*19040*/  SHF.L.U64.HI R13, R12.reuse, 0x2, R13 ;  /* 0x000000020c0d7819 */ /* 0x040fe4000001020d */
[----:B-1----:R-:W-:Y:S01]  /*19050*/  LEA R8, P2, R12, R245, 0x2 ;  /* 0x000000f50c087211 */ /* 0x002fe200078410ff */
[C---:B------:R-:W-:Y:S01]  /*19060*/  IMAD R17, R249.reuse, 0x3c, RZ ;  /* 0x0000003cf9117824 */ /* 0x040fe200078e02ff */
[----:B------:R-:W-:Y:S01]  /*19070*/  ISETP.GT.AND P0, PT, R244, 0x3c, PT ;  /* 0x0000003cf400780c */ /* 0x000fe20003f04270 */
[----:B------:R-:W-:-:S02]  /*19080*/  IMAD R249, R249, 0x3c, RZ ;  /* 0x0000003cf9f97824 */ /* 0x000fc400078e02ff */
[----:B------:R-:W-:Y:S01]  /*19090*/  IMAD.X R9, R246, 0x1, R13, P2 ;  /* 0x00000001f6097824 */ /* 0x000fe200010e060d */
[----:B------:R-:W-:Y:S02]  /*190a0*/  SEL R5, RZ, 0x4, !P0 ;  /* 0x00000004ff057807 */ /* 0x000fe40004000000 */
[----:B------:R-:W-:Y:S02]  /*190b0*/  SHF.R.S32.HI R17, RZ, 0x1f, R17 ;  /* 0x0000001fff117819 */ /* 0x000fe40000011411 */
[----:B------:R1:W-:Y:S01]  /*190c0*/  LDGSTS.E [R4+0xe000], [R8.64], P1 ;  /* 0x0e00000008047fae */ /* 0x0003e20008921844 */
[----:B------:R-:W-:Y:S02]  /*190d0*/  SEL R5, R5, RZ, !P3 ;  /* 0x000000ff05057207 */ /* 0x000fe40005800000 */
[----:B------:R-:W-:Y:S02]  /*190e0*/  SHF.L.U64.HI R12, R249, 0x2, R17 ;  /* 0x00000002f90c7819 */ /* 0x000fe40000010211 */
[----:B------:R-:W-:-:S02]  /*190f0*/  ISETP.NE.U32.AND P0, PT, R5, RZ, PT ;  /* 0x000000ff0500720c */ /* 0x000fc40003f05070 */
[----:B-1----:R-:W-:Y:S02]  /*19100*/  LEA R8, P1, R249, R245, 0x2 ;  /* 0x000000f5f9087211 */ /* 0x002fe400078210ff */
[----:B------:R-:W1:Y:S03]  /*19110*/  S2R R249, SR_TID.X ;  /* 0x0000000000f97919 */ /* 0x000e660000002100 */
[----:B------:R-:W-:-:S06]  /*19120*/  IMAD.X R9, R246, 0x1, R12, P1 ;  /* 0x00000001f6097824 */ /* 0x000fcc00008e060c */
[----:B------:R2:W-:Y:S01]  /*19130*/  LDGSTS.E [R4+0xf000], [R8.64], P0 ;  /* 0x0f00000008047fae */ /* 0x0005e20008121844 */
[C---:B------:R-:W-:Y:S02]  /*19140*/  ISETP.GT.AND P0, PT, R244.reuse, 0x1, PT ;  /* 0x00000001f400780c */ /* 0x040fe40003f04270 */
[----:B------:R-:W-:Y:S02]  /*19150*/  SHF.R.S32.HI R12, RZ, 0x1f, R41 ;  /* 0x0000001fff0c7819 */ /* 0x000fe40000011429 */
[----:B--2---:R-:W-:Y:S02]  /*19160*/  SEL R4, RZ, 0x4, !P0 ;  /* 0x00000004ff047807 */ /* 0x004fe40004000000 */
[----:B------:R-:W-:Y:S02]  /*19170*/  ISETP.GT.AND P0, PT, R244, 0x5, PT ;  /* 0x00000005f400780c */ /* 0x000fe40003f04270 */
[----:B-1----:R-:W-:Y:S02]  /*19180*/  LOP3.LUT R13, R249, 0xff, RZ, 0xc0, !PT ;  /* 0x000000fff90d7812 */ /* 0x002fe400078ec0ff */
[----:B------:R-:W-:-:S03]  /*19190*/  SEL R4, R4, RZ, !P3 ;  /* 0x000000ff04047207 */ /* 0x000fc60005800000 */
[----:B------:R-:W-:Y:S01]  /*191a0*/  IMAD.SHL.U32 R13, R13, 0x4, RZ ;  /* 0x000000040d0d7824 */ /* 0x000fe200078e00ff */
[----:B------:R-:W-:Y:S02]  /*191b0*/  ISETP.NE.U32.AND P1, PT, R4, RZ, PT ;  /* 0x000000ff0400720c */ /* 0x000fe40003f25070 */
[----:B------:R-:W-:Y:S02]  /*191c0*/  SEL R4, RZ, 0x4, !P0 ;  /* 0x00000004ff047807 */ /* 0x000fe40004000000 */
[----:B------:R-:W-:Y:S02]  /*191d0*/  SHF.L.U64.HI R12, R41, 0x2, R12 ;  /* 0x00000002290c7819 */ /* 0x000fe4000001020c */
[----:B------:R-:W-:Y:S02]  /*191e0*/  SEL R4, R4, RZ, !P3 ;  /* 0x000000ff04047207 */ /* 0x000fe40005800000 */
[----:B------:R-:W-:Y:S02]  /*191f0*/  LOP3.LUT R13, R13, 0x20, RZ, 0x3c, !PT ;  /* 0x000000200d0d7812 */ /* 0x000fe400078e3cff */
[----:B------:R-:W-:Y:S01]  /*19200*/  IADD3 R8, P2, R16, R245, RZ ;  /* 0x000000f510087210 */ /* 0x000fe20007f5e0ff */
[----:B------:R-:W-:Y:S01]  /*19210*/  IMAD R17, R41, 0x5, RZ ;  /* 0x0000000529117824 */ /* 0x000fe200078e02ff */
[----:B------:R-:W-:Y:S01]  /*19220*/  ISETP.NE.U32.AND P0, PT, R4, RZ, PT ;  /* 0x000000ff0400720c */ /* 0x000fe20003f05070 */
[----:B------:R-:W-:-:S02]  /*19230*/  IMAD R4, R252, 0x10000, R13 ;  /* 0x00010000fc047824 */ /* 0x000fc400078e020d */
[----:B------:R-:W-:Y:S01]  /*19240*/  IMAD.X R9, R246, 0x1, R12, P2 ;  /* 0x00000001f6097824 */ /* 0x000fe200010e060c */
[----:B------:R-:W-:Y:S01]  /*19250*/  SHF.R.S32.HI R17, RZ, 0x1f, R17 ;  /* 0x0000001fff117819 */ /* 0x000fe20000011411 */
[----:B------:R-:W-:-:S03]  /*19260*/  IMAD R249, R41, 0x5, RZ ;  /* 0x0000000529f97824 */ /* 0x000fc600078e02ff */
[----:B------:R1:W-:Y:S02]  /*19270*/  LDGSTS.E [R4+0x400], [R8.64], P1 ;  /* 0x0040000008047fae */ /* 0x0003e40008921844 */
[C---:B------:R-:W-:Y:S02]  /*19280*/  SHF.L.U64.HI R12, R249.reuse, 0x2, R17 ;  /* 0x00000002f90c7819 */ /* 0x040fe40000010211 */
        /* <DEDUP_REMOVED lines=170> */
[----:B------:R-:W-:Y:S02]  /*19d30*/  IMAD.X R9, R246, 0x1, R12, P1 ;  /* 0x00000001f6097824 */ /* 0x000fe400008e060c */
[----:B------:R-:W-:-:S04]  /*19d40*/  IMAD.MOV.U32 R13, RZ, RZ, c[0x0][0x188] ;  /* 0x00006200ff0d7624 */ /* 0x000fc800078e00ff */
[----:B------:R2:W-:Y:S01]  /*19d50*/  LDGSTS.E [R4+0xf400], [R8.64], P0 ;  /* 0x0f40000008047fae */ /* 0x0005e20008121844 */
[C---:B------:R-:W-:Y:S01]  /*19d60*/  ISETP.GT.AND P0, PT, R244.reuse, 0x2, PT ;  /* 0x00000002f400780c */ /* 0x040fe20003f04270 */
[----:B------:R-:W-:Y:S02]  /*19d70*/  IMAD.SHL.U32 R12, R13, 0x2, RZ ;  /* 0x000000020d0c7824 */ /* 0x000fe400078e00ff */
[----:B------:R-:W-:Y:S01]  /*19d80*/  IMAD.MOV.U32 R17, RZ, RZ, c[0x0][0x188] ;  /* 0x00006200ff117624 */ /* 0x000fe200078e00ff */
[----:B--2---:R-:W-:Y:S02]  /*19d90*/  SEL R4, RZ, 0x4, !P0 ;  /* 0x00000004ff047807 */ /* 0x004fe40004000000 */
[----:B------:R-:W-:Y:S02]  /*19da0*/  ISETP.GT.AND P0, PT, R244, 0x6, PT ;  /* 0x00000006f400780c */ /* 0x000fe40003f04270 */
[----:B-1----:R-:W-:Y:S02]  /*19db0*/  LOP3.LUT R13, R249, 0xff, RZ, 0xc0, !PT ;  /* 0x000000fff90d7812 */ /* 0x002fe400078ec0ff */
[----:B------:R-:W-:Y:S01]  /*19dc0*/  SEL R4, R4, RZ, !P3 ;  /* 0x000000ff04047207 */ /* 0x000fe20005800000 */
[----:B------:R-:W-:Y:S01]  /*19dd0*/  IMAD.SHL.U32 R16, R17, 0x2, RZ ;  /* 0x0000000211107824 */ /* 0x000fe200078e00ff */
[----:B------:R-:W-:Y:S01]  /*19de0*/  SHF.R.S32.HI R12, RZ, 0x1f, R12 ;  /* 0x0000001fff0c7819 */ /* 0x000fe2000001140c */
[----:B------:R-:W-:Y:S01]  /*19df0*/  IMAD.SHL.U32 R13, R13, 0x4, RZ ;  /* 0x000000040d0d7824 */ /* 0x000fe200078e00ff */
[----:B------:R-:W-:-:S02]  /*19e00*/  ISETP.NE.U32.AND P1, PT, R4, RZ, PT ;  /* 0x000000ff0400720c */ /* 0x000fc40003f25070 */
[----:B------:R-:W-:Y:S01]  /*19e10*/  SEL R4, RZ, 0x4, !P0 ;  /* 0x00000004ff047807 */ /* 0x000fe20004000000 */
[----:B------:R-:W-:Y:S01]  /*19e20*/  IMAD R249, R17, 0x6, RZ ;  /* 0x0000000611f97824 */ /* 0x000fe200078e02ff */
[----:B------:R-:W-:Y:S02]  /*19e30*/  SHF.L.U64.HI R12, R16, 0x2, R12 ;  /* 0x00000002100c7819 */ /* 0x000fe4000001020c */
[----:B------:R-:W-:Y:S02]  /*19e40*/  SEL R4, R4, RZ, !P3 ;  /* 0x000000ff04047207 */ /* 0x000fe40005800000 */
[----:B------:R-:W-:Y:S02]  /*19e50*/  LOP3.LUT R13, R13, 0x40, RZ, 0x3c, !PT ;  /* 0x000000400d0d7812 */ /* 0x000fe400078e3cff */
[----:B------:R-:W-:Y:S01]  /*19e60*/  LEA R8, P2, R16, R245, 0x2 ;  /* 0x000000f510087211 */ /* 0x000fe200078410ff */
[----:B------:R-:W-:Y:S01]  /*19e70*/  IMAD R17, R17, 0x6, RZ ;  /* 0x0000000611117824 */ /* 0x000fe200078e02ff */
[----:B------:R-:W-:Y:S01]  /*19e80*/  ISETP.NE.U32.AND P0, PT, R4, RZ, PT ;  /* 0x000000ff0400720c */ /* 0x000fe20003f05070 */
[----:B------:R-:W-:-:S02]  /*19e90*/  IMAD R4, R252, 0x10000, R13 ;  /* 0x00010000fc047824 */ /* 0x000fc400078e020d */
[----:B------:R-:W-:Y:S01]  /*19ea0*/  IMAD.X R9, R246, 0x1, R12, P2 ;  /* 0x00000001f6097824 */ /* 0x000fe200010e060c */
[----:B------:R-:W-:-:S04]  /*19eb0*/  SHF.R.S32.HI R17, RZ, 0x1f, R17 ;  /* 0x0000001fff117819 */ /* 0x000fc80000011411 */
[----:B------:R1:W-:Y:S01]  /*19ec0*/  LDGSTS.E [R4+0x800], [R8.64], P1 ;  /* 0x0080000008047fae */ /* 0x0003e20008921844 */
        /* <DEDUP_REMOVED lines=163> */
[----:B------:R-:W-:Y:S02]  /*1a900*/  SHF.R.S32.HI R17, RZ, 0x1f, R17 ;  /* 0x0000001fff117819 */ /* 0x000fe40000011411 */
[----:B------:R-:W-:Y:S02]  /*1a910*/  SEL R5, RZ, 0x4, !P0 ;  /* 0x00000004ff057807 */ /* 0x000fe40004000000 */
[----:B------:R1:W-:Y:S01]  /*1a920*/  LDGSTS.E [R4+0xe800], [R8.64], P1 ;  /* 0x0e80000008047fae */ /* 0x0003e20008921844 */
[----:B------:R-:W-:Y:S02]  /*1a930*/  SHF.L.U64.HI R12, R249, 0x2, R17 ;  /* 0x00000002f90c7819 */ /* 0x000fe40000010211 */
[----:B------:R-:W-:Y:S02]  /*1a940*/  SEL R5, R5, RZ, !P3 ;  /* 0x000000ff05057207 */ /* 0x000fe40005800000 */
[----:B-1----:R-:W-:-:S02]  /*1a950*/  LEA R8, P1, R249, R245, 0x2 ;  /* 0x000000f5f9087211 */ /* 0x002fc400078210ff */
[----:B------:R-:W1:Y:S01]  /*1a960*/  S2R R249, SR_TID.X ;  /* 0x0000000000f97919 */ /* 0x000e620000002100 */
[----:B------:R-:W-:Y:S02]  /*1a970*/  ISETP.NE.U32.AND P0, PT, R5, RZ, PT ;  /* 0x000000ff0500720c */ /* 0x000fe40003f05070 */
[----:B------:R-:W-:Y:S02]  /*1a980*/  IMAD.X R9, R246, 0x1, R12, P1 ;  /* 0x00000001f6097824 */ /* 0x000fe400008e060c */
[C---:B------:R-:W-:Y:S02]  /*1a990*/  IMAD R20, R41.reuse, 0x3, RZ ;  /* 0x0000000329147824 */ /* 0x040fe400078e02ff */
[----:B------:R-:W-:-:S07]  /*1a9a0*/  IMAD R41, R41, 0x3, RZ ;  /* 0x0000000329297824 */ /* 0x000fce00078e02ff */
[----:B------:R2:W-:Y:S01]  /*1a9b0*/  LDGSTS.E [R4+0xf800], [R8.64], P0 ;  /* 0x0f80000008047fae */ /* 0x0005e20008121844 */
[----:B------:R-:W-:Y:S02]  /*1a9c0*/  ISETP.GT.AND P0, PT, R244, 0x3, PT ;  /* 0x00000003f400780c */ /* 0x000fe40003f04270 */
[----:B------:R-:W-:-:S04]  /*1a9d0*/  SHF.R.S32.HI R41, RZ, 0x1f, R41 ;  /* 0x0000001fff297819 */ /* 0x000fc80000011429 */
[C---:B------:R-:W-:Y:S02]  /*1a9e0*/  SHF.L.U64.HI R21, R20.reuse, 0x2, R41 ;  /* 0x0000000214157819 */ /* 0x040fe40000010229 */
[----:B-1----:R-:W-:Y:S02]  /*1a9f0*/  LOP3.LUT R249, R249, 0xff, RZ, 0xc0, !PT ;  /* 0x000000fff9f97812 */ /* 0x002fe400078ec0ff */
[----:B--2---:R-:W-:Y:S02]  /*1aa00*/  SEL R4, RZ, 0x4, !P0 ;  /* 0x00000004ff047807 */ /* 0x004fe40004000000 */
[----:B------:R-:W-:Y:S02]  /*1aa10*/  LEA R8, P2, R20, R245, 0x2 ;  /* 0x000000f514087211 */ /* 0x000fe400078410ff */
[----:B------:R-:W-:Y:S01]  /*1aa20*/  SEL R4, R4, RZ, !P3 ;  /* 0x000000ff04047207 */ /* 0x000fe20005800000 */
[----:B------:R-:W-:Y:S01]  /*1aa30*/  IMAD.SHL.U32 R249, R249, 0x4, RZ ;  /* 0x00000004f9f97824 */ /* 0x000fe200078e00ff */
[----:B------:R-:W-:Y:S01]  /*1aa40*/  ISETP.GT.AND P0, PT, R244, 0x7, PT ;  /* 0x00000007f400780c */ /* 0x000fe20003f04270 */
[----:B------:R-:W-:Y:S01]  /*1aa50*/  IMAD.X R9, R246, 0x1, R21, P2 ;  /* 0x00000001f6097824 */ /* 0x000fe200010e0615 */
[----:B------:R-:W-:Y:S01]  /*1aa60*/  ISETP.NE.U32.AND P1, PT, R4, RZ, PT ;  /* 0x000000ff0400720c */ /* 0x000fe20003f25070 */
[----:B------:R-:W-:Y:S01]  /*1aa70*/  IMAD.MOV.U32 R21, RZ, RZ, c[0x0][0x188] ;  /* 0x00006200ff157624 */ /* 0x000fe200078e00ff */
[----:B------:R-:W-:-:S02]  /*1aa80*/  LOP3.LUT R20, R249, 0x60, RZ, 0x3c, !PT ;  /* 0x00000060f9147812 */ /* 0x000fc400078e3cff */
[----:B------:R-:W-:Y:S01]  /*1aa90*/  SEL R5, RZ, 0x4, !P0 ;  /* 0x00000004ff057807 */ /* 0x000fe20004000000 */
[----:B------:R-:W-:Y:S02]  /*1aaa0*/  IMAD R249, R21, 0x7, RZ ;  /* 0x0000000715f97824 */ /* 0x000fe400078e02ff */
[----:B------:R-:W-:Y:S01]  /*1aab0*/  IMAD R4, R252, 0x10000, R20 ;  /* 0x00010000fc047824 */ /* 0x000fe200078e0214 */
[----:B------:R-:W-:Y:S01]  /*1aac0*/  SEL R5, R5, RZ, !P3 ;  /* 0x000000ff05057207 */ /* 0x000fe20005800000 */
[----:B------:R-:W-:Y:S01]  /*1aad0*/  IMAD R20, R21, 0x7, RZ ;  /* 0x0000000715147824 */ /* 0x000fe200078e02ff */
[----:B------:R-:W-:Y:S01]  /*1aae0*/  SHF.R.S32.HI R21, RZ, 0x1f, R249 ;  /* 0x0000001fff157819 */ /* 0x000fe200000114f9 */
[----:B------:R-:W-:Y:S01]  /*1aaf0*/  IMAD.MOV.U32 R249, RZ, RZ, c[0x0][0x188] ;  /* 0x00006200fff97624 */ /* 0x000fe200078e00ff */
[----:B------:R-:W-:Y:S01]  /*1ab00*/  ISETP.GT.AND P0, PT, R244, 0xb, PT ;  /* 0x0000000bf400780c */ /* 0x000fe20003f04270 */
[----:B------:R1:W-:Y:S01]  /*1ab10*/  LDGSTS.E [R4+0xc00], [R8.64], P1 ;  /* 0x00c0000008047fae */ /* 0x0003e20008921844 */
[----:B------:R-:W-:-:S02]  /*1ab20*/  ISETP.NE.U32.AND P2, PT, R5, RZ, PT ;  /* 0x000000ff0500720c */ /* 0x000fc40003f45070 */
[----:B------:R-:W-:Y:S02]  /*1ab30*/  SEL R5, RZ, 0x4, !P0 ;  /* 0x00000004ff057807 */ /* 0x000fe40004000000 */
[C---:B-1----:R-:W-:Y:S02]  /*1ab40*/  LEA R8, P1, R20.reuse, R245, 0x2 ;  /* 0x000000f514087211 */ /* 0x042fe400078210ff */
[----:B------:R-:W-:Y:S01]  /*1ab50*/  SHF.L.U64.HI R20, R20, 0x2, R21 ;  /* 0x0000000214147819 */ /* 0x000fe20000010215 */
[----:B------:R-:W-:Y:S01]  /*1ab60*/  IMAD R21, R249, 0xb, RZ ;  /* 0x0000000bf9157824 */ /* 0x000fe200078e02ff */
[----:B------:R-:W-:Y:S01]  /*1ab70*/  SEL R5, R5, RZ, !P3 ;  /* 0x000000ff05057207 */ /* 0x000fe20005800000 */
[----:B------:R-:W-:Y:S01]  /*1ab80*/  IMAD R249, R249, 0xb, RZ ;  /* 0x0000000bf9f97824 */ /* 0x000fe200078e02ff */
[----:B------:R-:W-:Y:S01]  /*1ab90*/  ISETP.GT.AND P0, PT, R244, 0xf, PT ;  /* 0x0000000ff400780c */ /* 0x000fe20003f04270 */
[----:B------:R-:W-:Y:S01]  /*1aba0*/  IMAD.X R9, R246, 0x1, R20, P1 ;  /* 0x00000001f6097824 */ /* 0x000fe200008e0614 */
[----:B------:R-:W-:Y:S01]  /*1abb0*/  SHF.R.S32.HI R21, RZ, 0x1f, R21 ;  /* 0x0000001fff157819 */ /* 0x000fe20000011415 */
[----:B------:R-:W-:Y:S01]  /*1abc0*/  HMMA.1688.F32.TF32 R52, R184, R10, R200 ;  /* 0x0000000ab834723c */ /* 0x000fe200000810c8 */
[----:B------:R-:W-:-:S02]  /*1abd0*/  ISETP.NE.U32.AND P1, PT, R5, RZ, PT ;  /* 0x000000ff0500720c */ /* 0x000fc40003f25070 */
[C---:B------:R-:W-:Y:S01]  /*1abe0*/  SHF.L.U64.HI R20, R249.reuse, 0x2, R21 ;  /* 0x00000002f9147819 */ /* 0x040fe20000010215 */
[----:B------:R1:W-:Y:S01]  /*1abf0*/  LDGSTS.E [R4+0x1c00], [R8.64], P2 ;  /* 0x01c0000008047fae */ /* 0x0003e20009121844 */
[----:B------:R-:W-:Y:S01]  /*1ac00*/  SEL R5, RZ, 0x4, !P0 ;  /* 0x00000004ff057807 */ /* 0x000fe20004000000 */
[----:B------:R-:W-:Y:S01]  /*1ac10*/  IMAD.MOV.U32 R21, RZ, RZ, c[0x0][0x188] ;  /* 0x00006200ff157624 */ /* 0x000fe200078e00ff */
[----:B-1----:R-:W-:-:S03]  /*1ac20*/  LEA R8, P0, R249, R245, 0x2 ;  /* 0x000000f5f9087211 */ /* 0x002fc600078010ff */
[C---:B------:R-:W-:Y:S02]  /*1ac30*/  IMAD R249, R21.reuse, 0xf, RZ ;  /* 0x0000000f15f97824 */ /* 0x040fe400078e02ff */
[----:B------:R-:W-:Y:S02]  /*1ac40*/  IMAD R21, R21, 0xf, RZ ;  /* 0x0000000f15157824 */ /* 0x000fe400078e02ff */
[----:B------:R-:W-:Y:S01]  /*1ac50*/  IMAD.X R9, R246, 0x1, R20, P0 ;  /* 0x00000001f6097824 */ /* 0x000fe200000e0614 */
[----:B------:R-:W-:Y:S02]  /*1ac60*/  SHF.R.S32.HI R249, RZ, 0x1f, R249 ;  /* 0x0000001ffff97819 */ /* 0x000fe400000114f9 */
[----:B------:R-:W-:Y:S02]  /*1ac70*/  SEL R5, R5, RZ, !P3 ;  /* 0x000000ff05057207 */ /* 0x000fe40005800000 */
[----:B------:R1:W-:Y:S01]  /*1ac80*/  LDGSTS.E [R4+0x2c00], [R8.64], P1 ;  /* 0x02c0000008047fae */ /* 0x0003e20008921844 */
[----:B------:R-:W-:-:S02]  /*1ac90*/  ISETP.GT.AND P2, PT, R244, 0x13, PT ;  /* 0x00000013f400780c */ /* 0x000fc40003f44270 */
[----:B------:R-:W-:Y:S01]  /*1aca0*/  ISETP.NE.U32.AND P0, PT, R5, RZ, PT ;  /* 0x000000ff0500720c */ /* 0x000fe20003f05070 */
[----:B------:R-:W-:Y:S01]  /*1acb0*/  STL.64 [R1+0x20], R52 ;  /* 0x0000203401007387 */ /* 0x000fe20000100a00 */
[----:B------:R-:W-:Y:S02]  /*1acc0*/  ISETP.GT.AND P4, PT, R244, 0x17, PT ;  /* 0x00000017f400780c */ /* 0x000fe40003f84270 */
[C---:B-1----:R-:W-:Y:S02]  /*1acd0*/  LEA R8, P1, R21.reuse, R245, 0x2 ;  /* 0x000000f515087211 */ /* 0x042fe400078210ff */
[----:B------:R-:W-:Y:S01]  /*1ace0*/  SHF.L.U64.HI R21, R21, 0x2, R249 ;  /* 0x0000000215157819 */ /* 0x000fe200000102f9 */
[----:B------:R-:W-:Y:S01]  /*1acf0*/  IMAD.MOV.U32 R249, RZ, RZ, c[0x0][0x188] ;  /* 0x00006200fff97624 */ /* 0x000fe200078e00ff */
[----:B------:R-:W-:-:S03]  /*1ad00*/  SEL R20, RZ, 0x4, !P2 ;  /* 0x00000004ff147807 */ /* 0x000fc60005000000 */
[----:B------:R-:W-:Y:S02]  /*1ad10*/  IMAD.X R9, R246, 0x1, R21, P1 ;  /* 0x00000001f6097824 */ /* 0x000fe400008e0615 */
[----:B------:R-:W-:Y:S02]  /*1ad20*/  IMAD.MOV.U32 R21, RZ, RZ, c[0x0][0x188] ;  /* 0x00006200ff157624 */ /* 0x000fe400078e00ff */
[----:B------:R-:W-:Y:S01]  /*1ad30*/  IMAD R49, R249, 0x13, RZ ;  /* 0x00000013f9317824 */ /* 0x000fe200078e02ff */
[----:B------:R-:W-:Y:S01]  /*1ad40*/  STL.64 [R1+0x28], R54 ;  /* 0x0000283601007387 */ /* 0x000fe20000100a00 */
[----:B------:R-:W-:Y:S02]  /*1ad50*/  SEL R5, RZ, 0x4, !P4 ;  /* 0x00000004ff057807 */ /* 0x000fe40006000000 */
[----:B------:R-:W-:Y:S01]  /*1ad60*/  SEL R20, R20, RZ, !P3 ;  /* 0x000000ff14147207 */ /* 0x000fe20005800000 */
[----:B------:R1:W-:Y:S01]  /*1ad70*/  STL.64 [R1], R32 ;  /* 0x0000002001007387 */ /* 0x0003e20000100a00 */
[----:B------:R-:W-:Y:S01]  /*1ad80*/  SHF.R.S32.HI R48, RZ, 0x1f, R49 ;  /* 0x0000001fff307819 */ /* 0x000fe20000011431 */
[----:B------:R-:W-:Y:S01]  /*1ad90*/  IMAD R49, R21, 0x17, RZ ;  /* 0x0000001715317824 */ /* 0x000fe200078e02ff */
[----:B------:R-:W-:Y:S01]  /*1ada0*/  SEL R5, R5, RZ, !P3 ;  /* 0x000000ff05057207 */ /* 0x000fe20005800000 */
[----:B------:R2:W-:Y:S01]  /*1adb0*/  LDGSTS.E [R4+0x3c00], [R8.64], P0 ;  /* 0x03c0000008047fae */ /* 0x0005e20008121844 */
[----:B------:R-:W-:-:S02]  /*1adc0*/  ISETP.NE.U32.AND P2, PT, R20, RZ, PT ;  /* 0x000000ff1400720c */ /* 0x000fc40003f45070 */
[----:B------:R-:W-:Y:S01]  /*1add0*/  ISETP.GT.AND P4, PT, R244, 0x1b, PT ;  /* 0x0000001bf400780c */ /* 0x000fe20003f84270 */
[C---:B-1----:R-:W-:Y:S02]  /*1ade0*/  IMAD R33, R21.reuse, 0x13, RZ ;  /* 0x0000001315217824 */ /* 0x042fe400078e02ff */
[----:B------:R-:W-:-:S03]  /*1adf0*/  IMAD R32, R21, 0x17, RZ ;  /* 0x0000001715207824 */ /* 0x000fc600078e02ff */
[CC--:B------:R-:W-:Y:S02]  /*1ae00*/  LEA R20, P0, R33.reuse, R245.reuse, 0x2 ;  /* 0x000000f521147211 */ /* 0x0c0fe400078010ff */
[----:B------:R-:W-:Y:S02]  /*1ae10*/  SHF.L.U64.HI R33, R33, 0x2, R48 ;  /* 0x0000000221217819 */ /* 0x000fe40000010230 */
[----:B------:R-:W-:Y:S02]  /*1ae20*/  SHF.R.S32.HI R48, RZ, 0x1f, R49 ;  /* 0x0000001fff307819 */ /* 0x000fe40000011431 */
[----:B------:R-:W-:Y:S02]  /*1ae30*/  ISETP.NE.U32.AND P1, PT, R5, RZ, PT ;  /* 0x000000ff0500720c */ /* 0x000fe40003f25070 */
[----:B------:R-:W-:Y:S02]  /*1ae40*/  SEL R5, RZ, 0x4, !P4 ;  /* 0x00000004ff057807 */ /* 0x000fe40006000000 */
[----:B--2---:R-:W-:-:S02]  /*1ae50*/  LEA R8, P4, R32, R245, 0x2 ;  /* 0x000000f520087211 */ /* 0x004fc400078810ff */
[----:B------:R-:W-:Y:S01]  /*1ae60*/  SHF.L.U64.HI R32, R32, 0x2, R48 ;  /* 0x0000000220207819 */ /* 0x000fe20000010230 */
[----:B------:R-:W-:Y:S01]  /*1ae70*/  IMAD R49, R249, 0x1b, RZ ;  /* 0x0000001bf9317824 */ /* 0x000fe200078e02ff */
[----:B------:R-:W-:Y:S01]  /*1ae80*/  SEL R5, R5, RZ, !P3 ;  /* 0x000000ff05057207 */ /* 0x000fe20005800000 */
[C---:B------:R-:W-:Y:S02]  /*1ae90*/  IMAD.X R21, R246.reuse, 0x1, R33, P0 ;  /* 0x00000001f6157824 */ /* 0x040fe400000e0621 */
[----:B------:R-:W-:Y:S01]  /*1aea0*/  IMAD.X R9, R246, 0x1, R32, P4 ;  /* 0x00000001f6097824 */ /* 0x000fe200020e0620 */
[----:B------:R-:W-:Y:S01]  /*1aeb0*/  SHF.R.S32.HI R49, RZ, 0x1f, R49 ;  /* 0x0000001fff317819 */ /* 0x000fe20000011431 */
[----:B------:R-:W-:Y:S01]  /*1aec0*/  IMAD R249, R249, 0x1b, RZ ;  /* 0x0000001bf9f97824 */ /* 0x000fe200078e02ff */
[----:B------:R-:W-:Y:S01]  /*1aed0*/  ISETP.NE.U32.AND P0, PT, R5, RZ, PT ;  /* 0x000000ff0500720c */ /* 0x000fe20003f05070 */
[----:B------:R1:W-:Y:S03]  /*1aee0*/  LDGSTS.E [R4+0x4c00], [R20.64], P2 ;  /* 0x04c0000014047fae */ /* 0x0003e60009121844 */
[----:B------:R-:W-:Y:S01]  /*1aef0*/  SHF.L.U64.HI R32, R249, 0x2, R49 ;  /* 0x00000002f9207819 */ /* 0x000fe20000010231 */
[----:B------:R2:W-:Y:S01]  /*1af00*/  LDGSTS.E [R4+0x5c00], [R8.64], P1 ;  /* 0x05c0000008047fae */ /* 0x0005e20008921844 */
[C---:B------:R-:W-:Y:S01]  /*1af10*/  ISETP.GT.AND P1, PT, R244.reuse, 0x1f, PT ;  /* 0x0000001ff400780c */ /* 0x040fe20003f24270 */
[----:B------:R-:W-:Y:S01]  /*1af20*/  IMAD.MOV.U32 R49, RZ, RZ, c[0x0][0x188] ;  /* 0x00006200ff317624 */ /* 0x000fe200078e00ff */
[----:B------:R-:W-:-:S02]  /*1af30*/  ISETP.GT.AND P4, PT, R244, 0x27, PT ;  /* 0x00000027f400780c */ /* 0x000fc40003f84270 */
[----:B-1----:R-:W-:Y:S01]  /*1af40*/  LEA R20, P2, R249, R245, 0x2 ;  /* 0x000000f5f9147211 */ /* 0x002fe200078410ff */
[----:B------:R-:W-:Y:S01]  /*1af50*/  IMAD R249, R49, 0x1f, RZ ;  /* 0x0000001f31f97824 */ /* 0x000fe200078e02ff */
[----:B--2---:R-:W-:-:S03]  /*1af60*/  SEL R8, RZ, 0x4, !P1 ;  /* 0x00000004ff087807 */ /* 0x004fc60004800000 */
[----:B------:R-:W-:Y:S01]  /*1af70*/  IMAD.X R21, R246, 0x1, R32, P2 ;  /* 0x00000001f6157824 */ /* 0x000fe200010e0620 */
[----:B------:R-:W-:Y:S01]  /*1af80*/  ISETP.GT.AND P2, PT, R244, 0x23, PT ;  /* 0x00000023f400780c */ /* 0x000fe20003f44270 */
[----:B------:R-:W-:Y:S01]  /*1af90*/  IMAD R32, R49, 0x1f, RZ ;  /* 0x0000001f31207824 */ /* 0x000fe200078e02ff */
[----:B------:R-:W-:Y:S02]  /*1afa0*/  SEL R8, R8, RZ, !P3 ;  /* 0x000000ff08087207 */ /* 0x000fe40005800000 */
[----:B------:R-:W-:Y:S01]  /*1afb0*/  SEL R9, RZ, 0x4, !P4 ;  /* 0x00000004ff097807 */ /* 0x000fe20006000000 */
[----:B------:R1:W-:Y:S01]  /*1afc0*/  LDGSTS.E [R4+0x6c00], [R20.64], P0 ;  /* 0x06c0000014047fae */ /* 0x0003e20008121844 */
[----:B------:R-:W-:Y:S02]  /*1afd0*/  SHF.R.S32.HI R249, RZ, 0x1f, R249 ;  /* 0x0000001ffff97819 */ /* 0x000fe400000114f9 */
[----:B------:R-:W-:Y:S02]  /*1afe0*/  SEL R5, RZ, 0x4, !P2 ;  /* 0x00000004ff057807 */ /* 0x000fe40005000000 */
[----:B------:R-:W-:-:S02]  /*1aff0*/  ISETP.GT.AND P0, PT, R244, 0x2b, PT ;  /* 0x0000002bf400780c */ /* 0x000fc40003f04270 */
[----:B------:R-:W-:Y:S02]  /*1b000*/  ISETP.NE.U32.AND P2, PT, R8, RZ, PT ;  /* 0x000000ff0800720c */ /* 0x000fe40003f45070 */
[C---:B------:R-:W-:Y:S02]  /*1b010*/  LEA R8, P4, R32.reuse, R245, 0x2 ;  /* 0x000000f520087211 */ /* 0x040fe400078810ff */
[----:B------:R-:W-:Y:S02]  /*1b020*/  SEL R9, R9, RZ, !P3 ;  /* 0x000000ff09097207 */ /* 0x000fe40005800000 */
[----:B------:R-:W-:Y:S01]  /*1b030*/  SHF.L.U64.HI R32, R32, 0x2, R249 ;  /* 0x0000000220207819 */ /* 0x000fe200000102f9 */
[----:B------:R-:W-:Y:S01]  /*1b040*/  IMAD.MOV.U32 R249, RZ, RZ, c[0x0][0x188] ;  /* 0x00006200fff97624 */ /* 0x000fe200078e00ff */
[----:B------:R-:W-:Y:S02]  /*1b050*/  SEL R5, R5, RZ, !P3 ;  /* 0x000000ff05057207 */ /* 0x000fe40005800000 */
[----:B-1----:R-:W-:Y:S01]  /*1b060*/  SEL R20, RZ, 0x4, !P0 ;  /* 0x00000004ff147807 */ /* 0x002fe20004000000 */
[----:B------:R-:W-:Y:S01]  /*1b070*/  IMAD R49, R49, 0x23, RZ ;  /* 0x0000002331317824 */ /* 0x000fe200078e02ff */
[----:B------:R-:W-:Y:S01]  /*1b080*/  ISETP.NE.U32.AND P1, PT, R9, RZ, PT ;  /* 0x000000ff0900720c */ /* 0x000fe20003f25070 */
[----:B------:R-:W-:Y:S01]  /*1b090*/  IMAD.X R9, R246, 0x1, R32, P4 ;  /* 0x00000001f6097824 */ /* 0x000fe200020e0620 */
[----:B------:R-:W-:Y:S01]  /*1b0a0*/  ISETP.NE.U32.AND P0, PT, R5, RZ, PT ;  /* 0x000000ff0500720c */ /* 0x000fe20003f05070 */
[C---:B------:R-:W-:Y:S01]  /*1b0b0*/  IMAD R33, R249.reuse, 0x23, RZ ;  /* 0x00000023f9217824 */ /* 0x040fe200078e02ff */
[----:B------:R-:W-:Y:S01]  /*1b0c0*/  SEL R5, R20, RZ, !P3 ;  /* 0x000000ff14057207 */ /* 0x000fe20005800000 */
[C---:B------:R-:W-:Y:S01]  /*1b0d0*/  IMAD R32, R249.reuse, 0x27, RZ ;  /* 0x00000027f9207824 */ /* 0x040fe200078e02ff */
[----:B------:R-:W-:Y:S01]  /*1b0e0*/  ISETP.GT.AND P5, PT, R244, 0x2f, PT ;  /* 0x0000002ff400780c */ /* 0x000fe20003fa4270 */
[----:B------:R-:W-:Y:S01]  /*1b0f0*/  IMAD R249, R249, 0x27, RZ ;  /* 0x00000027f9f97824 */ /* 0x000fe200078e02ff */
[----:B------:R-:W-:Y:S01]  /*1b100*/  ISETP.NE.U32.AND P4, PT, R5, RZ, PT ;  /* 0x000000ff0500720c */ /* 0x000fe20003f85070 */
[----:B------:R1:W-:Y:S01]  /*1b110*/  LDGSTS.E [R4+0x7c00], [R8.64], P2 ;  /* 0x07c0000008047fae */ /* 0x0003e20009121844 */
[----:B------:R-:W-:-:S02]  /*1b120*/  SHF.R.S32.HI R49, RZ, 0x1f, R49 ;  /* 0x0000001fff317819 */ /* 0x000fc40000011431 */
[----:B------:R-:W-:Y:S02]  /*1b130*/  SEL R5, RZ, 0x4, !P5 ;  /* 0x00000004ff057807 */ /* 0x000fe40006800000 */
[----:B------:R-:W-:Y:S02]  /*1b140*/  ISETP.GT.AND P2, PT, R244, 0x33, PT ;  /* 0x00000033f400780c */ /* 0x000fe40003f44270 */
[----:B------:R-:W-:Y:S02]  /*1b150*/  SHF.R.S32.HI R249, RZ, 0x1f, R249 ;  /* 0x0000001ffff97819 */ /* 0x000fe400000114f9 */
[C---:B------:R-:W-:Y:S02]  /*1b160*/  LEA R20, P5, R33.reuse, R245, 0x2 ;  /* 0x000000f521147211 */ /* 0x040fe400078a10ff */
[----:B------:R-:W-:Y:S01]  /*1b170*/  SHF.L.U64.HI R33, R33, 0x2, R49 ;  /* 0x0000000221217819 */ /* 0x000fe20000010231 */
[----:B------:R-:W-:Y:S01]  /*1b180*/  IMAD.MOV.U32 R49, RZ, RZ, c[0x0][0x188] ;  /* 0x00006200ff317624 */ /* 0x000fe200078e00ff */
[----:B------:R-:W-:-:S02]  /*1b190*/  SEL R5, R5, RZ, !P3 ;  /* 0x000000ff05057207 */ /* 0x000fc40005800000 */
[C---:B-1----:R-:W-:Y:S02]  /*1b1a0*/  LEA R8, P6, R32.reuse, R245, 0x2 ;  /* 0x000000f520087211 */ /* 0x042fe400078c10ff */
[----:B------:R-:W-:Y:S02]  /*1b1b0*/  SEL R9, RZ, 0x4, !P2 ;  /* 0x00000004ff097807 */ /* 0x000fe40005000000 */
[----:B------:R-:W-:Y:S01]  /*1b1c0*/  SHF.L.U64.HI R32, R32, 0x2, R249 ;  /* 0x0000000220207819 */ /* 0x000fe200000102f9 */
[----:B------:R-:W-:Y:S01]  /*1b1d0*/  IMAD R249, R49, 0x2b, RZ ;  /* 0x0000002b31f97824 */ /* 0x000fe200078e02ff */
[----:B------:R-:W-:Y:S01]  /*1b1e0*/  ISETP.NE.U32.AND P2, PT, R5, RZ, PT ;  /* 0x000000ff0500720c */ /* 0x000fe20003f45070 */
[C---:B------:R-:W-:Y:S01]  /*1b1f0*/  IMAD.X R21, R246.reuse, 0x1, R33, P5 ;  /* 0x00000001f6157824 */ /* 0x040fe200028e0621 */
[----:B------:R-:W-:Y:S01]  /*1b200*/  SEL R5, R9, RZ, !P3 ;  /* 0x000000ff09057207 */ /* 0x000fe20005800000 */
[----:B------:R-:W-:Y:S02]  /*1b210*/  IMAD.X R9, R246, 0x1, R32, P6 ;  /* 0x00000001f6097824 */ /* 0x000fe400030e0620 */
[----:B------:R-:W-:Y:S01]  /*1b220*/  IMAD R32, R49, 0x2b, RZ ;  /* 0x0000002b31207824 */ /* 0x000fe200078e02ff */
[----:B------:R-:W-:Y:S01]  /*1b230*/  SHF.R.S32.HI R249, RZ, 0x1f, R249 ;  /* 0x0000001ffff97819 */ /* 0x000fe200000114f9 */
[----:B------:R1:W-:Y:S04]  /*1b240*/  LDGSTS.E [R4+0x8c00], [R20.64], P0 ;  /* 0x08c0000014047fae */ /* 0x0003e80008121844 */
[----:B------:R-:W2:Y:S04]  /*1b250*/  S2R R49, SR_TID.X ;  /* 0x0000000000317919 */ /* 0x000ea80000002100 */
[----:B------:R4:W-:Y:S01]  /*1b260*/  LDGSTS.E [R4+0x9c00], [R8.64], P1 ;  /* 0x09c0000008047fae */ /* 0x0009e20008921844 */
[----:B------:R-:W-:Y:S01]  /*1b270*/  ISETP.GT.AND P5, PT, R244, 0x37, PT ;  /* 0x00000037f400780c */ /* 0x000fe20003fa4270 */
[----:B------:R-:W-:Y:S01]  /*1b280*/  HMMA.1688.F32.TF32 R92, R96, R18, R92 ;  /* 0x00000012605c723c */ /* 0x000fe2000008105c */
[----:B------:R-:W-:-:S02]  /*1b290*/  ISETP.NE.U32.AND P0, PT, R5, RZ, PT ;  /* 0x000000ff0500720c */ /* 0x000fc40003f05070 */
[C---:B----4-:R-:W-:Y:S02]  /*1b2a0*/  LEA R8, P1, R32.reuse, R245, 0x2 ;  /* 0x000000f520087211 */ /* 0x050fe400078210ff */
[----:B------:R-:W-:Y:S01]  /*1b2b0*/  SHF.L.U64.HI R32, R32, 0x2, R249 ;  /* 0x0000000220207819 */ /* 0x000fe200000102f9 */
[----:B------:R-:W-:-:S04]  /*1b2c0*/  IMAD.MOV.U32 R249, RZ, RZ, c[0x0][0x188] ;  /* 0x00006200fff97624 */ /* 0x000fc800078e00ff */
[----:B------:R-:W-:Y:S02]  /*1b2d0*/  IMAD.X R9, R246, 0x1, R32, P1 ;  /* 0x00000001f6097824 */ /* 0x000fe400008e0620 */
[C---:B------:R-:W-:Y:S02]  /*1b2e0*/  IMAD R32, R249.reuse, 0x2f, RZ ;  /* 0x0000002ff9207824 */ /* 0x040fe400078e02ff */
[----:B------:R-:W-:Y:S01]  /*1b2f0*/  IMAD R249, R249, 0x2f, RZ ;  /* 0x0000002ff9f97824 */ /* 0x000fe200078e02ff */
[----:B------:R-:W-:Y:S01]  /*1b300*/  HMMA.1688.F32.TF32 R64, R96, R42, R64 ;  /* 0x0000002a6040723c */ /* 0x000fe20000081040 */
[----:B------:R4:W-:Y:S01]  /*1b310*/  STL.64 [R1+0x8], R34 ;  /* 0x0000082201007387 */ /* 0x0009e20000100a00 */
[----:B------:R-:W-:-:S03]  /*1b320*/  SEL R5, RZ, 0x4, !P5 ;  /* 0x00000004ff057807 */ /* 0x000fc60006800000 */
[----:B------:R-:W4:Y:S03]  /*1b330*/  LDL.LU R45, [R1+0x4e8] ;  /* 0x0004e800012d7983 */ /* 0x000f260000300800 */
[----:B------:R-:W-:Y:S01]  /*1b340*/  HMMA.1688.F32.TF32 R68, R96, R22, R68 ;  /* 0x000000166044723c */ /* 0x000fe20000081044 */
[----:B------:R-:W-:Y:S01]  /*1b350*/  SHF.R.S32.HI R249, RZ, 0x1f, R249 ;  /* 0x0000001ffff97819 */ /* 0x000fe200000114f9 */
[----:B------:R1:W-:Y:S01]  /*1b360*/  LDGSTS.E [R4+0xac00], [R8.64], P4 ;  /* 0x0ac0000008047fae */ /* 0x0003e2000a121844 */
[----:B------:R-:W-:-:S05]  /*1b370*/  SEL R5, R5, RZ, !P3 ;  /* 0x000000ff05057207 */ /* 0x000fca0005800000 */
[----:B------:R-:W-:Y:S01]  /*1b380*/  HMMA.1688.F32.TF32 R72, R96, R50, R72 ;  /* 0x000000326048723c */ /* 0x000fe20000081048 */
[----:B------:R-:W-:-:S07]  /*1b390*/  ISETP.GT.AND P5, PT, R244, 0x3b, PT ;  /* 0x0000003bf400780c */ /* 0x000fce0003fa4270 */
[----:B------:R-:W-:Y:S01]  /*1b3a0*/  HMMA.1688.F32.TF32 R76, R96, R46, R76 ;  /* 0x0000002e604c723c */ /* 0x000fe2000008104c */
[----:B-1----:R-:W-:-:S07]  /*1b3b0*/  LEA R8, P4, R32, R245, 0x2 ;  /* 0x000000f520087211 */ /* 0x002fce00078810ff */
[----:B------:R-:W-:Y:S01]  /*1b3c0*/  HMMA.1688.F32.TF32 R132, R136, R46, R156 ;  /* 0x0000002e8884723c */ /* 0x000fe2000008109c */
[----:B------:R-:W-:-:S07]  /*1b3d0*/  ISETP.GT.AND P6, PT, R244, 0x3f, PT ;  /* 0x0000003ff400780c */ /* 0x000fce0003fc4270 */
[----:B------:R-:W-:Y:S01]  /*1b3e0*/  HMMA.1688.F32.TF32 R152, R136, R18, R84 ;  /* 0x000000128898723c */ /* 0x000fe20000081054 */
[----:B------:R-:W-:-:S07]  /*1b3f0*/  SHF.L.U64.HI R32, R32, 0x2, R249 ;  /* 0x0000000220207819 */ /* 0x000fce00000102f9 */
[----:B------:R-:W-:Y:S01]  /*1b400*/  HMMA.1688.F32.TF32 R96, R136, R14, R80 ;  /* 0x0000000e8860723c */ /* 0x000fe20000081050 */
[----:B------:R-:W-:-:S07]  /*1b410*/  ISETP.NE.U32.AND P1, PT, R5, RZ, PT ;  /* 0x000000ff0500720c */ /* 0x000fce0003f25070 */
[----:B------:R-:W-:Y:S01]  /*1b420*/  HMMA.1688.F32.TF32 R100, R136, R42, R144 ;  /* 0x0000002a8864723c */ /* 0x000fe20000081090 */
[----:B------:R-:W-:-:S07]  /*1b430*/  IMAD.MOV.U32 R249, RZ, RZ, c[0x0][0x188] ;  /* 0x00006200fff97624 */ /* 0x000fce00078e00ff */
[-C--:B------:R-:W-:Y:S08]  /*1b440*/  HMMA.1688.F32.TF32 R156, R184, R22.reuse, R188 ;  /* 0x00000016b89c723c */ /* 0x080ff000000810bc */
[----:B---3--:R-:W-:Y:S01]  /*1b450*/  HMMA.1688.F32.TF32 R220, R204, R22, R220 ;  /* 0x00000016ccdc723c */ /* 0x008fe200000810dc */
[----:B------:R-:W3:Y:S07]  /*1b460*/  LDL.LU R22, [R1+0x4e4] ;  /* 0x0004e40001167983 */ /* 0x000eee0000300800 */
[----:B------:R-:W-:Y:S01]  /*1b470*/  HMMA.1688.F32.TF32 R136, R184, R42, R228 ;  /* 0x0000002ab888723c */ /* 0x000fe200000810e4 */
[----:B------:R-:W-:-:S07]  /*1b480*/  SEL R5, RZ, 0x4, !P5 ;  /* 0x00000004ff057807 */ /* 0x000fce0006800000 */
[-C--:B------:R-:W-:Y:S08]  /*1b490*/  HMMA.1688.F32.TF32 R144, R184, R46.reuse, R196 ;  /* 0x0000002eb890723c */ /* 0x080ff000000810c4 */
[C---:B------:R-:W-:Y:S01]  /*1b4a0*/  HMMA.1688.F32.TF32 R24, R204.reuse, R46, R24 ;  /* 0x0000002ecc18723c */ /* 0x040fe20000081018 */
[----:B------:R-:W3:Y:S07]  /*1b4b0*/  LDL.LU R47, [R1+0x4d8] ;  /* 0x0004d800012f7983 */ /* 0x000eee0000300800 */
[----:B------:R-:W-:Y:S01]  /*1b4c0*/  HMMA.1688.F32.TF32 R228, R204, R10, R28 ;  /* 0x0000000acce4723c */ /* 0x000fe2000008101c */
[----:B------:R-:W3:Y:S04]  /*1b4d0*/  LDL.LU R28, [R1+0x4d4] ;  /* 0x0004d400011c7983 */ /* 0x000ee80000300800 */
[----:B------:R-:W3:Y:S03]  /*1b4e0*/  LDL.LU R30, [R1+0x4c4] ;  /* 0x0004c400011e7983 */ /* 0x000ee60000300800 */
[----:B------:R-:W-:Y:S01]  /*1b4f0*/  HMMA.1688.F32.TF32 R148, R184, R18, R232 ;  /* 0x00000012b894723c */ /* 0x000fe200000810e8 */
[----:B------:R-:W-:-:S07]  /*1b500*/  SEL R20, RZ, 0x4, !P6 ;  /* 0x00000004ff147807 */ /* 0x000fce0007000000 */
[----:B------:R-:W-:Y:S01]  /*1b510*/  HMMA.1688.F32.TF32 R180, R184, R14, R180 ;  /* 0x0000000eb8b4723c */ /* 0x000fe200000810b4 */
[----:B--2---:R-:W-:-:S07]  /*1b520*/  LOP3.LUT R33, R49, 0x3f, RZ, 0xc0, !PT ;  /* 0x0000003f31217812 */ /* 0x004fce00078ec0ff */
[----:B------:R-:W-:Y:S01]  /*1b530*/  HMMA.1688.F32.TF32 R140, R184, R50, R192 ;  /* 0x00000032b88c723c */ /* 0x000fe200000810c0 */
[----:B------:R-:W-:-:S07]  /*1b540*/  IMAD R23, R249, 0x33, RZ ;  /* 0x00000033f9177824 */ /* 0x000fce00078e02ff */
[C---:B------:R-:W-:Y:S08]  /*1b550*/  HMMA.1688.F32.TF32 R16, R204.reuse, R18, R208 ;  /* 0x00000012cc10723c */ /* 0x040ff000000810d0 */
[C---:B------:R-:W-:Y:S08]  /*1b560*/  HMMA.1688.F32.TF32 R12, R204.reuse, R14, R212 ;  /* 0x0000000ecc0c723c */ /* 0x040ff000000810d4 */
[C---:B------:R-:W-:Y:S08]  /*1b570*/  HMMA.1688.F32.TF32 R40, R204.reuse, R42, R216 ;  /* 0x0000002acc28723c */ /* 0x040ff000000810d8 */
[C---:B------:R-:W-:Y:S01]  /*1b580*/  HMMA.1688.F32.TF32 R224, R204.reuse, R50, R224 ;  /* 0x00000032cce0723c */ /* 0x040fe200000810e0 */
[----:B------:R-:W2:Y:S07]  /*1b590*/  LDL.LU R51, [R1+0x4c8] ;  /* 0x0004c80001337983 */ /* 0x000eae0000300800 */
[----:B------:R-:W-:Y:S01]  /*1b5a0*/  HMMA.1688.F32.TF32 R204, R204, R6, R36 ;  /* 0x00000006cccc723c */ /* 0x000fe20000081024 */
[----:B------:R-:W2:Y:S04]  /*1b5b0*/  LDL.LU R36, [R1+0x4b4] ;  /* 0x0004b40001247983 */ /* 0x000ea80000300800 */
[----:B------:R-:W2:Y:S04]  /*1b5c0*/  LDL.LU R172, [R1+0x2f0] ;  /* 0x0002f00001ac7983 */ /* 0x000ea80000300800 */
[----:B------:R-:W2:Y:S01]  /*1b5d0*/  LDL.LU R173, [R1+0x300] ;  /* 0x0003000001ad7983 */ /* 0x000ea20000300800 */
[----:B------:R-:W-:-:S03]  /*1b5e0*/  SEL R9, R5, RZ, !P3 ;  /* 0x000000ff05097207 */ /* 0x000fc60005800000 */
[----:B------:R-:W2:Y:S01]  /*1b5f0*/  LDL.LU R175, [R1+0x310] ;  /* 0x0003100001af7983 */ /* 0x000ea20000300800 */
[----:B------:R-:W-:-:S03]  /*1b600*/  IMAD R249, R249, 0x33, RZ ;  /* 0x00000033f9f97824 */ /* 0x000fc600078e02ff */
[----:B------:R-:W2:Y:S01]  /*1b610*/  LDL.LU R169, [R1+0x320] ;  /* 0x0003200001a97983 */ /* 0x000ea20000300800 */
[----:B------:R-:W-:-:S03]  /*1b620*/  SEL R5, R20, RZ, !P3 ;  /* 0x000000ff14057207 */ /* 0x000fc60005800000 */
[----:B------:R-:W2:Y:S01]  /*1b630*/  LDL.LU R170, [R1+0x2ec] ;  /* 0x0002ec0001aa7983 */ /* 0x000ea20000300800 */
[----:B------:R-:W-:-:S03]  /*1b640*/  ISETP.GE.AND P6, PT, R33, R244, PT ;  /* 0x000000f42100720c */ /* 0x000fc60003fc6270 */
[----:B------:R-:W2:Y:S01]  /*1b650*/  LDL.LU R165, [R1+0x330] ;  /* 0x0003300001a57983 */ /* 0x000ea20000300800 */
[----:B------:R-:W-:-:S03]  /*1b660*/  ISETP.NE.U32.AND P5, PT, R9, RZ, PT ;  /* 0x000000ff0900720c */ /* 0x000fc60003fa5070 */
[----:B------:R-:W2:Y:S01]  /*1b670*/  LDL.LU R166, [R1+0x2fc] ;  /* 0x0002fc0001a67983 */ /* 0x000ea20000300800 */
[----:B------:R-:W-:-:S03]  /*1b680*/  IMAD.X R9, R246, 0x1, R32, P4 ;  /* 0x00000001f6097824 */ /* 0x000fc600020e0620 */
[----:B------:R-:W2:Y:S01]  /*1b690*/  LDL.LU R161, [R1+0x340] ;  /* 0x0003400001a17983 */ /* 0x000ea20000300800 */
[----:B------:R-:W-:-:S03]  /*1b6a0*/  SHF.R.S32.HI R249, RZ, 0x1f, R249 ;  /* 0x0000001ffff97819 */ /* 0x000fc600000114f9 */
[----:B------:R-:W2:Y:S01]  /*1b6b0*/  LDL.LU R162, [R1+0x30c] ;  /* 0x00030c0001a27983 */ /* 0x000ea20000300800 */
[----:B------:R-:W-:-:S03]  /*1b6c0*/  ISETP.NE.U32.AND P4, PT, R5, RZ, PT ;  /* 0x000000ff0500720c */ /* 0x000fc60003f85070 */
[----:B------:R-:W2:Y:S01]  /*1b6d0*/  LDL.LU R128, [R1+0x350] ;  /* 0x0003500001807983 */ /* 0x000ea20000300800 */
[----:B------:R-:W-:-:S03]  /*1b6e0*/  SEL R5, RZ, 0x4, P6 ;  /* 0x00000004ff057807 */ /* 0x000fc60003000000 */
[----:B------:R-:W2:Y:S01]  /*1b6f0*/  LDL.LU R129, [R1+0x31c] ;  /* 0x00031c0001817983 */ /* 0x000ea20000300800 */
[----:B------:R-:W-:-:S03]  /*1b700*/  LEA R10, P6, R23, R245, 0x2 ;  /* 0x000000f5170a7211 */ /* 0x000fc600078c10ff */
[----:B------:R-:W2:Y:S01]  /*1b710*/  LDL.LU R131, [R1+0x360] ;  /* 0x0003600001837983 */ /* 0x000ea20000300800 */
[----:B------:R-:W-:-:S03]  /*1b720*/  SHF.L.U64.HI R23, R23, 0x2, R249 ;  /* 0x0000000217177819 */ /* 0x000fc600000102f9 */
[----:B------:R-:W2:Y:S01]  /*1b730*/  LDL.LU R124, [R1+0x32c] ;  /* 0x00032c00017c7983 */ /* 0x000ea20000300800 */
[----:B------:R-:W-:-:S03]  /*1b740*/  IMAD.MOV.U32 R249, RZ, RZ, c[0x0][0x188] ;  /* 0x00006200fff97624 */ /* 0x000fc600078e00ff */
[----:B------:R-:W2:Y:S04]  /*1b750*/  LDL.LU R126, [R1+0x370] ;  /* 0x00037000017e7983 */ /* 0x000ea80000300800 */
[----:B------:R-:W2:Y:S04]  /*1b760*/  LDL.LU R127, [R1+0x33c] ;  /* 0x00033c00017f7983 */ /* 0x000ea80000300800 */
[----:B------:R-:W2:Y:S01]  /*1b770*/  LDL.LU R122, [R1+0x380] ;  /* 0x00038000017a7983 */ /* 0x000ea20000300800 */
[----:B------:R-:W-:-:S03]  /*1b780*/  IMAD.X R11, R246, 0x1, R23, P6 ;  /* 0x00000001f60b7824 */ /* 0x000fc600030e0617 */
[----:B------:R-:W2:Y:S01]  /*1b790*/  LDL.LU R123, [R1+0x34c] ;  /* 0x00034c00017b7983 */ /* 0x000ea20000300800 */
[----:B------:R-:W-:-:S03]  /*1b7a0*/  IMAD R23, R249, 0x3b, RZ ;  /* 0x0000003bf9177824 */ /* 0x000fc600078e02ff */
[----:B------:R-:W2:Y:S01]  /*1b7b0*/  LDL.LU R118, [R1+0x390] ;  /* 0x0003900001767983 */ /* 0x000ea20000300800 */
[----:B------:R-:W-:-:S03]  /*1b7c0*/  IMAD R21, R249, 0x3f, RZ ;  /* 0x0000003ff9157824 */ /* 0x000fc600078e02ff */
[----:B------:R-:W2:Y:S01]  /*1b7d0*/  LDL.LU R119, [R1+0x35c] ;  /* 0x00035c0001777983 */ /* 0x000ea20000300800 */
[----:B------:R-:W-:-:S03]  /*1b7e0*/  IMAD R249, R249, 0x3f, RZ ;  /* 0x0000003ff9f97824 */ /* 0x000fc600078e02ff */
[----:B------:R-:W2:Y:S01]  /*1b7f0*/  LDL.LU R114, [R1+0x3a0] ;  /* 0x0003a00001727983 */ /* 0x000ea20000300800 */
[----:B------:R-:W-:-:S03]  /*1b800*/  LOP3.LUT R251, R251, 0xc0, RZ, 0xc0, !PT ;  /* 0x000000c0fbfb7812 */ /* 0x000fc600078ec0ff */
[----:B------:R-:W2:Y:S04]  /*1b810*/  LDL.LU R115, [R1+0x36c] ;  /* 0x00036c0001737983 */ /* 0x000ea80000300800 */
[----:B------:R-:W2:Y:S01]  /*1b820*/  LDL.LU R90, [R1+0x3b0] ;  /* 0x0003b000015a7983 */ /* 0x000ea20000300800 */
[----:B------:R-:W-:-:S03]  /*1b830*/  IMAD.SHL.U32 R250, R250, 0x4, RZ ;  /* 0x00000004fafa7824 */ /* 0x000fc600078e00ff */
[----:B------:R-:W2:Y:S01]  /*1b840*/  LDL.LU R91, [R1+0x37c] ;  /* 0x00037c00015b7983 */ /* 0x000ea20000300800 */
[----:B------:R-:W-:-:S03]  /*1b850*/  SHF.R.S32.HI R249, RZ, 0x1f, R249 ;  /* 0x0000001ffff97819 */ /* 0x000fc600000114f9 */
[----:B------:R-:W2:Y:S01]  /*1b860*/  LDL.LU R86, [R1+0x3c0] ;  /* 0x0003c00001567983 */ /* 0x000ea20000300800 */
[----:B------:R-:W-:-:S03]  /*1b870*/  SHF.R.U32.HI R251, RZ, 0x2, R251 ;  /* 0x00000002fffb7819 */ /* 0x000fc600000116fb */
[----:B------:R-:W2:Y:S04]  /*1b880*/  LDL.LU R87, [R1+0x38c] ;  /* 0x00038c0001577983 */ /* 0x000ea80000300800 */
[----:B------:R-:W2:Y:S04]  /*1b890*/  LDL.LU R82, [R1+0x3d0] ;  /* 0x0003d00001527983 */ /* 0x000ea80000300800 */
[----:B------:R-:W2:Y:S01]  /*1b8a0*/  LDL.LU R83, [R1+0x39c] ;  /* 0x00039c0001537983 */ /* 0x000ea20000300800 */
[----:B------:R-:W-:-:S03]  /*1b8b0*/  LOP3.LUT R20, R250, R251, RZ, 0x3c, !PT ;  /* 0x000000fbfa147212 */ /* 0x000fc600078e3cff */
[----:B------:R-:W2:Y:S04]  /*1b8c0*/  LDL.LU R54, [R1+0x3e8] ;  /* 0x0003e80001367983 */ /* 0x000ea80000300800 */
[----:B------:R1:W-:Y:S04]  /*1b8d0*/  LDGSTS.E [R4+0xbc00], [R8.64], P2 ;  /* 0x0bc0000008047fae */ /* 0x0003e80009121844 */
[----:B------:R-:W2:Y:S04]  /*1b8e0*/  LDL.LU R55, [R1+0x3ac] ;  /* 0x0003ac0001377983 */ /* 0x000ea80000300800 */
[----:B------:R1:W-:Y:S04]  /*1b8f0*/  LDGSTS.E [R4+0xcc00], [R10.64], P0 ;  /* 0x0cc000000a047fae */ /* 0x0003e80008121844 */
[----:B----4-:R-:W4:Y:S04]  /*1b900*/  LDL.LU R34, [R1+0x3f8] ;  /* 0x0003f80001227983 */ /* 0x010f280000300800 */
[----:B------:R-:W4:Y:S01]  /*1b910*/  LDL.LU R35, [R1+0x3bc] ;  /* 0x0003bc0001237983 */ /* 0x000f220000300800 */
[----:B-1----:R-:W-:-:S03]  /*1b920*/  LEA R10, P0, R21, R245, 0x2 ;  /* 0x000000f5150a7211 */ /* 0x002fc600078010ff */
[----:B------:R-:W4:Y:S01]  /*1b930*/  LDL.LU R250, [R1+0x408] ;  /* 0x0004080001fa7983 */ /* 0x000f220000300800 */
[----:B------:R-:W-:-:S03]  /*1b940*/  SHF.L.U64.HI R21, R21, 0x2, R249 ;  /* 0x0000000215157819 */ /* 0x000fc600000102f9 */
        /* <DEDUP_REMOVED lines=10> */
[----:B------:R-:W-:-:S03]  /*1b9f0*/  IMAD.MOV.U32 R49, RZ, RZ, c[0x0][0x188] ;  /* 0x00006200ff317624 */ /* 0x000fc600078e00ff */
[----:B------:R-:W4:Y:S04]  /*1ba00*/  LDL.LU R214, [R1+0x424] ;  /* 0x0004240001d67983 */ /* 0x000f280000300800 */
[----:B------:R-:W4:Y:S01]  /*1ba10*/  LDL.LU R211, [R1+0x468] ;  /* 0x0004680001d37983 */ /* 0x000f220000300800 */
[----:B------:R-:W-:-:S03]  /*1ba20*/  IMAD.MOV.U32 R48, RZ, RZ, c[0x0][0x188] ;  /* 0x00006200ff307624 */ /* 0x000fc600078e00ff */
[----:B------:R-:W4:Y:S04]  /*1ba30*/  LDL.LU R210, [R1+0x434] ;  /* 0x0004340001d27983 */ /* 0x000f280000300800 */
[----:B------:R-:W4:Y:S01]  /*1ba40*/  LDL.LU R203, [R1+0x478] ;  /* 0x0004780001cb7983 */ /* 0x000f220000300800 */
[----:B------:R-:W-:-:S03]  /*1ba50*/  IMAD R32, R49, 0x37, RZ ;  /* 0x0000003731207824 */ /* 0x000fc600078e02ff */
[----:B------:R-:W4:Y:S01]  /*1ba60*/  LDL.LU R202, [R1+0x444] ;  /* 0x0004440001ca7983 */ /* 0x000f220000300800 */
[----:B------:R-:W-:-:S03]  /*1ba70*/  IMAD R49, R49, 0x3b, RZ ;  /* 0x0000003b31317824 */ /* 0x000fc600078e02ff */
[----:B------:R-:W4:Y:S01]  /*1ba80*/  LDL.LU R199, [R1+0x488] ;  /* 0x0004880001c77983 */ /* 0x000f220000300800 */
[----:B------:R-:W-:-:S03]  /*1ba90*/  IMAD R48, R48, 0x37, RZ ;  /* 0x0000003730307824 */ /* 0x000fc600078e02ff */
[----:B------:R-:W4:Y:S04]  /*1baa0*/  LDL.LU R198, [R1+0x454] ;  /* 0x0004540001c67983 */ /* 0x000f280000300800 */
[----:B------:R-:W4:Y:S04]  /*1bab0*/  LDL.LU R197, [R1+0x490] ;  /* 0x0004900001c57983 */ /* 0x000f280000300800 */
[----:B------:R-:W4:Y:S04]  /*1bac0*/  LDL.LU R195, [R1+0x498] ;  /* 0x0004980001c37983 */ /* 0x000f280000300800 */
[----:B------:R-:W4:Y:S01]  /*1bad0*/  LDL.LU R194, [R1+0x464] ;  /* 0x0004640001c27983 */ /* 0x000f220000300800 */
[----:B------:R-:W-:-:S03]  /*1bae0*/  SHF.R.S32.HI R49, RZ, 0x1f, R49 ;  /* 0x0000001fff317819 */ /* 0x000fc60000011431 */
[----:B------:R-:W4:Y:S01]  /*1baf0*/  LDL.LU R193, [R1+0x4a0] ;  /* 0x0004a00001c17983 */ /* 0x000f220000300800 */
[----:B------:R-:W-:-:S03]  /*1bb00*/  SHF.R.S32.HI R48, RZ, 0x1f, R48 ;  /* 0x0000001fff307819 */ /* 0x000fc60000011430 */
[----:B------:R-:W4:Y:S04]  /*1bb10*/  LDL.LU R191, [R1+0x4a8] ;  /* 0x0004a80001bf7983 */ /* 0x000f280000300800 */
[----:B------:R-:W4:Y:S04]  /*1bb20*/  LDL.LU R190, [R1+0x474] ;  /* 0x0004740001be7983 */ /* 0x000f280000300800 */
[----:B------:R-:W4:Y:S01]  /*1bb30*/  LDL.LU R189, [R1+0x4b0] ;  /* 0x0004b00001bd7983 */ /* 0x000f220000300800 */
[----:B------:R-:W-:-:S03]  /*1bb40*/  LEA R6, P6, R23, R245, 0x2 ;  /* 0x000000f517067211 */ /* 0x000fc600078c10ff */
[----:B------:R-:W4:Y:S01]  /*1bb50*/  LDL.LU R187, [R1+0x4b8] ;  /* 0x0004b80001bb7983 */ /* 0x000f220000300800 */
[----:B------:R-:W-:-:S03]  /*1bb60*/  LEA R8, P2, R32, R245, 0x2 ;  /* 0x000000f520087211 */ /* 0x000fc600078410ff */
[----:B------:R-:W4:Y:S01]  /*1bb70*/  LDL.LU R186, [R1+0x484] ;  /* 0x0004840001ba7983 */ /* 0x000f220000300800 */
[----:B------:R-:W-:-:S03]  /*1bb80*/  SHF.L.U64.HI R23, R23, 0x2, R49 ;  /* 0x0000000217177819 */ /* 0x000fc60000010231 */
[----:B------:R-:W4:Y:S01]  /*1bb90*/  LDL.LU R185, [R1+0x4c0] ;  /* 0x0004c00001b97983 */ /* 0x000f220000300800 */
[----:B------:R-:W-:-:S03]  /*1bba0*/  SHF.L.U64.HI R32, R32, 0x2, R48 ;  /* 0x0000000220207819 */ /* 0x000fc60000010230 */
[----:B------:R-:W4:Y:S04]  /*1bbb0*/  LDL.LU R184, [R1+0x48c] ;  /* 0x00048c0001b87983 */ /* 0x000f280000300800 */
[----:B------:R-:W4:Y:S04]  /*1bbc0*/  LDL.LU R50, [R1+0x494] ;  /* 0x0004940001327983 */ /* 0x000f280000300800 */
[----:B------:R-:W4:Y:S04]  /*1bbd0*/  LDL.LU R49, [R1+0x4d0] ;  /* 0x0004d00001317983 */ /* 0x000f280000300800 */
[----:B------:R-:W4:Y:S04]  /*1bbe0*/  LDL.LU R48, [R1+0x49c] ;  /* 0x00049c0001307983 */ /* 0x000f280000300800 */
[----:B------:R-:W4:Y:S01]  /*1bbf0*/  LDL.LU R46, [R1+0x4a4] ;  /* 0x0004a400012e7983 */ /* 0x000f220000300800 */
[----:B------:R-:W-:Y:S01]  /*1bc00*/  SEL R5, R5, RZ, !P3 ;  /* 0x000000ff05057207 */ /* 0x000fe20005800000 */
[----:B------:R-:W-:-:S02]  /*1bc10*/  IMAD.X R9, R246, 0x1, R32, P2 ;  /* 0x00000001f6097824 */ /* 0x000fc400010e0620 */
[C---:B------:R-:W-:Y:S01]  /*1bc20*/  IMAD.X R7, R246.reuse, 0x1, R23, P6 ;  /* 0x00000001f6077824 */ /* 0x040fe200030e0617 */
[----:B------:R-:W1:Y:S01]  /*1bc30*/  S2R R251, SR_TID.X ;  /* 0x0000000000fb7919 */ /* 0x000e620000002100 */
[----:B------:R-:W-:Y:S01]  /*1bc40*/  ISETP.NE.U32.AND P3, PT, R5, RZ, PT ;  /* 0x000000ff0500720c */ /* 0x000fe20003f65070 */
[----:B------:R-:W-:Y:S02]  /*1bc50*/  IMAD.X R11, R246, 0x1, R21, P0 ;  /* 0x00000001f60b7824 */ /* 0x000fe400000e0615 */
[----:B------:R3:W-:Y:S04]  /*1bc60*/  LDGSTS.E [R4+0xdc00], [R8.64], P1 ;  /* 0x0dc0000008047fae */ /* 0x0007e80008921844 */
[----:B------:R1:W-:Y:S04]  /*1bc70*/  LDGSTS.E [R4+0xec00], [R6.64], P5 ;  /* 0x0ec0000006047fae */ /* 0x0003e8000a921844 */
[----:B------:R1:W-:Y:S01]  /*1bc80*/  LDGSTS.E [R4+0xfc00], [R10.64], P4 ;  /* 0x0fc000000a047fae */ /* 0x0003e2000a121844 */
[----:B---3--:R-:W-:-:S03]  /*1bc90*/  IADD3 R8, P1, R0, R45, RZ ;  /* 0x0000002d00087210 */ /* 0x008fc60007f3e0ff */
[----:B------:R-:W0:Y:S01]  /*1bca0*/  LDGDEPBAR ;  /* 0x00000000000079af */ /* 0x000e220000000000 */
[----:B-1----:R-:W-:Y:S01]  /*1bcb0*/  IADD3 R6, P0, R0, R47, RZ ;  /* 0x0000002f00067210 */ /* 0x002fe20007f1e0ff */
[----:B------:R-:W-:Y:S02]  /*1bcc0*/  IMAD.X R9, R22, 0x1, R2, P1 ;  /* 0x0000000116097824 */ /* 0x000fe400008e0602 */
[----:B------:R-:W3:Y:S01]  /*1bcd0*/  LDL.LU R39, [R1+0x4e0] ;  /* 0x0004e00001277983 */ /* 0x000ee20000300800 */
[----:B------:R-:W-:Y:S01]  /*1bce0*/  IMAD R4, R252, 0x10000, R20 ;  /* 0x00010000fc047824 */ /* 0x000fe200078e0214 */
[----:B--2---:R-:W-:Y:S01]  /*1bcf0*/  IADD3 R10, P1, R0, R51, RZ ;  /* 0x00000033000a7210 */ /* 0x004fe20007f3e0ff */
[--C-:B------:R-:W-:Y:S01]  /*1bd00*/  IMAD.X R7, R28, 0x1, R2.reuse, P0 ;  /* 0x000000011c077824 */ /* 0x100fe200000e0602 */
[----:B------:R-:W-:Y:S01]  /*1bd10*/  LOP3.LUT R251, R251, 0xc0, RZ, 0xc0, !PT ;  /* 0x000000c0fbfb7812 */ /* 0x000fe200078ec0ff */
[----:B------:R-:W2:Y:S02]  /*1bd20*/  LDL.LU R38, [R1+0x4ac] ;  /* 0x0004ac0001267983 */ /* 0x000ea40000300800 */
[----:B------:R-:W-:-:S02]  /*1bd30*/  IMAD.X R11, R30, 0x1, R2, P1 ;  /* 0x000000011e0b7824 */ /* 0x000fc400008e0602 */
[----:B------:R1:W-:Y:S04]  /*1bd40*/  LDGSTS.E [R4+0x20000], [R8.64], P3 ;  /* 0x2000000008047fae */ /* 0x0003e80009921844 */
[----:B------:R4:W-:Y:S04]  /*1bd50*/  LDGSTS.E [R4+0x20800], [R6.64], P3 ;  /* 0x2080000006047fae */ /* 0x0009e80009921844 */
[----:B------:R1:W-:Y:S01]  /*1bd60*/  LDGSTS.E [R4+0x21000], [R10.64], P3 ;  /* 0x210000000a047fae */ /* 0x0003e20009921844 */
[----:B------:R-:W-:-:S03]  /*1bd70*/  SHF.R.U32.HI R251, RZ, 0x2, R251 ;  /* 0x00000002fffb7819 */ /* 0x000fc600000116fb */
[----:B------:R-:W2:Y:S01]  /*1bd80*/  LDL.LU R31, [R1+0x4bc] ;  /* 0x0004bc00011f7983 */ /* 0x000ea20000300800 */
[----:B------:R-:W-:-:S03]  /*1bd90*/  LOP3.LUT R3, R3, R251, RZ, 0x3c, !PT ;  /* 0x000000fb03037212 */ /* 0x000fc600078e3cff */
[----:B------:R-:W2:Y:S01]  /*1bda0*/  LDL.LU R29, [R1+0x4cc] ;  /* 0x0004cc00011d7983 */ /* 0x000ea20000300800 */
[----:B------:R-:W-:-:S03]  /*1bdb0*/  LOP3.LUT R3, R3, 0x40, RZ, 0x3c, !PT ;  /* 0x0000004003037812 */ /* 0x000fc600078e3cff */
[----:B------:R-:W2:Y:S04]  /*1bdc0*/  LDL.LU R23, [R1+0x4dc] ;  /* 0x0004dc0001177983 */ /* 0x000ea80000300800 */
[----:B------:R-:W2:Y:S01]  /*1bdd0*/  LDL.LU R177, [R1+0x334] ;  /* 0x0003340001b17983 */ /* 0x000ea20000300800 */
[----:B------:R-:W-:-:S03]  /*1bde0*/  IMAD R5, R252, 0x10000, R3 ;  /* 0x00010000fc057824 */ /* 0x000fc600078e0203 */
        /* <DEDUP_REMOVED lines=49> */
[----:B----4-:R-:W-:-:S02]  /*1c100*/  IADD3 R6, P1, R0, R191, RZ ;  /* 0x000000bf00067210 */ /* 0x010fc40007f3e0ff */
[----:B-1----:R-:W-:-:S05]  /*1c110*/  IADD3 R8, P0, R0, R187, RZ ;  /* 0x000000bb00087210 */ /* 0x002fca0007f1e0ff */
[----:B------:R-:W-:Y:S01]  /*1c120*/  IMAD.X R9, R36, 0x1, R2, P0 ;  /* 0x0000000124097824 */ /* 0x000fe200000e0602 */
[----:B------:R-:W-:-:S04]  /*1c130*/  IADD3 R10, P0, R0, R195, RZ ;  /* 0x000000c3000a7210 */ /* 0x000fc80007f1e0ff */
[----:B------:R1:W-:Y:S01]  /*1c140*/  LDGSTS.E [R4+0x21800], [R8.64], P3 ;  /* 0x2180000008047fae */ /* 0x0003e20009921844 */
[--C-:B------:R-:W-:Y:S02]  /*1c150*/  IMAD.X R11, R50, 0x1, R2.reuse, P0 ;  /* 0x00000001320b7824 */ /* 0x100fe400000e0602 */
[----:B------:R-:W-:Y:S01]  /*1c160*/  IMAD.X R7, R46, 0x1, R2, P1 ;  /* 0x000000012e077824 */ /* 0x000fe200008e0602 */
[----:B-1----:R-:W-:-:S04]  /*1c170*/  IADD3 R8, P1, R0, R199, RZ ;  /* 0x000000c700087210 */ /* 0x002fc80007f3e0ff */
[----:B------:R1:W-:Y:S01]  /*1c180*/  LDGSTS.E [R4+0x22000], [R6.64], P3 ;  /* 0x2200000006047fae */ /* 0x0003e20009921844 */
[----:B------:R-:W-:-:S03]  /*1c190*/  IMAD.X R9, R186, 0x1, R2, P1 ;  /* 0x00000001ba097824 */ /* 0x000fc600008e0602 */
[----:B------:R4:W-:Y:S04]  /*1c1a0*/  LDGSTS.E [R4+0x22800], [R10.64], P3 ;  /* 0x228000000a047fae */ /* 0x0009e80009921844 */
[----:B------:R3:W-:Y:S01]  /*1c1b0*/  LDGSTS.E [R4+0x23000], [R8.64], P3 ;  /* 0x2300000008047fae */ /* 0x0007e20009921844 */
[C---:B-1----:R-:W-:Y:S02]  /*1c1c0*/  IADD3 R6, P0, R0.reuse, R203, RZ ;  /* 0x000000cb00067210 */ /* 0x042fe40007f1e0ff */
[----:B----4-:R-:W-:-:S03]  /*1c1d0*/  IADD3 R10, P1, R0, R211, RZ ;  /* 0x000000d3000a7210 */ /* 0x010fc60007f3e0ff */
[--C-:B------:R-:W-:Y:S01]  /*1c1e0*/  IMAD.X R7, R190, 0x1, R2.reuse, P0 ;  /* 0x00000001be077824 */ /* 0x100fe200000e0602 */
[----:B---3--:R-:W-:Y:S01]  /*1c1f0*/  IADD3 R8, P0, R0, R215, RZ ;  /* 0x000000d700087210 */ /* 0x008fe20007f1e0ff */
[----:B------:R-:W-:-:S03]  /*1c200*/  IMAD.X R11, R194, 0x1, R2, P1 ;  /* 0x00000001c20b7824 */ /* 0x000fc600008e0602 */
[----:B------:R1:W-:Y:S01]  /*1c210*/  LDGSTS.E [R4+0x23800], [R6.64], P3 ;  /* 0x2380000006047fae */ /* 0x0003e20009921844 */
[----:B------:R-:W-:-:S03]  /*1c220*/  IMAD.X R9, R198, 0x1, R2, P0 ;  /* 0x00000001c6097824 */ /* 0x000fc600000e0602 */
[----:B------:R3:W-:Y:S04]  /*1c230*/  LDGSTS.E [R4+0x24000], [R10.64], P3 ;  /* 0x240000000a047fae */ /* 0x0007e80009921844 */
[----:B------:R4:W-:Y:S01]  /*1c240*/  LDGSTS.E [R4+0x24800], [R8.64], P3 ;  /* 0x2480000008047fae */ /* 0x0009e20009921844 */
[C---:B-1----:R-:W-:Y:S02]  /*1c250*/  IADD3 R6, P1, R0.reuse, R219, RZ ;  /* 0x000000db00067210 */ /* 0x042fe40007f3e0ff */
[----:B---3--:R-:W-:-:S03]  /*1c260*/  IADD3 R10, P0, R0, R235, RZ ;  /* 0x000000eb000a7210 */ /* 0x008fc60007f1e0ff */
[--C-:B------:R-:W-:Y:S01]  /*1c270*/  IMAD.X R7, R202, 0x1, R2.reuse, P1 ;  /* 0x00000001ca077824 */ /* 0x100fe200008e0602 */
[----:B----4-:R-:W-:Y:S01]  /*1c280*/  IADD3 R8, P1, R0, R239, RZ ;  /* 0x000000ef00087210 */ /* 0x010fe20007f3e0ff */
        /* <DEDUP_REMOVED lines=50> */
[----:B-1----:R-:W-:-:S05]  /*1c5b0*/  IADD3 R6, P1, R0, R169, RZ ;  /* 0x000000a900067210 */ /* 0x002fca0007f3e0ff */
[--C-:B------:R-:W-:Y:S01]  /*1c5c0*/  IMAD.X R7, R129, 0x1, R2.reuse, P1 ;  /* 0x0000000181077824 */ /* 0x100fe200008e0602 */
[C---:B---3--:R-:W-:Y:S02]  /*1c5d0*/  IADD3 R10, P0, R0.reuse, R175, RZ ;  /* 0x000000af000a7210 */ /* 0x048fe40007f1e0ff */
[----:B----4-:R-:W-:Y:S02]  /*1c5e0*/  IADD3 R8, P1, R0, R173, RZ ;  /* 0x000000ad00087210 */ /* 0x010fe40007f3e0ff */
[----:B------:R1:W-:Y:S01]  /*1c5f0*/  LDGSTS.E [R4+0x2e000], [R6.64], P3 ;  /* 0x2e00000006047fae */ /* 0x0003e20009921844 */
[--C-:B------:R-:W-:Y:S02]  /*1c600*/  IMAD.X R11, R162, 0x1, R2.reuse, P0 ;  /* 0x00000001a20b7824 */ /* 0x100fe400000e0602 */
[----:B------:R-:W-:-:S03]  /*1c610*/  IMAD.X R9, R166, 0x1, R2, P1 ;  /* 0x00000001a6097824 */ /* 0x000fc600008e0602 */
[----:B------:R3:W-:Y:S04]  /*1c620*/  LDGSTS.E [R4+0x2e800], [R10.64], P3 ;  /* 0x2e8000000a047fae */ /* 0x0007e80009921844 */
[----:B------:R3:W-:Y:S01]  /*1c630*/  LDGSTS.E [R4+0x2f000], [R8.64], P3 ;  /* 0x2f00000008047fae */ /* 0x0007e20009921844 */
[----:B-1----:R-:W-:-:S05]  /*1c640*/  IADD3 R6, P2, R0, R172, RZ ;  /* 0x000000ac00067210 */ /* 0x002fca0007f5e0ff */
[----:B------:R-:W-:-:S05]  /*1c650*/  IMAD.X R7, R170, 0x1, R2, P2 ;  /* 0x00000001aa077824 */ /* 0x000fca00010e0602 */
[----:B------:R3:W-:Y:S04]  /*1c660*/  LDGSTS.E [R4+0x2f800], [R6.64], P3 ;  /* 0x2f80000006047fae */ /* 0x0007e80009921844 */
[----:B---3--:R-:W3:Y:S01]  /*1c670*/  LDL.LU R4, [R1+0x3c4] ;  /* 0x0003c40001047983 */ /* 0x008ee20000300800 */
[C---:B------:R-:W-:Y:S02]  /*1c680*/  IADD3 R10, P0, R0.reuse, R39, RZ ;  /* 0x00000027000a7210 */ /* 0x040fe40007f1e0ff */
[----:B------:R-:W-:-:S03]  /*1c690*/  IADD3 R8, P1, R0, R49, RZ ;  /* 0x0000003100087210 */ /* 0x000fc60007f3e0ff */
[--C-:B--2---:R-:W-:Y:S01]  /*1c6a0*/  IMAD.X R11, R23, 0x1, R2.reuse, P0 ;  /* 0x00000001170b7824 */ /* 0x104fe200000e0602 */
[----:B------:R-:W-:Y:S01]  /*1c6b0*/  IADD3 R6, P0, R0, R185, RZ ;  /* 0x000000b900067210 */ /* 0x000fe20007f1e0ff */
[----:B------:R-:W-:-:S03]  /*1c6c0*/  IMAD.X R9, R29, 0x1, R2, P1 ;  /* 0x000000011d097824 */ /* 0x000fc600008e0602 */
[----:B------:R1:W-:Y:S01]  /*1c6d0*/  LDGSTS.E [R5+0x20400], [R10.64], P3 ;  /* 0x204000000a057fae */ /* 0x0003e20009921844 */
[----:B------:R-:W-:-:S03]  /*1c6e0*/  IMAD.X R7, R31, 0x1, R2, P0 ;  /* 0x000000011f077824 */ /* 0x000fc600000e0602 */
[----:B------:R2:W-:Y:S04]  /*1c6f0*/  LDGSTS.E [R5+0x20c00], [R8.64], P3 ;  /* 0x20c0000008057fae */ /* 0x0005e80009921844 */
[----:B------:R4:W-:Y:S01]  /*1c700*/  LDGSTS.E [R5+0x21400], [R6.64], P3 ;  /* 0x2140000006057fae */ /* 0x0009e20009921844 */
[C---:B-1----:R-:W-:Y:S02]  /*1c710*/  IADD3 R10, P1, R0.reuse, R189, RZ ;  /* 0x000000bd000a7210 */ /* 0x042fe40007f3e0ff */
[----:B--2---:R-:W-:-:S03]  /*1c720*/  IADD3 R8, P0, R0, R193, RZ ;  /* 0x000000c100087210 */ /* 0x004fc60007f1e0ff */
        /* <DEDUP_REMOVED lines=39> */
[----:B------:R1:W-:Y:S04]  /*1c9a0*/  LDGSTS.E [R5+0x27c00], [R10.64], P3 ;  /* 0x27c000000a057fae */ /* 0x0003e80009921844 */
[----:B------:R2:W-:Y:S01]  /*1c9b0*/  LDGSTS.E [R5+0x28400], [R8.64], P3 ;  /* 0x2840000008057fae */ /* 0x0005e20009921844 */
[----:B-1----:R-:W-:-:S05]  /*1c9c0*/  IADD3 R10, P0, R0, R84, RZ ;  /* 0x00000054000a7210 */ /* 0x002fca0007f1e0ff */
[--C-:B------:R-:W-:Y:S02]  /*1c9d0*/  IMAD.X R11, R33, 0x1, R2.reuse, P0 ;  /* 0x00000001210b7824 */ /* 0x100fe400000e0602 */
[----:B---3--:R-:W-:Y:S01]  /*1c9e0*/  IMAD.X R7, R4, 0x1, R2, P1 ;  /* 0x0000000104077824 */ /* 0x008fe200008e0602 */
[----:B--2---:R-:W-:-:S04]  /*1c9f0*/  IADD3 R8, P1, R0, R88, RZ ;  /* 0x0000005800087210 */ /* 0x004fc80007f3e0ff */
[----:B------:R1:W-:Y:S01]  /*1ca00*/  LDGSTS.E [R5+0x28c00], [R6.64], P3 ;  /* 0x28c0000006057fae */ /* 0x0003e20009921844 */
[----:B------:R-:W-:-:S03]  /*1ca10*/  IMAD.X R9, R53, 0x1, R2, P1 ;  /* 0x0000000135097824 */ /* 0x000fc600008e0602 */
[----:B------:R2:W-:Y:S04]  /*1ca20*/  LDGSTS.E [R5+0x29400], [R10.64], P3 ;  /* 0x294000000a057fae */ /* 0x0005e80009921844 */
[----:B------:R3:W-:Y:S01]  /*1ca30*/  LDGSTS.E [R5+0x29c00], [R8.64], P3 ;  /* 0x29c0000008057fae */ /* 0x0007e20009921844 */
[C---:B-1----:R-:W-:Y:S02]  /*1ca40*/  IADD3 R6, P0, R0.reuse, R112, RZ ;  /* 0x0000007000067210 */ /* 0x042fe40007f1e0ff */
[----:B--2---:R-:W-:-:S03]  /*1ca50*/  IADD3 R10, P1, R0, R116, RZ ;  /* 0x00000074000a7210 */ /* 0x004fc60007f3e0ff */
        /* <DEDUP_REMOVED lines=15> */
[----:B------:R3:W-:Y:S04]  /*1cb50*/  LDGSTS.E [R5+0x2cc00], [R8.64], P3 ;  /* 0x2cc0000008057fae */ /* 0x0007e80009921844 */
[----:B---3--:R-:W3:Y:S01]  /*1cb60*/  LDL.LU R9, [R1+0x324] ;  /* 0x0003240001097983 */ /* 0x008ee20000300800 */
[C---:B-1----:R-:W-:Y:S02]  /*1cb70*/  IADD3 R6, P0, R0.reuse, R167, RZ ;  /* 0x000000a700067210 */ /* 0x042fe40007f1e0ff */
[----:B--2---:R-:W-:-:S03]  /*1cb80*/  IADD3 R10, P1, R0, R171, RZ ;  /* 0x000000ab000a7210 */ /* 0x004fc60007f3e0ff */
[----:B------:R-:W-:Y:S01]  /*1cb90*/  IMAD.X R7, R177, 0x1, R2, P0 ;  /* 0x00000001b1077824 */ /* 0x000fe200000e0602 */
[----:B------:R-:W-:-:S04]  /*1cba0*/  IADD3 R8, P0, R0, R168, RZ ;  /* 0x000000a800087210 */ /* 0x000fc80007f1e0ff */
[----:B------:R1:W-:Y:S02]  /*1cbb0*/  LDGSTS.E [R5+0x2d400], [R6.64], P3 ;  /* 0x2d40000006057fae */ /* 0x0003e40009921844 */
[----:B-1----:R-:W-:-:S05]  /*1cbc0*/  IADD3 R6, P2, R0, R3, RZ ;  /* 0x0000000300067210 */ /* 0x002fca0007f5e0ff */
[--C-:B------:R-:W-:Y:S01]  /*1cbd0*/  IMAD.X R7, R164, 0x1, R2.reuse, P2 ;  /* 0x00000001a4077824 */ /* 0x100fe200010e0602 */
[----:B------:R-:W-:Y:S01]  /*1cbe0*/  IADD3 R44, R44, 0x1, RZ ;  /* 0x000000012c2c7810 */ /* 0x000fe20007ffe0ff */
[--C-:B---3--:R-:W-:Y:S01]  /*1cbf0*/  IMAD.X R11, R9, 0x1, R2.reuse, P1 ;  /* 0x00000001090b7824 */ /* 0x108fe200008e0602 */
[----:B------:R-:W-:Y:S01]  /*1cc00*/  IADD3 R20, P1, R0, R174, RZ ;  /* 0x000000ae00147210 */ /* 0x000fe20007f3e0ff */
[----:B------:R-:W-:Y:S02]  /*1cc10*/  IMAD.MOV.U32 R21, RZ, RZ, R9 ;  /* 0x000000ffff157224 */ /* 0x000fe400078e0009 */
[----:B------:R-:W-:Y:S01]  /*1cc20*/  IMAD.X R9, R179, 0x1, R2, P0 ;  /* 0x00000001b3097824 */ /* 0x000fe200000e0602 */
[----:B------:R1:W-:Y:S04]  /*1cc30*/  LDGSTS.E [R5+0x2dc00], [R10.64], P3 ;  /* 0x2dc000000a057fae */ /* 0x0003e80009921844 */
[----:B------:R2:W-:Y:S01]  /*1cc40*/  LDGSTS.E [R5+0x2e400], [R8.64], P3 ;  /* 0x2e40000008057fae */ /* 0x0005e20009921844 */
[----:B-1----:R-:W-:-:S02]  /*1cc50*/  IMAD.MOV.U32 R11, RZ, RZ, R21 ;  /* 0x000000ffff0b7224 */ /* 0x002fc400078e0015 */
[----:B------:R-:W-:Y:S01]  /*1cc60*/  IMAD.X R21, R160, 0x1, R2, P1 ;  /* 0x00000001a0157824 */ /* 0x000fe200008e0602 */
[----:B------:R-:W-:-:S04]  /*1cc70*/  IADD3 R10, P0, R0, R37, RZ ;  /* 0x00000025000a7210 */ /* 0x000fc80007f1e0ff */
[----:B------:R1:W-:Y:S04]  /*1cc80*/  LDGSTS.E [R5+0x2ec00], [R20.64], P3 ;  /* 0x2ec0000014057fae */ /* 0x0003e80009921844 */
[----:B------:R3:W-:Y:S02]  /*1cc90*/  LDGSTS.E [R5+0x2f400], [R6.64], P3 ;  /* 0x2f40000006057fae */ /* 0x0007e40009921844 */
[----:B---3--:R-:W-:Y:S02]  /*1cca0*/  IMAD.MOV.U32 R7, RZ, RZ, R37 ;  /* 0x000000ffff077224 */ /* 0x008fe400078e0025 */
[----:B------:R-:W-:-:S04]  /*1ccb0*/  IMAD.MOV.U32 R37, RZ, RZ, c[0x0][0x18c] ;  /* 0x00006300ff257624 */ /* 0x000fc800078e00ff */
[----:B------:R-:W-:-:S04]  /*1ccc0*/  IMAD.SHL.U32 R37, R37, 0x40, RZ ;  /* 0x0000004025257824 */ /* 0x000fc800078e00ff */
[----:B------:R-:W-:Y:S02]  /*1ccd0*/  IMAD.SHL.U32 R37, R37, 0x4, RZ ;  /* 0x0000000425257824 */ /* 0x000fe400078e00ff */
[----:B--2---:R-:W-:Y:S02]  /*1cce0*/  IMAD.MOV.U32 R9, RZ, RZ, R177 ;  /* 0x000000ffff097224 */ /* 0x004fe400078e00b1 */
[----:B------:R-:W-:Y:S01]  /*1ccf0*/  IMAD.MOV.U32 R8, RZ, RZ, R11 ;  /* 0x000000ffff087224 */ /* 0x000fe200078e000b */
[-C--:B------:R-:W-:Y:S01]  /*1cd00*/  IADD3 R172, P6, R172, R37.reuse, RZ ;  /* 0x00000025acac7210 */ /* 0x080fe20007fde0ff */
[----:B------:R2:W5:Y:S01]  /*1cd10*/  LDL.LU R177, [R1+0x71c] ;  /* 0x00071c0001b17983 */ /* 0x0005620000300800 */
[----:B------:R-:W-:Y:S01]  /*1cd20*/  IMAD.X R11, R178, 0x1, R2, P0 ;  /* 0x00000001b20b7824 */ /* 0x000fe200000e0602 */
[-C--:B------:R-:W-:Y:S01]  /*1cd30*/  IADD3 R7, P5, R7, R37.reuse, RZ ;  /* 0x0000002507077210 */ /* 0x080fe20007fbe0ff */
[----:B-1----:R-:W-:Y:S01]  /*1cd40*/  IMAD.MOV.U32 R20, RZ, RZ, R178 ;  /* 0x000000ffff147224 */ /* 0x002fe200078e00b2 */
[----:B------:R-:W-:Y:S01]  /*1cd50*/  IADD3 R3, P0, R3, R37, RZ ;  /* 0x0000002503037210 */ /* 0x000fe20007f1e0ff */
[----:B------:R2:W5:Y:S01]  /*1cd60*/  LDL.LU R178, [R1+0x718] ;  /* 0x0007180001b27983 */ /* 0x0005620000300800 */
[----:B------:R-:W-:-:S03]  /*1cd70*/  IMAD.MOV.U32 R21, RZ, RZ, R179 ;  /* 0x000000ffff157224 */ /* 0x000fc600078e00b3 */
[----:B------:R2:W5:Y:S04]  /*1cd80*/  LDL.LU R179, [R1+0x714] ;  /* 0x0007140001b37983 */ /* 0x0005680000300800 */
[----:B------:R1:W-:Y:S01]  /*1cd90*/  STL [R1+0x2f0], R172 ;  /* 0x0002f0ac01007387 */ /* 0x0003e20000100800 */
[-C--:B------:R-:W-:Y:S02]  /*1cda0*/  IADD3 R173, P1, R173, R37.reuse, RZ ;  /* 0x00000025adad7210 */ /* 0x080fe40007f3e0ff */
[-C--:B------:R-:W-:Y:S01]  /*1cdb0*/  IADD3 R174, P2, R174, R37.reuse, RZ ;  /* 0x00000025aeae7210 */ /* 0x080fe20007f5e0ff */
[----:B------:R3:W-:Y:S04]  /*1cdc0*/  LDGSTS.E [R5+0x2fc00], [R10.64], P3 ;  /* 0x2fc000000a057fae */ /* 0x0007e80009921844 */
[----:B-1----:R2:W5:Y:S04]  /*1cdd0*/  LDL.LU R172, [R1+0x710] ;  /* 0x0007100001ac7983 */ /* 0x0025680000300800 */
[----:B------:R-:W-:Y:S04]  /*1cde0*/  STL [R1+0x2e8], R7 ;  /* 0x0002e80701007387 */ /* 0x000fe80000100800 */
[----:B------:R-:W-:Y:S04]  /*1cdf0*/  STL [R1+0x2e0], R44 ;  /* 0x0002e02c01007387 */ /* 0x000fe80000100800 */
[----:B------:R1:W-:Y:S01]  /*1ce00*/  STL [R1+0x2f8], R3 ;  /* 0x0002f80301007387 */ /* 0x0003e20000100800 */
[----:B------:R-:W-:-:S02]  /*1ce10*/  IADD3 R175, P3, R175, R37, RZ ;  /* 0x00000025afaf7210 */ /* 0x000fc40007f7e0ff */
[-C--:B------:R-:W-:Y:S01]  /*1ce20*/  IADD3 R168, P4, R168, R37.reuse, RZ ;  /* 0x00000025a8a87210 */ /* 0x080fe20007f9e0ff */
[----:B------:R-:W0:Y:S04]  /*1ce30*/  LDGDEPBAR ;  /* 0x00000000000079af */ /* 0x000e280000000000 */
[----:B-1----:R-:W4:Y:S04]  /*1ce40*/  LDL.LU R3, [R1+0x70c] ;  /* 0x00070c0001037983 */ /* 0x002f280000300800 */
[----:B------:R1:W-:Y:S04]  /*1ce50*/  STL [R1+0x300], R173 ;  /* 0x000300ad01007387 */ /* 0x0003e80000100800 */
[----:B-1----:R2:W5:Y:S04]  /*1ce60*/  LDL.LU R173, [R1+0x708] ;  /* 0x0007080001ad7983 */ /* 0x0025680000300800 */
[----:B------:R1:W-:Y:S04]  /*1ce70*/  STL [R1+0x308], R174 ;  /* 0x000308ae01007387 */ /* 0x0003e80000100800 */
[----:B-1----:R2:W5:Y:S04]  /*1ce80*/  LDL.LU R174, [R1+0x704] ;  /* 0x0007040001ae7983 */ /* 0x0025680000300800 */
[----:B------:R1:W-:Y:S04]  /*1ce90*/  STL [R1+0x310], R175 ;  /* 0x000310af01007387 */ /* 0x0003e80000100800 */
[----:B-1----:R2:W5:Y:S04]  /*1cea0*/  LDL.LU R175, [R1+0x700] ;  /* 0x0007000001af7983 */ /* 0x0025680000300800 */
[----:B------:R1:W-:Y:S04]  /*1ceb0*/  STL [R1+0x318], R168 ;  /* 0x000318a801007387 */ /* 0x0003e80000100800 */
[----:B-1----:R2:W5:Y:S01]  /*1cec0*/  LDL.LU R168, [R1+0x6fc] ;  /* 0x0006fc0001a87983 */ /* 0x0025620000300800 */
[----:B------:R-:W-:Y:S01]  /*1ced0*/  IADD3 R244, R244, -0x40, RZ ;  /* 0xffffffc0f4f47810 */ /* 0x000fe20007ffe0ff */
[--C-:B----4-:R-:W-:Y:S01]  /*1cee0*/  IMAD.X R20, R20, 0x1, R3.reuse, P5 ;  /* 0x0000000114147824 */ /* 0x110fe200028e0603 */
[-C--:B------:R-:W-:Y:S01]  /*1cef0*/  IADD3 R169, P5, R169, R37.reuse, RZ ;  /* 0x00000025a9a97210 */ /* 0x080fe20007fbe0ff */
[--C-:B------:R-:W-:Y:S01]  /*1cf00*/  IMAD.X R170, R170, 0x1, R3.reuse, P6 ;  /* 0x00000001aaaa7824 */ /* 0x100fe200030e0603 */
[----:B------:R-:W-:Y:S01]  /*1cf10*/  IADD3 R171, P6, R171, R37, RZ ;  /* 0x00000025abab7210 */ /* 0x000fe20007fde0ff */
[----:B------:R-:W-:-:S02]  /*1cf20*/  IMAD.X R164, R164, 0x1, R3, P0 ;  /* 0x00000001a4a47824 */ /* 0x000fc400000e0603 */
[----:B------:R1:W-:Y:S01]  /*1cf30*/  STL [R1+0x320], R169 ;  /* 0x000320a901007387 */ /* 0x0003e20000100800 */
[-C--:B------:R-:W-:Y:S01]  /*1cf40*/  IADD3 R165, P0, R165, R37.reuse, RZ ;  /* 0x00000025a5a57210 */ /* 0x080fe20007f1e0ff */
[--C-:B------:R-:W-:Y:S01]  /*1cf50*/  IMAD.X R166, R166, 0x1, R3.reuse, P1 ;  /* 0x00000001a6a67824 */ /* 0x100fe200008e0603 */
[-C--:B------:R-:W-:Y:S01]  /*1cf60*/  IADD3 R167, P1, R167, R37.reuse, RZ ;  /* 0x00000025a7a77210 */ /* 0x080fe20007f3e0ff */
[----:B-1----:R2:W5:Y:S04]  /*1cf70*/  LDL.LU R169, [R1+0x6f8] ;  /* 0x0006f80001a97983 */ /* 0x0025680000300800 */
[----:B------:R-:W-:Y:S04]  /*1cf80*/  STL [R1+0x2e4], R20 ;  /* 0x0002e41401007387 */ /* 0x000fe80000100800 */
[----:B------:R1:W-:Y:S01]  /*1cf90*/  STL [R1+0x2ec], R170 ;  /* 0x0002ecaa01007387 */ /* 0x0003e20000100800 */
[----:B------:R-:W-:Y:S01]  /*1cfa0*/  IMAD.X R160, R160, 0x1, R3, P2 ;  /* 0x00000001a0a07824 */ /* 0x000fe200010e0603 */
[----:B------:R-:W-:-:S02]  /*1cfb0*/  IADD3 R161, P2, R161, R37, RZ ;  /* 0x00000025a1a17210 */ /* 0x000fc40007f5e0ff */
[----:B-1----:R2:W5:Y:S04]  /*1cfc0*/  LDL.LU R170, [R1+0x6f4] ;  /* 0x0006f40001aa7983 */ /* 0x0025680000300800 */
[----:B------:R1:W-:Y:S01]  /*1cfd0*/  STL [R1+0x328], R171 ;  /* 0x000328ab01007387 */ /* 0x0003e20000100800 */
[----:B------:R-:W-:-:S03]  /*1cfe0*/  IMAD.X R162, R162, 0x1, R3, P3 ;  /* 0x00000001a2a27824 */ /* 0x000fc600018e0603 */
[----:B-1----:R2:W5:Y:S04]  /*1cff0*/  LDL.LU R171, [R1+0x6f0] ;  /* 0x0006f00001ab7983 */ /* 0x0025680000300800 */
[----:B------:R1:W-:Y:S01]  /*1d000*/  STL [R1+0x2f4], R164 ;  /* 0x0002f4a401007387 */ /* 0x0003e20000100800 */
[----:B------:R-:W-:-:S03]  /*1d010*/  IADD3 R163, P3, R163, R37, RZ ;  /* 0x00000025a3a37210 */ /* 0x000fc60007f7e0ff */
[----:B-1----:R2:W5:Y:S04]  /*1d020*/  LDL.LU R164, [R1+0x6ec] ;  /* 0x0006ec0001a47983 */ /* 0x0025680000300800 */
[----:B------:R1:W-:Y:S01]  /*1d030*/  STL [R1+0x330], R165 ;  /* 0x000330a501007387 */ /* 0x0003e20000100800 */
[--C-:B------:R-:W-:Y:S01]  /*1d040*/  IMAD.X R21, R21, 0x1, R3.reuse, P4 ;  /* 0x0000000115157824 */ /* 0x100fe200020e0603 */
[----:B------:R-:W-:Y:S02]  /*1d050*/  IADD3 R128, P4, R128, R37, RZ ;  /* 0x0000002580807210 */ /* 0x000fe40007f9e0ff */
        /* <DEDUP_REMOVED lines=23> */
[----:B------:R-:W-:Y:S04]  /*1d1d0*/  STL [R1+0x314], R21 ;  /* 0x0003141501007387 */ /* 0x000fe80000100800 */
        /* <DEDUP_REMOVED lines=9> */
[----:B------:R-:W-:Y:S04]  /*1d270*/  STL [R1+0x324], R8 ;  /* 0x0003240801007387 */ /* 0x000fe80000100800 */
        /* <DEDUP_REMOVED lines=104> */
[-C--:B------:R-:W-:Y:S02]  /*1d900*/  IADD3 R243, P0, R243, R37.reuse, RZ ;  /* 0x00000025f3f37210 */ /* 0x080fe40007f1e0ff */
[----:B-1----:R2:W5:Y:S04]  /*1d910*/  LDL.LU R33, [R1+0x638] ;  /* 0x0006380001217983 */ /* 0x0025680000300800 */
[----:B------:R1:W-:Y:S01]  /*1d920*/  STL [R1+0x3f8], R34 ;  /* 0x0003f82201007387 */ /* 0x0003e20000100800 */
[----:B------:R-:W-:Y:S01]  /*1d930*/  IMAD.X R242, R242, 0x1, R3, P1 ;  /* 0x00000001f2f27824 */ /* 0x000fe200008e0603 */
[----:B------:R-:W-:-:S02]  /*1d940*/  IADD3 R241, P1, R241, R37, RZ ;  /* 0x00000025f1f17210 */ /* 0x000fc40007f3e0ff */
        /* <DEDUP_REMOVED lines=11> */
[----:B------:R-:W-:Y:S02]  /*1da00*/  IADD3 R235, P4, R235, R37, RZ ;  /* 0x00000025ebeb7210 */ /* 0x000fe40007f9e0ff */
[----:B-1----:R2:W5:Y:S04]  /*1da10*/  LDL.LU R250, [R1+0x628] ;  /* 0x0006280001fa7983 */ /* 0x0025680000300800 */
[----:B------:R-:W-:Y:S04]  /*1da20*/  STL [R1+0x3c4], R4 ;  /* 0x0003c40401007387 */ /* 0x000fe80000100800 */
[----:B------:R-:W-:Y:S04]  /*1da30*/  STL [R1+0x3cc], R249 ;  /* 0x0003ccf901007387 */ /* 0x000fe80000100800 */
[----:B------:R-:W-:Y:S04]  /*1da40*/  STL [R1+0x410], R248 ;  /* 0x000410f801007387 */ /* 0x000fe80000100800 */
[----:B------:R-:W-:Y:S04]  /*1da50*/  STL [R1+0x3d4], R247 ;  /* 0x0003d4f701007387 */ /* 0x000fe80000100800 */
[----:B------:R-:W-:Y:S01]  /*1da60*/  STL [R1+0x418], R243 ;  /* 0x000418f301007387 */ /* 0x000fe20000100800 */
[----:B------:R-:W-:-:S03]  /*1da70*/  IMAD.X R234, R234, 0x1, R3, P5 ;  /* 0x00000001eaea7824 */ /* 0x000fc600028e0603 */
[----:B------:R-:W-:Y:S01]  /*1da80*/  STL [R1+0x3e4], R242 ;  /* 0x0003e4f201007387 */ /* 0x000fe20000100800 */
[----:B------:R-:W-:-:S03]  /*1da90*/  IADD3 R233, P5, R233, R37, RZ ;  /* 0x00000025e9e97210 */ /* 0x000fc60007fbe0ff */
        /* <DEDUP_REMOVED lines=84> */
[----:B------:R1:W-:Y:S01]  /*1dfe0*/  STL [R1+0x4d0], R49 ;  /* 0x0004d03101007387 */ /* 0x0003e20000100800 */
[--C-:B------:R-:W-:Y:S01]  /*1dff0*/  IMAD.X R38, R38, 0x1, R3.reuse, P5 ;  /* 0x0000000126267824 */ /* 0x100fe200028e0603 */
[----:B------:R-:W-:Y:S01]  /*1e000*/  IADD3 R45, P5, R45, R37, RZ ;  /* 0x000000252d2d7210 */ /* 0x000fe20007fbe0ff */
[----:B------:R-:W-:Y:S01]  /*1e010*/  IMAD.X R36, R36, 0x1, R3, P6 ;  /* 0x0000000124247824 */ /* 0x000fe200030e0603 */
[----:B------:R2:W-:Y:S01]  /*1e020*/  STL [R1+0x49c], R48 ;  /* 0x00049c3001007387 */ /* 0x0005e20000100800 */
[----:B-1----:R-:W-:-:S03]  /*1e030*/  IMAD.MOV.U32 R49, RZ, RZ, 0x3f ;  /* 0x0000003fff317424 */ /* 0x002fc600078e00ff */
[----:B------:R2:W-:Y:S01]  /*1e040*/  STL [R1+0x4d8], R47 ;  /* 0x0004d82f01007387 */ /* 0x0005e20000100800 */
[--C-:B------:R-:W-:Y:S01]  /*1e050*/  IMAD.X R31, R31, 0x1, R3.reuse, P0 ;  /* 0x000000011f1f7824 */ /* 0x100fe200000e0603 */
[----:B------:R-:W-:Y:S02]  /*1e060*/  IADD3 R49, R49, c[0x0][0x180], RZ ;  /* 0x0000600031317a10 */ /* 0x000fe40007ffe0ff */
[----:B------:R2:W-:Y:S01]  /*1e070*/  STL [R1+0x4a4], R46 ;  /* 0x0004a42e01007387 */ /* 0x0005e20000100800 */
[--C-:B------:R-:W-:Y:S02]  /*1e080*/  IMAD.X R30, R30, 0x1, R3.reuse, P1 ;  /* 0x000000011e1e7824 */ /* 0x100fe400008e0603 */
[----:B------:R-:W-:Y:S01]  /*1e090*/  IMAD.X R29, R29, 0x1, R3, P2 ;  /* 0x000000011d1d7824 */ /* 0x000fe200010e0603 */
[----:B------:R2:W-:Y:S01]  /*1e0a0*/  STL [R1+0x4e0], R39 ;  /* 0x0004e02701007387 */ /* 0x0005e20000100800 */
[----:B---3--:R-:W-:Y:S01]  /*1e0b0*/  SHF.R.S32.HI R5, RZ, 0x1f, R49 ;  /* 0x0000001fff057819 */ /* 0x008fe20000011431 */
[----:B------:R-:W-:-:S02]  /*1e0c0*/  IMAD.X R28, R28, 0x1, R3, P3 ;  /* 0x000000011c1c7824 */ /* 0x000fc400018e0603 */
[----:B------:R2:W-:Y:S01]  /*1e0d0*/  STL [R1+0x4ac], R38 ;  /* 0x0004ac2601007387 */ /* 0x0005e20000100800 */
[----:B------:R-:W-:-:S03]  /*1e0e0*/  IMAD.X R22, R22, 0x1, R3, P5 ;  /* 0x0000000116167824 */ /* 0x000fc600028e0603 */
[----:B------:R2:W-:Y:S01]  /*1e0f0*/  STL [R1+0x4e8], R45 ;  /* 0x0004e82d01007387 */ /* 0x0005e20000100800 */
[----:B------:R-:W-:-:S03]  /*1e100*/  IMAD.X R23, R23, 0x1, R3, P4 ;  /* 0x0000000117177824 */ /* 0x000fc600020e0603 */
[----:B------:R2:W-:Y:S01]  /*1e110*/  STL [R1+0x4b4], R36 ;  /* 0x0004b42401007387 */ /* 0x0005e20000100800 */
[----:B------:R-:W-:-:S03]  /*1e120*/  LEA.HI R5, R5, R49, RZ, 0x6 ;  /* 0x0000003105057211 */ /* 0x000fc600078f30ff */
[----:B------:R2:W-:Y:S04]  /*1e130*/  STL [R1+0x4bc], R31 ;  /* 0x0004bc1f01007387 */ /* 0x0005e80000100800 */
[----:B------:R2:W-:Y:S04]  /*1e140*/  STL [R1+0x4c4], R30 ;  /* 0x0004c41e01007387 */ /* 0x0005e80000100800 */
[----:B------:R2:W-:Y:S01]  /*1e150*/  STL [R1+0x4cc], R29 ;  /* 0x0004cc1d01007387 */ /* 0x0005e20000100800 */
[----:B------:R-:W-:-:S03]  /*1e160*/  IMAD.MOV.U32 R249, RZ, RZ, c[0x0][0x188] ;  /* 0x00006200fff97624 */ /* 0x000fc600078e00ff */
[----:B------:R2:W-:Y:S01]  /*1e170*/  STL [R1+0x4d4], R28 ;  /* 0x0004d41c01007387 */ /* 0x0005e20000100800 */
[----:B------:R-:W-:-:S03]  /*1e180*/  SHF.R.S32.HI R5, RZ, 0x6, R5 ;  /* 0x00000006ff057819 */ /* 0x000fc60000011405 */
[----:B------:R2:W-:Y:S04]  /*1e190*/  STL [R1+0x4e4], R22 ;  /* 0x0004e41601007387 */ /* 0x0005e80000100800 */
[----:B------:R2:W-:Y:S01]  /*1e1a0*/  STL [R1+0x4dc], R23 ;  /* 0x0004dc1701007387 */ /* 0x0005e20000100800 */
[----:B------:R-:W-:Y:S01]  /*1e1b0*/  IMAD.SHL.U32 R4, R249, 0x40, RZ ;  /* 0x00000040f9047824 */ /* 0x000fe200078e00ff */
[----:B------:R-:W-:Y:S01]  /*1e1c0*/  ISETP.NE.U32.AND P0, PT, R5, R44, PT ;  /* 0x0000002c0500720c */ /* 0x000fe20003f05070 */
[----:B------:R-:W-:-:S05]  /*1e1d0*/  IMAD.SHL.U32 R249, R249, 0x40, RZ ;  /* 0x00000040f9f97824 */ /* 0x000fca00078e00ff */
[----:B------:R-:W-:Y:S02]  /*1e1e0*/  SHF.R.S32.HI R249, RZ, 0x1f, R249 ;  /* 0x0000001ffff97819 */ /* 0x000fe400000114f9 */
[C---:B------:R-:W-:Y:S02]  /*1e1f0*/  LEA R245, P6, R4.reuse, R245, 0x2 ;  /* 0x000000f504f57211 */ /* 0x040fe400078c10ff */
[----:B------:R-:W-:-:S05]  /*1e200*/  SHF.L.U64.HI R4, R4, 0x2, R249 ;  /* 0x0000000204047819 */ /* 0x000fca00000102f9 */
[----:B------:R-:W-:Y:S01]  /*1e210*/  IMAD.X R246, R246, 0x1, R4, P6 ;  /* 0x00000001f6f67824 */ /* 0x000fe200030e0604 */
[----:B--2---:R-:W-:Y:S01]  /*1e220*/  @!P0 CALL.REL.NOINC `(.L_x_1) ;  /* 0x0000001000008944 */ /* 0x004fe20003c00000 */
[----:B------:R-:W-:Y:S05]  /*1e230*/  BRA `(.L_x_2) ;  /* 0xfffef9f000007947 */ /* 0x000fea000383ffff */
.L_x_1:
[----:B------:R-:W2:Y:S01]  /*1e240*/  LDL.LU R4, [R1+0x618] ;  /* 0x0006180001047983 */ /* 0x000ea20000300800 */
[----:B------:R-:W-:-:S04]  /*1e250*/  DEPBAR.LE SB0, 0x0 ;  /* 0x000080000000791a */ /* 0x000fc80000000000 */
[----:B------:R-:W3:Y:S01]  /*1e260*/  S2R R8, SR_TID.X ;  /* 0x0000000000087919 */ /* 0x000ee20000002100 */
[----:B-----5:R-:W-:Y:S02]  /*1e270*/  IMAD.MOV.U32 R6, RZ, RZ, R52 ;  /* 0x000000ffff067224 */ /* 0x020fe400078e0034 */
[----:B------:R-:W-:Y:S02]  /*1e280*/  IMAD.MOV.U32 R7, RZ, RZ, R53 ;  /* 0x000000ffff077224 */ /* 0x000fe400078e0035 */
[----:B------:R-:W-:Y:S02]  /*1e290*/  IMAD.MOV.U32 R52, RZ, RZ, R34 ;  /* 0x000000ffff347224 */ /* 0x000fe400078e0022 */
[----:B------:R-:W-:Y:S02]  /*1e2a0*/  IMAD.MOV.U32 R53, RZ, RZ, R35 ;  /* 0x000000ffff357224 */ /* 0x000fe400078e0023 */
[----:B------:R-:W-:Y:S02]  /*1e2b0*/  IMAD.MOV.U32 R5, RZ, RZ, R33 ;  /* 0x000000ffff057224 */ /* 0x000fe400078e0021 */
[----:B------:R-:W-:-:S02]  /*1e2c0*/  IMAD.MOV.U32 R10, RZ, RZ, R60 ;  /* 0x000000ffff0a7224 */ /* 0x000fc400078e003c */
[----:B------:R-:W-:Y:S02]  /*1e2d0*/  IMAD.MOV.U32 R11, RZ, RZ, R61 ;  /* 0x000000ffff0b7224 */ /* 0x000fe400078e003d */
[----:B------:R-:W-:Y:S02]  /*1e2e0*/  IMAD.MOV.U32 R22, RZ, RZ, R96 ;  /* 0x000000ffff167224 */ /* 0x000fe400078e0060 */
[----:B------:R-:W-:Y:S02]  /*1e2f0*/  IMAD.MOV.U32 R23, RZ, RZ, R97 ;  /* 0x000000ffff177224 */ /* 0x000fe400078e0061 */
[----:B------:R-:W-:Y:S02]  /*1e300*/  IMAD.MOV.U32 R30, RZ, RZ, R180 ;  /* 0x000000ffff1e7224 */ /* 0x000fe400078e00b4 */
[----:B------:R-:W-:Y:S02]  /*1e310*/  IMAD.MOV.U32 R31, RZ, RZ, R181 ;  /* 0x000000ffff1f7224 */ /* 0x000fe400078e00b5 */
[----:B------:R-:W-:-:S02]  /*1e320*/  IMAD.MOV.U32 R9, RZ, RZ, R93 ;  /* 0x000000ffff097224 */ /* 0x000fc400078e005d */
[C---:B---3--:R-:W-:Y:S02]  /*1e330*/  IMAD.SHL.U32 R3, R8.reuse, 0x800, RZ ;  /* 0x0000080008037824 */ /* 0x048fe400078e00ff */
[----:B------:R-:W-:Y:S02]  /*1e340*/  IMAD.SHL.U32 R2, R8, 0x80, RZ ;  /* 0x0000008008027824 */ /* 0x000fe400078e00ff */
[----:B------:R-:W-:Y:S01]  /*1e350*/  IMAD.MOV.U32 R60, RZ, RZ, R94 ;  /* 0x000000ffff3c7224 */ /* 0x000fe200078e005e */
[----:B------:R-:W-:Y:S01]  /*1e360*/  LOP3.LUT R3, R3, 0xc000, RZ, 0xc0, !PT ;  /* 0x0000c00003037812 */ /* 0x000fe200078ec0ff */
[----:B------:R-:W-:Y:S01]  /*1e370*/  IMAD.MOV.U32 R61, RZ, RZ, R95 ;  /* 0x000000ffff3d7224 */ /* 0x000fe200078e005f */
[----:B------:R-:W-:Y:S01]  /*1e380*/  LOP3.LUT R2, R2, 0x3000, RZ, 0xc0, !PT ;  /* 0x0000300002027812 */ /* 0x000fe200078ec0ff */
[----:B------:R-:W-:Y:S02]  /*1e390*/  IMAD.MOV.U32 R20, RZ, RZ, R152 ;  /* 0x000000ffff147224 */ /* 0x000fe400078e0098 */
[----:B------:R-:W-:-:S02]  /*1e3a0*/  IMAD.MOV.U32 R21, RZ, RZ, R153 ;  /* 0x000000ffff157224 */ /* 0x000fc400078e0099 */
[----:B------:R-:W-:Y:S02]  /*1e3b0*/  IMAD.MOV.U32 R96, RZ, RZ, R154 ;  /* 0x000000ffff607224 */ /* 0x000fe400078e009a */
[----:B------:R-:W-:Y:S02]  /*1e3c0*/  IMAD.MOV.U32 R97, RZ, RZ, R155 ;  /* 0x000000ffff617224 */ /* 0x000fe400078e009b */
[----:B------:R-:W-:Y:S02]  /*1e3d0*/  IMAD.MOV.U32 R28, RZ, RZ, R148 ;  /* 0x000000ffff1c7224 */ /* 0x000fe400078e0094 */
[----:B------:R-:W-:Y:S02]  /*1e3e0*/  IMAD.MOV.U32 R29, RZ, RZ, R149 ;  /* 0x000000ffff1d7224 */ /* 0x000fe400078e0095 */
[----:B------:R-:W-:Y:S02]  /*1e3f0*/  IMAD.MOV.U32 R180, RZ, RZ, R150 ;  /* 0x000000ffffb47224 */ /* 0x000fe400078e0096 */
[----:B------:R-:W-:Y:S01]  /*1e400*/  IMAD.MOV.U32 R181, RZ, RZ, R151 ;  /* 0x000000ffffb57224 */ /* 0x000fe200078e0097 */
[----:B------:R-:W-:Y:S01]  /*1e410*/  BAR.SYNC.DEFER_BLOCKING 0x0 ;  /* 0x0000000000007b1d */ /* 0x000fe20000010000 */
[----:B-12---:R-:W-:Y:S01]  /*1e420*/  LOP3.LUT R0, R4, 0x100, RZ, 0xc0, !PT ;  /* 0x0000010004007812 */ /* 0x006fe200078ec0ff */
[----:B------:R-:W-:-:S03]  /*1e430*/  IMAD.MOV.U32 R4, RZ, RZ, R32 ;  /* 0x000000ffff047224 */ /* 0x000fc600078e0020 */
[----:B------:R-:W-:Y:S01]  /*1e440*/  IADD3 R2, R2, R0, R3 ;  /* 0x0000000002027210 */ /* 0x000fe20007ffe003 */
[C---:B------:R-:W-:Y:S02]  /*1e450*/  IMAD.SHL.U32 R0, R8.reuse, 0x20, RZ ;  /* 0x0000002008007824 */ /* 0x040fe400078e00ff */
[----:B------:R-:W-:-:S03]  /*1e460*/  IMAD.SHL.U32 R3, R8, 0x4, RZ ;  /* 0x0000000408037824 */ /* 0x000fc600078e00ff */
[----:B------:R-:W-:-:S04]  /*1e470*/  LOP3.LUT R0, R0, 0x60, RZ, 0xc0, !PT ;  /* 0x0000006000007812 */ /* 0x000fc800078ec0ff */
[----:B------:R-:W-:-:S05]  /*1e480*/  LOP3.LUT R0, R0, 0x70, R3, 0x78, !PT ;  /* 0x0000007000007812 */ /* 0x000fca00078e7803 */
[----:B------:R-:W-:Y:S02]  /*1e490*/  IMAD.IADD R0, R0, 0x1, R2 ;  /* 0x0000000100007824 */ /* 0x000fe400078e0202 */
[C---:B------:R-:W-:Y:S01]  /*1e4a0*/  IMAD.SHL.U32 R2, R8.reuse, 0x2000, RZ ;  /* 0x0000200008027824 */ /* 0x040fe200078e00ff */
[----:B------:R-:W-:Y:S02]  /*1e4b0*/  LOP3.LUT R8, R8, 0xff, RZ, 0xc0, !PT ;  /* 0x000000ff08087812 */ /* 0x000fe400078ec0ff */
[----:B------:R1:W-:Y:S02]  /*1e4c0*/  STS.128 [R0+0x80], R52 ;  /* 0x0000803400007388 */ /* 0x0003e40000000c00 */
[----:B------:R-:W-:Y:S02]  /*1e4d0*/  LOP3.LUT R2, R2, 0xc000, RZ, 0xc0, !PT ;  /* 0x0000c00002027812 */ /* 0x000fe400078ec0ff */
[----:B------:R2:W-:Y:S03]  /*1e4e0*/  STS.128 [R0], R4 ;  /* 0x0000000400007388 */ /* 0x0005e60000000c00 */
[----:B------:R-:W-:Y:S01]  /*1e4f0*/  IMAD R2, R8, 0x10, R2 ;  /* 0x0000001008027824 */ /* 0x000fe200078e0202 */
[----:B------:R-:W-:Y:S01]  /*1e500*/  STS.128 [R0+0x880], R60 ;  /* 0x0008803c00007388 */ /* 0x000fe20000000c00 */
[----:B------:R-:W-:-:S03]  /*1e510*/  IMAD.MOV.U32 R8, RZ, RZ, R92 ;  /* 0x000000ffff087224 */ /* 0x000fc600078e005c */
[----:B------:R-:W-:Y:S04]  /*1e520*/  STS.128 [R0+0xa00], R20 ;  /* 0x000a001400007388 */ /* 0x000fe80000000c00 */
[----:B-1----:R-:W3:Y:S04]  /*1e530*/  LDL.LU R52, [R1+0x120] ;  /* 0x0001200001347983 */ /* 0x002ee80000300800 */
[----:B------:R-:W3:Y:S01]  /*1e540*/  LDL.LU R53, [R1+0x124] ;  /* 0x0001240001357983 */ /* 0x000ee20000300800 */
[----:B--2---:R-:W-:Y:S02]  /*1e550*/  IMAD.MOV.U32 R4, RZ, RZ, R80 ;  /* 0x000000ffff047224 */ /* 0x004fe400078e0050 */
[----:B------:R-:W-:Y:S01]  /*1e560*/  IMAD.MOV.U32 R5, RZ, RZ, R81 ;  /* 0x000000ffff057224 */ /* 0x000fe200078e0051 */
[----:B------:R-:W3:Y:S01]  /*1e570*/  LDL.LU R54, [R1+0x150] ;  /* 0x0001500001367983 */ /* 0x000ee20000300800 */
[----:B------:R-:W-:-:S02]  /*1e580*/  IMAD.MOV.U32 R6, RZ, RZ, R84 ;  /* 0x000000ffff067224 */ /* 0x000fc400078e0054 */
[----:B------:R-:W-:Y:S01]  /*1e590*/  IMAD.MOV.U32 R7, RZ, RZ, R85 ;  /* 0x000000ffff077224 */ /* 0x000fe200078e0055 */
[----:B------:R-:W3:Y:S01]  /*1e5a0*/  LDL.LU R55, [R1+0x154] ;  /* 0x0001540001377983 */ /* 0x000ee20000300800 */
[----:B------:R-:W-:Y:S02]  /*1e5b0*/  IMAD.MOV.U32 R84, RZ, RZ, R82 ;  /* 0x000000ffff547224 */ /* 0x000fe400078e0052 */
[----:B------:R-:W-:Y:S01]  /*1e5c0*/  IMAD.MOV.U32 R85, RZ, RZ, R83 ;  /* 0x000000ffff557224 */ /* 0x000fe200078e0053 */
[----:B------:R1:W-:Y:S04]  /*1e5d0*/  STS.128 [R0+0x200], R4 ;  /* 0x0002000400007388 */ /* 0x0003e80000000c00 */
[----:B------:R-:W-:Y:S04]  /*1e5e0*/  STS.128 [R0+0x280], R84 ;  /* 0x0002805400007388 */ /* 0x000fe80000000c00 */
[----:B------:R-:W-:Y:S04]  /*1e5f0*/  STS.128 [R0+0x800], R8 ;  /* 0x0008000800007388 */ /* 0x000fe80000000c00 */
[----:B------:R-:W-:Y:S01]  /*1e600*/  STS.128 [R0+0xa80], R96 ;  /* 0x000a806000007388 */ /* 0x000fe20000000c00 */
[----:B-1----:R-:W-:-:S03]  /*1e610*/  IMAD.MOV.U32 R4, RZ, RZ, R112 ;  /* 0x000000ffff047224 */ /* 0x002fc600078e0070 */
[----:B------:R-:W-:Y:S01]  /*1e620*/  STS.128 [R0+0xc00], R28 ;  /* 0x000c001c00007388 */ /* 0x000fe20000000c00 */
[----:B------:R-:W-:Y:S02]  /*1e630*/  IMAD.MOV.U32 R5, RZ, RZ, R113 ;  /* 0x000000ffff057224 */ /* 0x000fe400078e0071 */
[----:B------:R-:W-:Y:S01]  /*1e640*/  IMAD.MOV.U32 R6, RZ, RZ, R116 ;  /* 0x000000ffff067224 */ /* 0x000fe200078e0074 */
[----:B------:R-:W-:Y:S01]  /*1e650*/  STS.128 [R0+0xc80], R180 ;  /* 0x000c80b400007388 */ /* 0x000fe20000000c00 */
[----:B------:R-:W-:Y:S02]  /*1e660*/  IMAD.MOV.U32 R7, RZ, RZ, R117 ;  /* 0x000000ffff077224 */ /* 0x000fe400078e0075 */
[----:B------:R-:W-:Y:S02]  /*1e670*/  IMAD.MOV.U32 R116, RZ, RZ, R114 ;  /* 0x000000ffff747224 */ /* 0x000fe400078e0072 */
[----:B------:R-:W-:Y:S01]  /*1e680*/  IMAD.MOV.U32 R117, RZ, RZ, R115 ;  /* 0x000000ffff757224 */ /* 0x000fe200078e0073 */
[----:B------:R1:W-:Y:S04]  /*1e690*/  STS.128 [R0+0x400], R4 ;  /* 0x0004000400007388 */ /* 0x0003e80000000c00 */
[----:B------:R-:W-:Y:S01]  /*1e6a0*/  STS.128 [R0+0x480], R116 ;  /* 0x0004807400007388 */ /* 0x000fe20000000c00 */
[----:B-1----:R-:W-:-:S02]  /*1e6b0*/  IMAD.MOV.U32 R4, RZ, RZ, R160 ;  /* 0x000000ffff047224 */ /* 0x002fc400078e00a0 */
[----:B------:R-:W-:Y:S02]  /*1e6c0*/  IMAD.MOV.U32 R5, RZ, RZ, R161 ;  /* 0x000000ffff057224 */ /* 0x000fe400078e00a1 */
[----:B------:R-:W-:Y:S02]  /*1e6d0*/  IMAD.MOV.U32 R6, RZ, RZ, R164 ;  /* 0x000000ffff067224 */ /* 0x000fe400078e00a4 */
        /* <DEDUP_REMOVED lines=11> */
[----:B------:R-:W-:Y:S04]  /*1e790*/  STS.128 [R0+0xe00], R4 ;  /* 0x000e000400007388 */ /* 0x000fe80000000c00 */
[----:B------:R-:W-:Y:S04]  /*1e7a0*/  STS.128 [R0+0xe80], R12 ;  /* 0x000e800c00007388 */ /* 0x000fe80000000c00 */
[----:B------:R-:W-:Y:S01]  /*1e7b0*/  BAR.SYNC.DEFER_BLOCKING 0x0 ;  /* 0x0000000000007b1d */ /* 0x000fe20000010000 */
[----:B------:R-:W-:-:S02]  /*1e7c0*/  LOP3.LUT R213, R2, 0x20, RZ, 0x3c, !PT ;  /* 0x0000002002d57812 */ /* 0x000fc400078e3cff */
[C---:B------:R-:W-:Y:S02]  /*1e7d0*/  LOP3.LUT R212, R2.reuse, 0x40, RZ, 0x3c, !PT ;  /* 0x0000004002d47812 */ /* 0x040fe400078e3cff */
[----:B------:R-:W-:Y:S01]  /*1e7e0*/  LOP3.LUT R3, R2, 0x60, RZ, 0x3c, !PT ;  /* 0x0000006002037812 */ /* 0x000fe200078e3cff */
[----:B------:R-:W1:Y:S04]  /*1e7f0*/  LDS.128 R200, [R2] ;  /* 0x0000000002c87984 */ /* 0x000e680000000c00 */
[----:B------:R-:W-:Y:S04]  /*1e800*/  LDS.128 R196, [R2+0x1000] ;  /* 0x0010000002c47984 */ /* 0x000fe80000000c00 */
[----:B------:R-:W-:Y:S04]  /*1e810*/  LDS.128 R192, [R2+0x2000] ;  /* 0x0020000002c07984 */ /* 0x000fe80000000c00 */
[----:B------:R-:W-:Y:S04]  /*1e820*/  LDS.128 R188, [R2+0x3000] ;  /* 0x0030000002bc7984 */ /* 0x000fe80000000c00 */
[----:B------:R-:W2:Y:S04]  /*1e830*/  LDS.128 R184, [R213] ;  /* 0x00000000d5b87984 */ /* 0x000ea80000000c00 */
[----:B------:R-:W-:Y:S04]  /*1e840*/  LDS.128 R180, [R213+0x1000] ;  /* 0x00100000d5b47984 */ /* 0x000fe80000000c00 */
[----:B------:R-:W-:Y:S04]  /*1e850*/  LDS.128 R32, [R213+0x2000] ;  /* 0x00200000d5207984 */ /* 0x000fe80000000c00 */
[----:B------:R-:W-:Y:S04]  /*1e860*/  LDS.128 R4, [R213+0x3000] ;  /* 0x00300000d5047984 */ /* 0x000fe80000000c00 */
[----:B------:R-:W4:Y:S04]  /*1e870*/  LDS.128 R48, [R212] ;  /* 0x00000000d4307984 */ /* 0x000f280000000c00 */
[----:B------:R-:W-:Y:S04]  /*1e880*/  LDS.128 R36, [R212+0x1000] ;  /* 0x00100000d4247984 */ /* 0x000fe80000000c00 */
[----:B------:R-:W-:Y:S04]  /*1e890*/  LDS.128 R16, [R212+0x2000] ;  /* 0x00200000d4107984 */ /* 0x000fe80000000c00 */
[----:B------:R-:W-:Y:S04]  /*1e8a0*/  LDS.128 R12, [R212+0x3000] ;  /* 0x00300000d40c7984 */ /* 0x000fe80000000c00 */
[----:B------:R-:W1:Y:S04]  /*1e8b0*/  LDS.128 R44, [R3] ;  /* 0x00000000032c7984 */ /* 0x000e680000000c00 */
[----:B------:R-:W1:Y:S04]  /*1e8c0*/  LDS.128 R28, [R3+0x1000] ;  /* 0x00100000031c7984 */ /* 0x000e680000000c00 */
[----:B------:R-:W1:Y:S04]  /*1e8d0*/  LDS.128 R20, [R3+0x2000] ;  /* 0x0020000003147984 */ /* 0x000e680000000c00 */
[----:B------:R-:W1:Y:S04]  /*1e8e0*/  LDS.128 R8, [R3+0x3000] ;  /* 0x0030000003087984 */ /* 0x000e680000000c00 */
[----:B------:R-:W-:Y:S06]  /*1e8f0*/  BAR.SYNC.DEFER_BLOCKING 0x0 ;  /* 0x0000000000007b1d */ /* 0x000fec0000010000 */
[----:B---3--:R3:W-:Y:S04]  /*1e900*/  STS.128 [R0], R52 ;  /* 0x0000003400007388 */ /* 0x0087e80000000c00 */
[----:B---3--:R-:W3:Y:S04]  /*1e910*/  LDL.LU R52, [R1+0x128] ;  /* 0x0001280001347983 */ /* 0x008ee80000300800 */
[----:B------:R-:W3:Y:S04]  /*1e920*/  LDL.LU R53, [R1+0x12c] ;  /* 0x00012c0001357983 */ /* 0x000ee80000300800 */
[----:B------:R-:W3:Y:S04]  /*1e930*/  LDL.LU R54, [R1+0x158] ;  /* 0x0001580001367983 */ /* 0x000ee80000300800 */
[----:B------:R-:W3:Y:S04]  /*1e940*/  LDL.LU R55, [R1+0x15c] ;  /* 0x00015c0001377983 */ /* 0x000ee80000300800 */
[----:B------:R-:W2:Y:S04]  /*1e950*/  LDL.LU R62, [R1+0x110] ;  /* 0x00011000013e7983 */ /* 0x000ea80000300800 */
[----:B------:R-:W2:Y:S01]  /*1e960*/  LDL.LU R63, [R1+0x114] ;  /* 0x00011400013f7983 */ /* 0x000ea20000300800 */
[----:B------:R-:W-:-:S02]  /*1e970*/  IMAD.MOV.U32 R80, RZ, RZ, R136 ;  /* 0x000000ffff507224 */ /* 0x000fc400078e0088 */
[----:B------:R-:W-:Y:S02]  /*1e980*/  IMAD.MOV.U32 R81, RZ, RZ, R137 ;  /* 0x000000ffff517224 */ /* 0x000fe400078e0089 */
[----:B------:R-:W-:Y:S02]  /*1e990*/  IMAD.MOV.U32 R82, RZ, RZ, R156 ;  /* 0x000000ffff527224 */ /* 0x000fe400078e009c */
[----:B------:R-:W-:Y:S02]  /*1e9a0*/  IMAD.MOV.U32 R83, RZ, RZ, R157 ;  /* 0x000000ffff537224 */ /* 0x000fe400078e009d */
[----:B------:R-:W-:Y:S02]  /*1e9b0*/  IMAD.MOV.U32 R156, RZ, RZ, R138 ;  /* 0x000000ffff9c7224 */ /* 0x000fe400078e008a */
[----:B------:R-:W-:Y:S01]  /*1e9c0*/  IMAD.MOV.U32 R157, RZ, RZ, R139 ;  /* 0x000000ffff9d7224 */ /* 0x000fe200078e008b */
[----:B---3--:R3:W-:Y:S04]  /*1e9d0*/  STS.128 [R0+0x80], R52 ;  /* 0x0000803400007388 */ /* 0x0087e80000000c00 */
[----:B---3--:R-:W3:Y:S04]  /*1e9e0*/  LDL.LU R54, [R1+0x118] ;  /* 0x0001180001367983 */ /* 0x008ee80000300800 */
[----:B------:R-:W3:Y:S04]  /*1e9f0*/  LDL.LU R55, [R1+0x11c] ;  /* 0x00011c0001377983 */ /* 0x000ee80000300800 */
[----:B------:R-:W4:Y:S04]  /*1ea00*/  LDL.LU R136, [R1+0x1f0] ;  /* 0x0001f00001887983 */ /* 0x000f280000300800 */
[----:B------:R-:W4:Y:S04]  /*1ea10*/  LDL.LU R137, [R1+0x1f4] ;  /* 0x0001f40001897983 */ /* 0x000f280000300800 */
[----:B------:R-:W4:Y:S04]  /*1ea20*/  LDL.LU R138, [R1+0x230] ;  /* 0x00023000018a7983 */ /* 0x000f280000300800 */
[----:B------:R-:W4:Y:S01]  /*1ea30*/  LDL.LU R139, [R1+0x234] ;  /* 0x00023400018b7983 */ /* 0x000f220000300800 */
[----:B------:R-:W-:-:S02]  /*1ea40*/  IMAD.MOV.U32 R52, RZ, RZ, R90 ;  /* 0x000000ffff347224 */ /* 0x000fc400078e005a */
[----:B------:R-:W-:Y:S02]  /*1ea50*/  IMAD.MOV.U32 R53, RZ, RZ, R91 ;  /* 0x000000ffff357224 */ /* 0x000fe400078e005b */
[----:B------:R-:W-:Y:S02]  /*1ea60*/  IMAD.MOV.U32 R60, RZ, RZ, R88 ;  /* 0x000000ffff3c7224 */ /* 0x000fe400078e0058 */
[----:B------:R-:W-:-:S05]  /*1ea70*/  IMAD.MOV.U32 R61, RZ, RZ, R89 ;  /* 0x000000ffff3d7224 */ /* 0x000fca00078e0059 */
[----:B--2---:R2:W-:Y:S04]  /*1ea80*/  STS.128 [R0+0x200], R60 ;  /* 0x0002003c00007388 */ /* 0x0045e80000000c00 */
[----:B------:R-:W-:Y:S04]  /*1ea90*/  STS.128 [R0+0xc00], R80 ;  /* 0x000c005000007388 */ /* 0x000fe80000000c00 */
[----:B------:R-:W-:Y:S01]  /*1eaa0*/  STS.128 [R0+0xc80], R156 ;  /* 0x000c809c00007388 */ /* 0x000fe20000000c00 */
[----:B--2---:R-:W-:Y:S02]  /*1eab0*/  IMAD.MOV.U32 R62, RZ, RZ, R68 ;  /* 0x000000ffff3e7224 */ /* 0x004fe400078e0044 */
[----:B------:R-:W-:-:S02]  /*1eac0*/  IMAD.MOV.U32 R63, RZ, RZ, R69 ;  /* 0x000000ffff3f7224 */ /* 0x000fc400078e0045 */
[----:B------:R-:W-:Y:S02]  /*1ead0*/  IMAD.MOV.U32 R68, RZ, RZ, R66 ;  /* 0x000000ffff447224 */ /* 0x000fe400078e0042 */
        /* <DEDUP_REMOVED lines=8> */
[----:B------:R-:W-:Y:S01]  /*1eb60*/  IMAD.MOV.U32 R105, RZ, RZ, R103 ;  /* 0x000000ffff697224 */ /* 0x000fe200078e0067 */
[----:B------:R-:W-:Y:S04]  /*1eb70*/  STS.128 [R0+0x800], R60 ;  /* 0x0008003c00007388 */ /* 0x000fe80000000c00 */
[----:B------:R-:W-:Y:S04]  /*1eb80*/  STS.128 [R0+0x880], R68 ;  /* 0x0008804400007388 */ /* 0x000fe80000000c00 */
[----:B------:R-:W-:Y:S04]  /*1eb90*/  STS.128 [R0+0xa00], R64 ;  /* 0x000a004000007388 */ /* 0x000fe80000000c00 */
[----:B------:R-:W-:Y:S04]  /*1eba0*/  STS.128 [R0+0xa80], R104 ;  /* 0x000a806800007388 */ /* 0x000fe80000000c00 */
[----:B---3--:R2:W-:Y:S02]  /*1ebb0*/  STS.128 [R0+0x280], R52 ;  /* 0x0002803400007388 */ /* 0x0085e40000000c00 */
[----:B--2---:R-:W-:-:S02]  /*1ebc0*/  IMAD.MOV.U32 R52, RZ, RZ, R120 ;  /* 0x000000ffff347224 */ /* 0x004fc400078e0078 */
[----:B------:R-:W-:Y:S02]  /*1ebd0*/  IMAD.MOV.U32 R53, RZ, RZ, R121 ;  /* 0x000000ffff357224 */ /* 0x000fe400078e0079 */
[----:B------:R-:W-:Y:S02]  /*1ebe0*/  IMAD.MOV.U32 R54, RZ, RZ, R124 ;  /* 0x000000ffff367224 */ /* 0x000fe400078e007c */
[----:B------:R-:W-:-:S05]  /*1ebf0*/  IMAD.MOV.U32 R55, RZ, RZ, R125 ;  /* 0x000000ffff377224 */ /* 0x000fca00078e007d */
[----:B------:R2:W-:Y:S01]  /*1ec00*/  STS.128 [R0+0x400], R52 ;  /* 0x0004003400007388 */ /* 0x0005e20000000c00 */
[----:B------:R-:W-:Y:S02]  /*1ec10*/  IMAD.MOV.U32 R124, RZ, RZ, R122 ;  /* 0x000000ffff7c7224 */ /* 0x000fe400078e007a */
[----:B------:R-:W-:Y:S02]  /*1ec20*/  IMAD.MOV.U32 R125, RZ, RZ, R123 ;  /* 0x000000ffff7d7224 */ /* 0x000fe400078e007b */
[----:B--2---:R-:W-:Y:S02]  /*1ec30*/  IMAD.MOV.U32 R52, RZ, RZ, R168 ;  /* 0x000000ffff347224 */ /* 0x004fe400078e00a8 */
[----:B------:R-:W-:Y:S02]  /*1ec40*/  IMAD.MOV.U32 R53, RZ, RZ, R169 ;  /* 0x000000ffff357224 */ /* 0x000fe400078e00a9 */
[----:B------:R-:W-:Y:S02]  /*1ec50*/  IMAD.MOV.U32 R54, RZ, RZ, R172 ;  /* 0x000000ffff367224 */ /* 0x000fe400078e00ac */
[----:B------:R-:W-:-:S02]  /*1ec60*/  IMAD.MOV.U32 R55, RZ, RZ, R173 ;  /* 0x000000ffff377224 */ /* 0x000fc400078e00ad */
[----:B------:R-:W-:-:S03]  /*1ec70*/  IMAD.MOV.U32 R172, RZ, RZ, R170 ;  /* 0x000000ffffac7224 */ /* 0x000fc600078e00aa */
[----:B------:R2:W-:Y:S01]  /*1ec80*/  STS.128 [R0+0x600], R52 ;  /* 0x0006003400007388 */ /* 0x0005e20000000c00 */
[----:B------:R-:W-:-:S03]  /*1ec90*/  IMAD.MOV.U32 R173, RZ, RZ, R171 ;  /* 0x000000ffffad7224 */ /* 0x000fc600078e00ab */
[----:B------:R-:W-:Y:S04]  /*1eca0*/  STS.128 [R0+0x480], R124 ;  /* 0x0004807c00007388 */ /* 0x000fe80000000c00 */
[----:B------:R-:W-:Y:S01]  /*1ecb0*/  STS.128 [R0+0x680], R172 ;  /* 0x000680ac00007388 */ /* 0x000fe20000000c00 */
[----:B--2---:R-:W-:Y:S02]  /*1ecc0*/  IMAD.MOV.U32 R54, RZ, RZ, R220 ;  /* 0x000000ffff367224 */ /* 0x004fe400078e00dc */
[----:B------:R-:W-:Y:S02]  /*1ecd0*/  IMAD.MOV.U32 R55, RZ, RZ, R221 ;  /* 0x000000ffff377224 */ /* 0x000fe400078e00dd */
[----:B------:R-:W-:Y:S02]  /*1ece0*/  IMAD.MOV.U32 R52, RZ, RZ, R40 ;  /* 0x000000ffff347224 */ /* 0x000fe400078e0028 */
[----:B------:R-:W-:-:S02]  /*1ecf0*/  IMAD.MOV.U32 R53, RZ, RZ, R41 ;  /* 0x000000ffff357224 */ /* 0x000fc400078e0029 */
[----:B------:R-:W-:Y:S02]  /*1ed00*/  IMAD.MOV.U32 R220, RZ, RZ, R42 ;  /* 0x000000ffffdc7224 */ /* 0x000fe400078e002a */
[----:B------:R-:W-:Y:S01]  /*1ed10*/  IMAD.MOV.U32 R221, RZ, RZ, R43 ;  /* 0x000000ffffdd7224 */ /* 0x000fe200078e002b */
[----:B------:R-:W-:Y:S04]  /*1ed20*/  STS.128 [R0+0xe00], R52 ;  /* 0x000e003400007388 */ /* 0x000fe80000000c00 */
[----:B------:R-:W-:Y:S04]  /*1ed30*/  STS.128 [R0+0xe80], R220 ;  /* 0x000e80dc00007388 */ /* 0x000fe80000000c00 */
[----:B------:R-:W-:Y:S06]  /*1ed40*/  BAR.SYNC.DEFER_BLOCKING 0x0 ;  /* 0x0000000000007b1d */ /* 0x000fec0000010000 */
[----:B------:R-:W2:Y:S04]  /*1ed50*/  LDS.128 R124, [R2] ;  /* 0x00000000027c7984 */ /* 0x000ea80000000c00 */
[----:B------:R-:W-:Y:S04]  /*1ed60*/  LDS.128 R112, [R2+0x1000] ;  /* 0x0010000002707984 */ /* 0x000fe80000000c00 */
[----:B------:R-:W-:Y:S04]  /*1ed70*/  LDS.128 R80, [R2+0x2000] ;  /* 0x0020000002507984 */ /* 0x000fe80000000c00 */
[----:B------:R-:W-:Y:S04]  /*1ed80*/  LDS.128 R68, [R2+0x3000] ;  /* 0x0030000002447984 */ /* 0x000fe80000000c00 */
[----:B------:R-:W3:Y:S04]  /*1ed90*/  LDS.128 R120, [R213] ;  /* 0x00000000d5787984 */ /* 0x000ee80000000c00 */
[----:B------:R-:W-:Y:S04]  /*1eda0*/  LDS.128 R92, [R213+0x1000] ;  /* 0x00100000d55c7984 */ /* 0x000fe80000000c00 */
[----:B------:R-:W-:Y:S04]  /*1edb0*/  LDS.128 R88, [R213+0x2000] ;  /* 0x00200000d5587984 */ /* 0x000fe80000000c00 */
[----:B------:R-:W-:Y:S04]  /*1edc0*/  LDS.128 R64, [R213+0x3000] ;  /* 0x00300000d5407984 */ /* 0x000fe80000000c00 */
[----:B------:R-:W1:Y:S04]  /*1edd0*/  LDS.128 R104, [R212] ;  /* 0x00000000d4687984 */ /* 0x000e680000000c00 */
        /* <DEDUP_REMOVED lines=8> */
[----:B----4-:R4:W-:Y:S04]  /*1ee60*/  STS.128 [R0], R136 ;  /* 0x0000008800007388 */ /* 0x0109e80000000c00 */
[----:B----4-:R-:W4:Y:S04]  /*1ee70*/  LDL.LU R136, [R1+0x1f8] ;  /* 0x0001f80001887983 */ /* 0x010f280000300800 */
[----:B------:R-:W4:Y:S04]  /*1ee80*/  LDL.LU R137, [R1+0x1fc] ;  /* 0x0001fc0001897983 */ /* 0x000f280000300800 */
[----:B------:R-:W4:Y:S04]  /*1ee90*/  LDL.LU R138, [R1+0x238] ;  /* 0x00023800018a7983 */ /* 0x000f280000300800 */
[----:B------:R-:W4:Y:S04]  /*1eea0*/  LDL.LU R139, [R1+0x23c] ;  /* 0x00023c00018b7983 */ /* 0x000f280000300800 */
[----:B------:R-:W2:Y:S04]  /*1eeb0*/  LDL.LU R148, [R1+0x140] ;  /* 0x0001400001947983 */ /* 0x000ea80000300800 */
[----:B------:R-:W2:Y:S04]  /*1eec0*/  LDL.LU R149, [R1+0x144] ;  /* 0x0001440001957983 */ /* 0x000ea80000300800 */
[----:B------:R-:W2:Y:S04]  /*1eed0*/  LDL.LU R150, [R1+0x1c0] ;  /* 0x0001c00001967983 */ /* 0x000ea80000300800 */
[----:B------:R-:W2:Y:S04]  /*1eee0*/  LDL.LU R151, [R1+0x1c4] ;  /* 0x0001c40001977983 */ /* 0x000ea80000300800 */
[----:B----4-:R4:W-:Y:S04]  /*1eef0*/  STS.128 [R0+0x80], R136 ;  /* 0x0000808800007388 */ /* 0x0109e80000000c00 */
[----:B----4-:R-:W4:Y:S04]  /*1ef00*/  LDL.LU R136, [R1+0x148] ;  /* 0x0001480001887983 */ /* 0x010f280000300800 */
[----:B------:R-:W4:Y:S04]  /*1ef10*/  LDL.LU R137, [R1+0x14c] ;  /* 0x00014c0001897983 */ /* 0x000f280000300800 */
[----:B------:R-:W4:Y:S04]  /*1ef20*/  LDL.LU R138, [R1+0x1c8] ;  /* 0x0001c800018a7983 */ /* 0x000f280000300800 */
[----:B------:R-:W4:Y:S04]  /*1ef30*/  LDL.LU R139, [R1+0x1cc] ;  /* 0x0001cc00018b7983 */ /* 0x000f280000300800 */
[----:B--2---:R-:W-:Y:S04]  /*1ef40*/  STS.128 [R0+0x200], R148 ;  /* 0x0002009400007388 */ /* 0x004fe80000000c00 */
[----:B----4-:R2:W-:Y:S04]  /*1ef50*/  STS.128 [R0+0x280], R136 ;  /* 0x0002808800007388 */ /* 0x0105e80000000c00 */
[----:B--2---:R-:W2:Y:S04]  /*1ef60*/  LDL.LU R138, [R1+0x130] ;  /* 0x00013000018a7983 */ /* 0x004ea80000300800 */
[----:B------:R-:W2:Y:S04]  /*1ef70*/  LDL.LU R139, [R1+0x134] ;  /* 0x00013400018b7983 */ /* 0x000ea80000300800 */
[----:B------:R-:W4:Y:S04]  /*1ef80*/  LDL.LU R150, [R1+0x138] ;  /* 0x0001380001967983 */ /* 0x000f280000300800 */
[----:B------:R-:W4:Y:S01]  /*1ef90*/  LDL.LU R151, [R1+0x13c] ;  /* 0x00013c0001977983 */ /* 0x000f220000300800 */
[----:B------:R-:W-:-:S02]  /*1efa0*/  IMAD.MOV.U32 R136, RZ, RZ, R128 ;  /* 0x000000ffff887224 */ /* 0x000fc400078e0080 */
[----:B------:R-:W-:Y:S01]  /*1efb0*/  IMAD.MOV.U32 R137, RZ, RZ, R129 ;  /* 0x000000ffff897224 */ /* 0x000fe200078e0081 */
[----:B------:R-:W3:Y:S01]  /*1efc0*/  LDL.LU R215, [R1+0x614] ;  /* 0x0006140001d77983 */ /* 0x000ee20000300800 */
[----:B------:R-:W-:Y:S02]  /*1efd0*/  IMAD.MOV.U32 R148, RZ, RZ, R130 ;  /* 0x000000ffff947224 */ /* 0x000fe400078e0082 */
[----:B------:R-:W-:Y:S02]  /*1efe0*/  IMAD.MOV.U32 R149, RZ, RZ, R131 ;  /* 0x000000ffff957224 */ /* 0x000fe400078e0083 */
[----:B------:R-:W-:Y:S02]  /*1eff0*/  IMAD.MOV.U32 R128, RZ, RZ, R176 ;  /* 0x000000ffff807224 */ /* 0x000fe400078e00b0 */
[----:B------:R-:W-:Y:S02]  /*1f000*/  IMAD.MOV.U32 R129, RZ, RZ, R177 ;  /* 0x000000ffff817224 */ /* 0x000fe400078e00b1 */
[----:B------:R-:W-:-:S02]  /*1f010*/  IMAD.MOV.U32 R130, RZ, RZ, R56 ;  /* 0x000000ffff827224 */ /* 0x000fc400078e0038 */
[----:B------:R-:W-:-:S05]  /*1f020*/  IMAD.MOV.U32 R131, RZ, RZ, R57 ;  /* 0x000000ffff837224 */ /* 0x000fca00078e0039 */
[----:B------:R1:W-:Y:S02]  /*1f030*/  STS.128 [R0+0x600], R128 ;  /* 0x0006008000007388 */ /* 0x0003e40000000c00 */
[----:B-1----:R-:W-:Y:S02]  /*1f040*/  IMAD.MOV.U32 R130, RZ, RZ, R24 ;  /* 0x000000ffff827224 */ /* 0x002fe400078e0018 */
[----:B------:R-:W-:Y:S01]  /*1f050*/  IMAD.MOV.U32 R131, RZ, RZ, R25 ;  /* 0x000000ffff837224 */ /* 0x000fe200078e0019 */
[----:B------:R-:W3:Y:S04]  /*1f060*/  LDL.LU R24, [R1+0x270] ;  /* 0x0002700001187983 */ /* 0x000ee80000300800 */
[----:B------:R-:W3:Y:S04]  /*1f070*/  LDL.LU R25, [R1+0x274] ;  /* 0x0002740001197983 */ /* 0x000ee80000300800 */
[----:B--2---:R1:W-:Y:S02]  /*1f080*/  STS.128 [R0+0x400], R136 ;  /* 0x0004008800007388 */ /* 0x0043e40000000c00 */
[----:B-1----:R-:W-:-:S02]  /*1f090*/  IMAD.MOV.U32 R136, RZ, RZ, R178 ;  /* 0x000000ffff887224 */ /* 0x002fc400078e00b2 */
[----:B------:R-:W-:Y:S02]  /*1f0a0*/  IMAD.MOV.U32 R137, RZ, RZ, R179 ;  /* 0x000000ffff897224 */ /* 0x000fe400078e00b3 */
[----:B------:R-:W-:Y:S02]  /*1f0b0*/  IMAD.MOV.U32 R138, RZ, RZ, R58 ;  /* 0x000000ffff8a7224 */ /* 0x000fe400078e003a */
[----:B------:R-:W-:-:S05]  /*1f0c0*/  IMAD.MOV.U32 R139, RZ, RZ, R59 ;  /* 0x000000ffff8b7224 */ /* 0x000fca00078e003b */
[----:B------:R1:W-:Y:S02]  /*1f0d0*/  STS.128 [R0+0x680], R136 ;  /* 0x0006808800007388 */ /* 0x0003e40000000c00 */
[----:B-1----:R-:W-:Y:S02]  /*1f0e0*/  IMAD.MOV.U32 R138, RZ, RZ, R26 ;  /* 0x000000ffff8a7224 */ /* 0x002fe400078e001a */
[----:B------:R-:W-:Y:S01]  /*1f0f0*/  IMAD.MOV.U32 R139, RZ, RZ, R27 ;  /* 0x000000ffff8b7224 */ /* 0x000fe200078e001b */
[----:B------:R-:W3:Y:S04]  /*1f100*/  LDL.LU R26, [R1+0x260] ;  /* 0x00026000011a7983 */ /* 0x000ee80000300800 */
[----:B------:R-:W3:Y:S01]  /*1f110*/  LDL.LU R27, [R1+0x264] ;  /* 0x00026400011b7983 */ /* 0x000ee20000300800 */
        /* <DEDUP_REMOVED lines=21> */
[----:B------:R-:W-:Y:S01]  /*1f270*/  IMAD.MOV.U32 R137, RZ, RZ, R227 ;  /* 0x000000ffff897224 */ /* 0x000fe200078e00e3 */
[----:B----4-:R-:W-:Y:S04]  /*1f280*/  STS.128 [R0+0x480], R148 ;  /* 0x0004809400007388 */ /* 0x010fe80000000c00 */
[----:B------:R-:W-:Y:S04]  /*1f290*/  STS.128 [R0+0x800], R56 ;  /* 0x0008003800007388 */ /* 0x000fe80000000c00 */
[----:B------:R-:W-:Y:S04]  /*1f2a0*/  STS.128 [R0+0x880], R76 ;  /* 0x0008804c00007388 */ /* 0x000fe80000000c00 */
[----:B------:R-:W-:Y:S04]  /*1f2b0*/  STS.128 [R0+0xa00], R72 ;  /* 0x000a004800007388 */ /* 0x000fe80000000c00 */
[----:B------:R-:W-:Y:S04]  /*1f2c0*/  STS.128 [R0+0xa80], R132 ;  /* 0x000a808400007388 */ /* 0x000fe80000000c00 */
[----:B------:R-:W-:Y:S04]  /*1f2d0*/  STS.128 [R0+0xc00], R108 ;  /* 0x000c006c00007388 */ /* 0x000fe80000000c00 */
[----:B------:R-:W-:Y:S04]  /*1f2e0*/  STS.128 [R0+0xc80], R144 ;  /* 0x000c809000007388 */ /* 0x000fe80000000c00 */
[----:B------:R-:W-:Y:S04]  /*1f2f0*/  STS.128 [R0+0xe00], R128 ;  /* 0x000e008000007388 */ /* 0x000fe80000000c00 */
[----:B------:R-:W-:Y:S04]  /*1f300*/  STS.128 [R0+0xe80], R136 ;  /* 0x000e808800007388 */ /* 0x000fe80000000c00 */
[----:B------:R-:W-:Y:S06]  /*1f310*/  BAR.SYNC.DEFER_BLOCKING 0x0 ;  /* 0x0000000000007b1d */ /* 0x000fec0000010000 */
        /* <DEDUP_REMOVED lines=23> */
[----:B------:R-:W2:Y:S04]  /*1f490*/  LDL.LU R177, [R1+0x254] ;  /* 0x0002540001b17983 */ /* 0x000ea80000300800 */
[----:B------:R-:W2:Y:S04]  /*1f4a0*/  LDL.LU R178, [R1+0x240] ;  /* 0x0002400001b27983 */ /* 0x000ea80000300800 */
[----:B------:R-:W2:Y:S04]  /*1f4b0*/  LDL.LU R179, [R1+0x244] ;  /* 0x0002440001b37983 */ /* 0x000ea80000300800 */
[----:B---3--:R3:W-:Y:S04]  /*1f4c0*/  STS.128 [R0+0x80], R24 ;  /* 0x0000801800007388 */ /* 0x0087e80000000c00 */
[----:B---3--:R-:W3:Y:S04]  /*1f4d0*/  LDL.LU R24, [R1+0x258] ;  /* 0x0002580001187983 */ /* 0x008ee80000300800 */
[----:B------:R-:W3:Y:S04]  /*1f4e0*/  LDL.LU R25, [R1+0x25c] ;  /* 0x00025c0001197983 */ /* 0x000ee80000300800 */
[----:B------:R-:W3:Y:S04]  /*1f4f0*/  LDL.LU R26, [R1+0x248] ;  /* 0x00024800011a7983 */ /* 0x000ee80000300800 */
[----:B------:R-:W3:Y:S01]  /*1f500*/  LDL.LU R27, [R1+0x24c] ;  /* 0x00024c00011b7983 */ /* 0x000ee20000300800 */
[----:B------:R-:W-:-:S03]  /*1f510*/  ISETP.GE.AND P0, PT, R215, c[0x0][0x178], PT ;  /* 0x00005e00d7007a0c */ /* 0x000fc60003f06270 */
[----:B---3--:R3:W-:Y:S04]  /*1f520*/  STS.128 [R0+0x280], R24 ;  /* 0x0002801800007388 */ /* 0x0087e80000000c00 */
[----:B---3--:R-:W3:Y:S04]  /*1f530*/  LDL.LU R24, [R1+0x220] ;  /* 0x0002200001187983 */ /* 0x008ee80000300800 */
[----:B------:R-:W3:Y:S04]  /*1f540*/  LDL.LU R25, [R1+0x224] ;  /* 0x0002240001197983 */ /* 0x000ee80000300800 */
[----:B------:R-:W3:Y:S04]  /*1f550*/  LDL.LU R26, [R1+0x200] ;  /* 0x00020000011a7983 */ /* 0x000ee80000300800 */
[----:B------:R-:W3:Y:S04]  /*1f560*/  LDL.LU R27, [R1+0x204] ;  /* 0x00020400011b7983 */ /* 0x000ee80000300800 */
[----:B--2---:R2:W-:Y:S02]  /*1f570*/  STS.128 [R0+0x200], R176 ;  /* 0x000200b000007388 */ /* 0x0045e40000000c00 */
[----:B--2---:R-:W-:-:S02]  /*1f580*/  IADD3 R176, R250, 0x1, RZ ;  /* 0x00000001fab07810 */ /* 0x004fc40007ffe0ff */
[----:B------:R-:W-:Y:S02]  /*1f590*/  IADD3 R177, R250, 0x2, RZ ;  /* 0x00000002fab17810 */ /* 0x000fe40007ffe0ff */
[----:B------:R-:W-:Y:S02]  /*1f5a0*/  ISETP.LT.AND P3, PT, R176, c[0x0][0x17c], !P0 ;  /* 0x00005f00b0007a0c */ /* 0x000fe40004761270 */
[----:B------:R-:W-:Y:S02]  /*1f5b0*/  IADD3 R176, R250, 0x3, RZ ;  /* 0x00000003fab07810 */ /* 0x000fe40007ffe0ff */
[----:B------:R-:W-:Y:S02]  /*1f5c0*/  ISETP.LT.AND P1, PT, R177, c[0x0][0x17c], !P0 ;  /* 0x00005f00b1007a0c */ /* 0x000fe40004721270 */
[----:B------:R-:W-:Y:S01]  /*1f5d0*/  ISETP.LT.AND P5, PT, R176, c[0x0][0x17c], !P0 ;  /* 0x00005f00b0007a0c */ /* 0x000fe200047a1270 */
[----:B---3--:R2:W-:Y:S04]  /*1f5e0*/  STS.128 [R0+0x400], R24 ;  /* 0x0004001800007388 */ /* 0x0085e80000000c00 */
[----:B--2---:R-:W2:Y:S04]  /*1f5f0*/  LDL.LU R24, [R1+0x228] ;  /* 0x0002280001187983 */ /* 0x004ea80000300800 */
[----:B------:R-:W2:Y:S04]  /*1f600*/  LDL.LU R25, [R1+0x22c] ;  /* 0x00022c0001197983 */ /* 0x000ea80000300800 */
[----:B------:R-:W2:Y:S04]  /*1f610*/  LDL.LU R26, [R1+0x208] ;  /* 0x00020800011a7983 */ /* 0x000ea80000300800 */
[----:B------:R-:W2:Y:S04]  /*1f620*/  LDL.LU R27, [R1+0x20c] ;  /* 0x00020c00011b7983 */ /* 0x000ea80000300800 */
        /* <DEDUP_REMOVED lines=8> */
[----:B--2---:R2:W-:Y:S04]  /*1f6b0*/  STS.128 [R0+0x480], R24 ;  /* 0x0004801800007388 */ /* 0x0045e80000000c00 */
[----:B--2---:R-:W2:Y:S04]  /*1f6c0*/  LDL.LU R24, [R1+0x90] ;  /* 0x0000900001187983 */ /* 0x004ea80000300800 */
[----:B------:R-:W2:Y:S04]  /*1f6d0*/  LDL.LU R25, [R1+0x94] ;  /* 0x0000940001197983 */ /* 0x000ea80000300800 */
[----:B------:R-:W2:Y:S04]  /*1f6e0*/  LDL.LU R26, [R1+0x60] ;  /* 0x00006000011a7983 */ /* 0x000ea80000300800 */
[----:B------:R-:W2:Y:S04]  /*1f6f0*/  LDL.LU R27, [R1+0x64] ;  /* 0x00006400011b7983 */ /* 0x000ea80000300800 */
[----:B---3--:R3:W-:Y:S04]  /*1f700*/  STS.128 [R0+0x680], R208 ;  /* 0x000680d000007388 */ /* 0x0087e80000000c00 */
[----:B------:R1:W-:Y:S04]  /*1f710*/  STS.128 [R0+0x600], R176 ;  /* 0x000600b000007388 */ /* 0x0003e80000000c00 */
[----:B---3--:R-:W3:Y:S04]  /*1f720*/  LDL.LU R208, [R1+0x98] ;  /* 0x0000980001d07983 */ /* 0x008ee80000300800 */
[----:B------:R-:W3:Y:S04]  /*1f730*/  LDL.LU R209, [R1+0x9c] ;  /* 0x00009c0001d17983 */ /* 0x000ee80000300800 */
[----:B------:R-:W3:Y:S04]  /*1f740*/  LDL.LU R210, [R1+0x68] ;  /* 0x0000680001d27983 */ /* 0x000ee80000300800 */
[----:B------:R-:W3:Y:S04]  /*1f750*/  LDL.LU R211, [R1+0x6c] ;  /* 0x00006c0001d37983 */ /* 0x000ee80000300800 */
[----:B-1----:R-:W4:Y:S04]  /*1f760*/  LDL.LU R176, [R1+0x50] ;  /* 0x0000500001b07983 */ /* 0x002f280000300800 */
        /* <DEDUP_REMOVED lines=9> */
[----:B------:R-:W4:Y:S04]  /*1f800*/  LDL.LU R222, [R1] ;  /* 0x0000000001de7983 */ /* 0x000f280000300800 */
[----:B------:R-:W4:Y:S04]  /*1f810*/  LDL.LU R223, [R1+0x4] ;  /* 0x0000040001df7983 */ /* 0x000f280000300800 */
        /* <DEDUP_REMOVED lines=8> */
[----:B------:R-:W-:Y:S02]  /*1f8a0*/  IMAD.MOV.U32 R204, RZ, RZ, R230 ;  /* 0x000000ffffcc7224 */ /* 0x000fe400078e00e6 */
[----:B------:R-:W-:Y:S01]  /*1f8b0*/  IMAD.MOV.U32 R205, RZ, RZ, R231 ;  /* 0x000000ffffcd7224 */ /* 0x000fe200078e00e7 */
[----:B------:R-:W-:Y:S01]  /*1f8c0*/  STS.128 [R0+0xe00], R232 ;  /* 0x000e00e800007388 */ /* 0x000fe20000000c00 */
[----:B------:R-:W-:-:S03]  /*1f8d0*/  IADD3 R214, R250, 0x4, RZ ;  /* 0x00000004fad67810 */ /* 0x000fc60007ffe0ff */
[----:B------:R-:W-:Y:S01]  /*1f8e0*/  STS.128 [R0+0xe80], R204 ;  /* 0x000e80cc00007388 */ /* 0x000fe20000000c00 */
[----:B------:R-:W-:Y:S01]  /*1f8f0*/  ISETP.LT.AND P2, PT, R214, c[0x0][0x17c], !P0 ;  /* 0x00005f00d6007a0c */ /* 0x000fe20004741270 */
[----:B------:R-:W-:Y:S01]  /*1f900*/  IMAD R214, R215, c[0x0][0x194], RZ ;  /* 0x00006500d7d67a24 */ /* 0x000fe200078e02ff */
[C---:B------:R-:W-:Y:S01]  /*1f910*/  ISETP.LT.AND P4, PT, R250.reuse, c[0x0][0x17c], !P0 ;  /* 0x00005f00fa007a0c */ /* 0x040fe20004781270 */
[----:B------:R-:W-:Y:S01]  /*1f920*/  IMAD R215, R250, c[0x0][0x198], RZ ;  /* 0x00006600fad77a24 */ /* 0x000fe200078e02ff */
[----:B--2---:R1:W-:Y:S02]  /*1f930*/  STS.128 [R0+0x800], R24 ;  /* 0x0008001800007388 */ /* 0x0043e40000000c00 */
[C---:B-1----:R-:W-:Y:S02]  /*1f940*/  LEA R24, P6, R214.reuse, c[0x0][0x170], 0x2 ;  /* 0x00005c00d6187a11 */ /* 0x042fe400078c10ff */
[----:B---3--:R-:W-:Y:S02]  /*1f950*/  STS.128 [R0+0x880], R208 ;  /* 0x000880d000007388 */ /* 0x008fe40000000c00 */
[----:B------:R-:W-:-:S02]  /*1f960*/  LEA.HI.X.SX32 R25, R214, c[0x0][0x174], 0x2, P6 ;  /* 0x00005d00d6197a11 */ /* 0x000fc400030f16ff */
[----:B----4-:R1:W-:Y:S04]  /*1f970*/  STS.128 [R0+0xa00], R176 ;  /* 0x000a00b000007388 */ /* 0x0103e80000000c00 */
[----:B------:R-:W-:Y:S04]  /*1f980*/  STS.128 [R0+0xa80], R216 ;  /* 0x000a80d800007388 */ /* 0x000fe80000000c00 */
[----:B------:R-:W-:Y:S04]  /*1f990*/  STS.128 [R0+0xc00], R220 ;  /* 0x000c00dc00007388 */ /* 0x000fe80000000c00 */
[----:B------:R-:W-:Y:S04]  /*1f9a0*/  STS.128 [R0+0xc80], R224 ;  /* 0x000c80e000007388 */ /* 0x000fe80000000c00 */
[----:B------:R-:W-:Y:S01]  /*1f9b0*/  BAR.SYNC.DEFER_BLOCKING 0x0 ;  /* 0x0000000000007b1d */ /* 0x000fe20000010000 */
[----:B------:R-:W-:-:S02]  /*1f9c0*/  LEA R26, P6, R215, R24, 0x2 ;  /* 0x00000018d71a7211 */ /* 0x000fc400078c10ff */
[C---:B-1----:R-:W-:Y:S02]  /*1f9d0*/  IADD3 R177, R215.reuse, c[0x0][0x198], RZ ;  /* 0x00006600d7b17a10 */ /* 0x042fe40007ffe0ff */
[-C--:B------:R-:W-:Y:S02]  /*1f9e0*/  LEA.HI.X.SX32 R27, R215, R25.reuse, 0x2, P6 ;  /* 0x00000019d71b7211 */ /* 0x080fe400030f16ff */
[----:B------:R-:W-:Y:S02]  /*1f9f0*/  IADD3 R178, R250, 0x5, RZ ;  /* 0x00000005fab27810 */ /* 0x000fe40007ffe0ff */
[C---:B------:R-:W-:Y:S02]  /*1fa00*/  LEA R176, P6, R177.reuse, R24, 0x2 ;  /* 0x00000018b1b07211 */ /* 0x040fe400078c10ff */
[C---:B------:R-:W-:Y:S02]  /*1fa10*/  IADD3 R179, R177.reuse, c[0x0][0x198], RZ ;  /* 0x00006600b1b37a10 */ /* 0x040fe40007ffe0ff */
[----:B------:R-:W-:-:S02]  /*1fa20*/  LEA.HI.X.SX32 R177, R177, R25, 0x2, P6 ;  /* 0x00000019b1b17211 */ /* 0x000fc400030f16ff */
[C---:B------:R-:W-:Y:S01]  /*1fa30*/  IADD3 R209, R179.reuse, c[0x0][0x198], RZ ;  /* 0x00006600b3d17a10 */ /* 0x040fe20007ffe0ff */
[----:B------:R1:W-:Y:S01]  /*1fa40*/  @P4 STG.E [R26.64], R200 ;  /* 0x000000c81a004986 */ /* 0x0003e2000c101904 */
[----:B------:R-:W-:Y:S02]  /*1fa50*/  ISETP.LT.AND P4, PT, R178, c[0x0][0x17c], !P0 ;  /* 0x00005f00b2007a0c */ /* 0x000fe40004781270 */
[----:B------:R-:W-:-:S04]  /*1fa60*/  LEA R178, P6, R179, R24, 0x2 ;  /* 0x00000018b3b27211 */ /* 0x000fc800078c10ff */
[-C--:B------:R-:W-:Y:S02]  /*1fa70*/  LEA.HI.X.SX32 R179, R179, R25.reuse, 0x2, P6 ;  /* 0x00000019b3b37211 */ /* 0x080fe400030f16ff */
[CC--:B------:R-:W-:Y:S02]  /*1fa80*/  LEA R204, P6, R209.reuse, R24.reuse, 0x2 ;  /* 0x00000018d1cc7211 */ /* 0x0c0fe400078c10ff */
[C---:B-1----:R-:W-:Y:S01]  /*1fa90*/  IADD3 R27, R209.reuse, c[0x0][0x198], RZ ;  /* 0x00006600d11b7a10 */ /* 0x042fe20007ffe0ff */
[----:B------:R1:W-:Y:S01]  /*1faa0*/  @P3 STG.E [R176.64], R201 ;  /* 0x000000c9b0003986 */ /* 0x0003e2000c101904 */
[----:B------:R-:W-:Y:S02]  /*1fab0*/  LEA.HI.X.SX32 R205, R209, R25, 0x2, P6 ;  /* 0x00000019d1cd7211 */ /* 0x000fe400030f16ff */
[----:B------:R-:W-:Y:S01]  /*1fac0*/  LEA R26, P6, R27, R24, 0x2 ;  /* 0x000000181b1a7211 */ /* 0x000fe200078c10ff */
[----:B------:R2:W-:Y:S01]  /*1fad0*/  @P1 STG.E [R178.64], R184 ;  /* 0x000000b8b2001986 */ /* 0x0005e2000c101904 */
[----:B------:R-:W-:-:S02]  /*1fae0*/  IADD3 R208, R250, 0x6, RZ ;  /* 0x00000006fad07810 */ /* 0x000fc40007ffe0ff */
[C---:B-1----:R-:W-:Y:S02]  /*1faf0*/  IADD3 R177, R27.reuse, c[0x0][0x198], RZ ;  /* 0x000066001bb17a10 */ /* 0x042fe40007ffe0ff */
[-C--:B------:R-:W-:Y:S02]  /*1fb00*/  LEA.HI.X.SX32 R27, R27, R25.reuse, 0x2, P6 ;  /* 0x000000191b1b7211 */ /* 0x080fe400030f16ff */
[CC--:B------:R-:W-:Y:S02]  /*1fb10*/  LEA R176, P6, R177.reuse, R24.reuse, 0x2 ;  /* 0x00000018b1b07211 */ /* 0x0c0fe400078c10ff */
[C---:B------:R-:W-:Y:S01]  /*1fb20*/  IADD3 R200, R177.reuse, c[0x0][0x198], RZ ;  /* 0x00006600b1c87a10 */ /* 0x040fe20007ffe0ff */
[----:B------:R1:W-:Y:S01]  /*1fb30*/  @P5 STG.E [R204.64], R185 ;  /* 0x000000b9cc005986 */ /* 0x0003e2000c101904 */
[----:B------:R-:W-:Y:S02]  /*1fb40*/  LEA.HI.X.SX32 R177, R177, R25, 0x2, P6 ;  /* 0x00000019b1b17211 */ /* 0x000fe400030f16ff */
[----:B--2---:R-:W-:-:S02]  /*1fb50*/  LEA R178, P6, R200, R24, 0x2 ;  /* 0x00000018c8b27211 */ /* 0x004fc400078c10ff */
[----:B------:R-:W-:Y:S02]  /*1fb60*/  ISETP.LT.AND P3, PT, R208, c[0x0][0x17c], !P0 ;  /* 0x00005f00d0007a0c */ /* 0x000fe40004761270 */
[----:B------:R-:W-:Y:S01]  /*1fb70*/  IADD3 R0, R250, 0x7, RZ ;  /* 0x00000007fa007810 */ /* 0x000fe20007ffe0ff */
[----:B------:R2:W-:Y:S01]  /*1fb80*/  @P2 STG.E [R26.64], R48 ;  /* 0x000000301a002986 */ /* 0x0005e2000c101904 */
[C---:B------:R-:W-:Y:S02]  /*1fb90*/  LEA.HI.X.SX32 R179, R200.reuse, R25, 0x2, P6 ;  /* 0x00000019c8b37211 */ /* 0x040fe400030f16ff */
[----:B-1----:R-:W-:Y:S02]  /*1fba0*/  IADD3 R185, R200, c[0x0][0x198], RZ ;  /* 0x00006600c8b97a10 */ /* 0x002fe40007ffe0ff */
[----:B------:R-:W-:Y:S02]  /*1fbb0*/  ISETP.LT.AND P1, PT, R0, c[0x0][0x17c], !P0 ;  /* 0x00005f0000007a0c */ /* 0x000fe40004721270 */
[----:B------:R-:W-:-:S02]  /*1fbc0*/  LEA R184, P6, R185, R24, 0x2 ;  /* 0x00000018b9b87211 */ /* 0x000fc400078c10ff */
[----:B------:R-:W-:Y:S02]  /*1fbd0*/  IADD3 R0, R250, 0x8, RZ ;  /* 0x00000008fa007810 */ /* 0x000fe40007ffe0ff */
[C---:B--2---:R-:W-:Y:S02]  /*1fbe0*/  IADD3 R27, R185.reuse, c[0x0][0x198], RZ ;  /* 0x00006600b91b7a10 */ /* 0x044fe40007ffe0ff */
[----:B------:R-:W-:Y:S02]  /*1fbf0*/  LEA.HI.X.SX32 R185, R185, R25, 0x2, P6 ;  /* 0x00000019b9b97211 */ /* 0x000fe400030f16ff */
[C---:B------:R-:W-:Y:S02]  /*1fc00*/  LEA R26, P6, R27.reuse, R24, 0x2 ;  /* 0x000000181b1a7211 */ /* 0x040fe400078c10ff */
[----:B------:R-:W-:Y:S02]  /*1fc10*/  ISETP.LT.AND P5, PT, R0, c[0x0][0x17c], !P0 ;  /* 0x00005f0000007a0c */ /* 0x000fe400047a1270 */
[----:B------:R-:W-:-:S02]  /*1fc20*/  IADD3 R200, R27, c[0x0][0x198], RZ ;  /* 0x000066001bc87a10 */ /* 0x000fc40007ffe0ff */
[----:B------:R-:W-:Y:S01]  /*1fc30*/  IADD3 R0, R250, 0x9, RZ ;  /* 0x00000009fa007810 */ /* 0x000fe20007ffe0ff */
[----:B------:R1:W-:Y:S01]  /*1fc40*/  @P4 STG.E [R176.64], R49 ;  /* 0x00000031b0004986 */ /* 0x0003e2000c101904 */
[-C--:B------:R-:W-:Y:S02]  /*1fc50*/  LEA.HI.X.SX32 R27, R27, R25.reuse, 0x2, P6 ;  /* 0x000000191b1b7211 */ /* 0x080fe400030f16ff */
[----:B------:R-:W-:Y:S01]  /*1fc60*/  LEA R48, P6, R200, R24, 0x2 ;  /* 0x00000018c8307211 */ /* 0x000fe200078c10ff */
[----:B------:R2:W-:Y:S01]  /*1fc70*/  @P3 STG.E [R178.64], R44 ;  /* 0x0000002cb2003986 */ /* 0x0005e2000c101904 */
[----:B------:R-:W-:Y:S02]  /*1fc80*/  ISETP.LT.AND P2, PT, R0, c[0x0][0x17c], !P0 ;  /* 0x00005f0000007a0c */ /* 0x000fe40004741270 */
[----:B------:R-:W-:Y:S01]  /*1fc90*/  IADD3 R0, R250, 0xa, RZ ;  /* 0x0000000afa007810 */ /* 0x000fe20007ffe0ff */
[----:B------:R3:W-:Y:S01]  /*1fca0*/  @P1 STG.E [R184.64], R45 ;  /* 0x0000002db8001986 */ /* 0x0007e2000c101904 */
[----:B-1----:R-:W-:-:S02]  /*1fcb0*/  LEA.HI.X.SX32 R49, R200, R25, 0x2, P6 ;  /* 0x00000019c8317211 */ /* 0x002fc400030f16ff */
[----:B--2---:R-:W-:Y:S02]  /*1fcc0*/  IADD3 R44, R200, c[0x0][0x198], RZ ;  /* 0x00006600c82c7a10 */ /* 0x004fe40007ffe0ff */
[----:B------:R-:W-:Y:S02]  /*1fcd0*/  ISETP.LT.AND P4, PT, R0, c[0x0][0x17c], !P0 ;  /* 0x00005f0000007a0c */ /* 0x000fe40004781270 */
[C---:B------:R-:W-:Y:S02]  /*1fce0*/  LEA R176, P6, R44.reuse, R24, 0x2 ;  /* 0x000000182cb07211 */ /* 0x040fe400078c10ff */
[----:B---3--:R-:W-:Y:S02]  /*1fcf0*/  IADD3 R45, R44, c[0x0][0x198], RZ ;  /* 0x000066002c2d7a10 */ /* 0x008fe40007ffe0ff */
[----:B------:R-:W-:Y:S02]  /*1fd00*/  IADD3 R0, R250, 0xb, RZ ;  /* 0x0000000bfa007810 */ /* 0x000fe40007ffe0ff */
[----:B------:R-:W-:-:S02]  /*1fd10*/  LEA.HI.X.SX32 R177, R44, R25, 0x2, P6 ;  /* 0x000000192cb17211 */ /* 0x000fc400030f16ff */
[C---:B------:R-:W-:Y:S02]  /*1fd20*/  LEA R44, P6, R45.reuse, R24, 0x2 ;  /* 0x000000182d2c7211 */ /* 0x040fe400078c10ff */
[----:B------:R-:W-:Y:S02]  /*1fd30*/  ISETP.LT.AND P3, PT, R0, c[0x0][0x17c], !P0 ;  /* 0x00005f0000007a0c */ /* 0x000fe40004761270 */
[C---:B------:R-:W-:Y:S02]  /*1fd40*/  IADD3 R178, R45.reuse, c[0x0][0x198], RZ ;  /* 0x000066002db27a10 */ /* 0x040fe40007ffe0ff */
[----:B------:R-:W-:Y:S01]  /*1fd50*/  IADD3 R0, R250, 0xc, RZ ;  /* 0x0000000cfa007810 */ /* 0x000fe20007ffe0ff */
[----:B------:R1:W-:Y:S01]  /*1fd60*/  @P5 STG.E [R26.64], R196 ;  /* 0x000000c41a005986 */ /* 0x0003e2000c101904 */
[----:B------:R-:W-:Y:S02]  /*1fd70*/  LEA.HI.X.SX32 R45, R45, R25, 0x2, P6 ;  /* 0x000000192d2d7211 */ /* 0x000fe400030f16ff */
[----:B------:R-:W-:Y:S01]  /*1fd80*/  ISETP.LT.AND P1, PT, R0, c[0x0][0x17c], !P0 ;  /* 0x00005f0000007a0c */ /* 0x000fe20004721270 */
[----:B------:R2:W-:Y:S01]  /*1fd90*/  @P2 STG.E [R48.64], R197 ;  /* 0x000000c530002986 */ /* 0x0005e2000c101904 */
[----:B------:R-:W-:-:S02]  /*1fda0*/  IADD3 R0, R250, 0xd, RZ ;  /* 0x0000000dfa007810 */ /* 0x000fc40007ffe0ff */
[CC--:B-1----:R-:W-:Y:S02]  /*1fdb0*/  LEA R26, P6, R178.reuse, R24.reuse, 0x2 ;  /* 0x00000018b21a7211 */ /* 0x0c2fe400078c10ff */
[C---:B--2---:R-:W-:Y:S01]  /*1fdc0*/  IADD3 R49, R178.reuse, c[0x0][0x198], RZ ;  /* 0x00006600b2317a10 */ /* 0x044fe20007ffe0ff */
[----:B------:R1:W-:Y:S01]  /*1fdd0*/  @P4 STG.E [R176.64], R180 ;  /* 0x000000b4b0004986 */ /* 0x0003e2000c101904 */
[----:B------:R-:W-:Y:S02]  /*1fde0*/  LEA.HI.X.SX32 R27, R178, R25, 0x2, P6 ;  /* 0x00000019b21b7211 */ /* 0x000fe400030f16ff */
[----:B------:R-:W-:Y:S02]  /*1fdf0*/  LEA R48, P6, R49, R24, 0x2 ;  /* 0x0000001831307211 */ /* 0x000fe400078c10ff */
[----:B------:R-:W-:Y:S02]  /*1fe00*/  ISETP.LT.AND P5, PT, R0, c[0x0][0x17c], !P0 ;  /* 0x00005f0000007a0c */ /* 0x000fe400047a1270 */
[----:B------:R-:W-:-:S02]  /*1fe10*/  IADD3 R0, R250, 0xe, RZ ;  /* 0x0000000efa007810 */ /* 0x000fc40007ffe0ff */
[C---:B-1----:R-:W-:Y:S02]  /*1fe20*/  IADD3 R177, R49.reuse, c[0x0][0x198], RZ ;  /* 0x0000660031b17a10 */ /* 0x042fe40007ffe0ff */
[-C--:B------:R-:W-:Y:S02]  /*1fe30*/  LEA.HI.X.SX32 R49, R49, R25.reuse, 0x2, P6 ;  /* 0x0000001931317211 */ /* 0x080fe400030f16ff */
[C---:B------:R-:W-:Y:S02]  /*1fe40*/  LEA R176, P6, R177.reuse, R24, 0x2 ;  /* 0x00000018b1b07211 */ /* 0x040fe400078c10ff */
[----:B------:R-:W-:Y:S02]  /*1fe50*/  ISETP.LT.AND P2, PT, R0, c[0x0][0x17c], !P0 ;  /* 0x00005f0000007a0c */ /* 0x000fe40004741270 */
[C---:B------:R-:W-:Y:S02]  /*1fe60*/  IADD3 R178, R177.reuse, c[0x0][0x198], RZ ;  /* 0x00006600b1b27a10 */ /* 0x040fe40007ffe0ff */
[----:B------:R-:W-:Y:S01]  /*1fe70*/  IADD3 R0, R250, 0xf, RZ ;  /* 0x0000000ffa007810 */ /* 0x000fe20007ffe0ff */
[----:B------:R1:W-:Y:S01]  /*1fe80*/  @P3 STG.E [R44.64], R181 ;  /* 0x000000b52c003986 */ /* 0x0003e2000c101904 */
[----:B------:R-:W-:-:S02]  /*1fe90*/  LEA.HI.X.SX32 R177, R177, R25, 0x2, P6 ;  /* 0x00000019b1b17211 */ /* 0x000fc400030f16ff */
[----:B------:R-:W-:Y:S01]  /*1fea0*/  ISETP.LT.AND P4, PT, R0, c[0x0][0x17c], !P0 ;  /* 0x00005f0000007a0c */ /* 0x000fe20004781270 */
[----:B------:R2:W-:Y:S01]  /*1feb0*/  @P1 STG.E [R26.64], R36 ;  /* 0x000000241a001986 */ /* 0x0005e2000c101904 */
[----:B------:R-:W-:Y:S02]  /*1fec0*/  IADD3 R0, R250, 0x10, RZ ;  /* 0x00000010fa007810 */ /* 0x000fe40007ffe0ff */
[CC--:B-1----:R-:W-:Y:S02]  /*1fed0*/  LEA R44, P6, R178.reuse, R24.reuse, 0x2 ;  /* 0x00000018b22c7211 */ /* 0x0c2fe400078c10ff */
[C---:B--2---:R-:W-:Y:S01]  /*1fee0*/  IADD3 R27, R178.reuse, c[0x0][0x198], RZ ;  /* 0x00006600b21b7a10 */ /* 0x044fe20007ffe0ff */
[----:B------:R1:W-:Y:S01]  /*1fef0*/  @P5 STG.E [R48.64], R37 ;  /* 0x0000002530005986 */ /* 0x0003e2000c101904 */
[----:B------:R-:W-:Y:S02]  /*1ff00*/  LEA.HI.X.SX32 R45, R178, R25, 0x2, P6 ;  /* 0x00000019b22d7211 */ /* 0x000fe400030f16ff */
[----:B------:R-:W-:-:S02]  /*1ff10*/  LEA R26, P6, R27, R24, 0x2 ;  /* 0x000000181b1a7211 */ /* 0x000fc400078c10ff */
[----:B------:R-:W-:Y:S02]  /*1ff20*/  ISETP.LT.AND P3, PT, R0, c[0x0][0x17c], !P0 ;  /* 0x00005f0000007a0c */ /* 0x000fe40004761270 */
[----:B------:R-:W-:Y:S02]  /*1ff30*/  IADD3 R0, R250, 0x11, RZ ;  /* 0x00000011fa007810 */ /* 0x000fe40007ffe0ff */
[C---:B-1----:R-:W-:Y:S02]  /*1ff40*/  IADD3 R37, R27.reuse, c[0x0][0x198], RZ ;  /* 0x000066001b257a10 */ /* 0x042fe40007ffe0ff */
[----:B------:R-:W-:Y:S02]  /*1ff50*/  LEA.HI.X.SX32 R27, R27, R25, 0x2, P6 ;  /* 0x000000191b1b7211 */ /* 0x000fe400030f16ff */
[----:B------:R-:W-:Y:S02]  /*1ff60*/  LEA R36, P6, R37, R24, 0x2 ;  /* 0x0000001825247211 */ /* 0x000fe400078c10ff */
[----:B------:R-:W-:-:S02]  /*1ff70*/  ISETP.LT.AND P1, PT, R0, c[0x0][0x17c], !P0 ;  /* 0x00005f0000007a0c */ /* 0x000fc40004721270 */
[C---:B------:R-:W-:Y:S02]  /*1ff80*/  IADD3 R49, R37.reuse, c[0x0][0x198], RZ ;  /* 0x0000660025317a10 */ /* 0x040fe40007ffe0ff */
[----:B------:R-:W-:Y:S01]  /*1ff90*/  IADD3 R0, R250, 0x12, RZ ;  /* 0x00000012fa007810 */ /* 0x000fe20007ffe0ff */
[----:B------:R-:W-:Y:S01]  /*1ffa0*/  @P2 STG.E [R176.64], R28 ;  /* 0x0000001cb0002986 */ /* 0x000fe2000c101904 */
[----:B------:R-:W-:Y:S02]  /*1ffb0*/  LEA.HI.X.SX32 R37, R37, R25, 0x2, P6 ;  /* 0x0000001925257211 */ /* 0x000fe400030f16ff */
[----:B------:R-:W-:Y:S01]  /*1ffc0*/  LEA R48, P6, R49, R24, 0x2 ;  /* 0x0000001831307211 */ /* 0x000fe200078c10ff */
[----:B------:R1:W-:Y:S01]  /*1ffd0*/  @P4 STG.E [R44.64], R29 ;  /* 0x0000001d2c004986 */ /* 0x0003e2000c101904 */
[----:B------:R-:W-:Y:S02]  /*1ffe0*/  ISETP.LT.AND P5, PT, R0, c[0x0][0x17c], !P0 ;  /* 0x00005f0000007a0c */ /* 0x000fe400047a1270 */
[----:B------:R-:W-:Y:S01]  /*1fff0*/  IADD3 R0, R250, 0x13, RZ ;  /* 0x00000013fa007810 */ /* 0x000fe20007ffe0ff */
[----:B------:R2:W-:Y:S03]  /*20000*/  @P3 STG.E [R26.64], R192 ;  /* 0x000000c01a003986 */ /* 0x0005e6000c101904 */
[----:B------:R-:W-:-:S02]  /*20010*/  ISETP.LT.AND P2, PT, R0, c[0x0][0x17c], !P0 ;  /* 0x00005f0000007a0c */ /* 0x000fc40004741270 */
[C---:B-1----:R-:W-:Y:S02]  /*20020*/  IADD3 R29, R49.reuse, c[0x0][0x198], RZ ;  /* 0x00006600311d7a10 */ /* 0x042fe40007ffe0ff */
[-C--:B------:R-:W-:Y:S02]  /*20030*/  LEA.HI.X.SX32 R49, R49, R25.reuse, 0x2, P6 ;  /* 0x0000001931317211 */ /* 0x080fe400030f16ff */
[C---:B------:R-:W-:Y:S02]  /*20040*/  LEA R28, P6, R29.reuse, R24, 0x2 ;  /* 0x000000181d1c7211 */ /* 0x040fe400078c10ff */
[C---:B--2---:R-:W-:Y:S02]  /*20050*/  IADD3 R27, R29.reuse, c[0x0][0x198], RZ ;  /* 0x000066001d1b7a10 */ /* 0x044fe40007ffe0ff */
        /* <DEDUP_REMOVED lines=18> */
[CC--:B------:R-:W-:Y:S02]  /*20180*/  LEA.HI.X.SX32 R45, R32.reuse, R25.reuse, 0x2, P6 ;  /* 0x00000019202d7211 */ /* 0x0c0fe400030f16ff */
[----:B-1----:R-:W-:Y:S02]  /*20190*/  IADD3 R29, R32, c[0x0][0x198], RZ ;  /* 0x00006600201d7a10 */ /* 0x002fe40007ffe0ff */
[----:B------:R-:W-:Y:S02]  /*201a0*/  ISETP.LT.AND P5, PT, R0, c[0x0][0x17c], !P0 ;  /* 0x00005f0000007a0c */ /* 0x000fe400047a1270 */
[C---:B------:R-:W-:Y:S02]  /*201b0*/  LEA R28, P6, R29.reuse, R24, 0x2 ;  /* 0x000000181d1c7211 */ /* 0x040fe400078c10ff */
        /* <DEDUP_REMOVED lines=18> */
[----:B------:R-:W-:Y:S02]  /*202e0*/  IADD3 R36, R20, c[0x0][0x198], RZ ;  /* 0x0000660014247a10 */ /* 0x000fe40007ffe0ff */
        /* <DEDUP_REMOVED lines=12> */
[C---:B---3--:R-:W-:Y:S02]  /*203b0*/  IADD3 R17, R27.reuse, c[0x0][0x198], RZ ;  /* 0x000066001b117a10 */ /* 0x048fe40007ffe0ff */
[----:B------:R-:W-:Y:S02]  /*203c0*/  IADD3 R0, R250, 0x1d, RZ ;  /* 0x0000001dfa007810 */ /* 0x000fe40007ffe0ff */
[----:B------:R-:W-:-:S02]  /*203d0*/  LEA.HI.X.SX32 R27, R27, R25, 0x2, P6 ;  /* 0x000000191b1b7211 */ /* 0x000fc400030f16ff */
[CC--:B------:R-:W-:Y:S02]  /*203e0*/  LEA R16, P6, R17.reuse, R24.reuse, 0x2 ;  /* 0x0000001811107211 */ /* 0x0c0fe400078c10ff */
[----:B------:R-:W-:Y:S02]  /*203f0*/  ISETP.LT.AND P2, PT, R0, c[0x0][0x17c], !P0 ;  /* 0x00005f0000007a0c */ /* 0x000fe40004741270 */
[C---:B------:R-:W-:Y:S02]  /*20400*/  IADD3 R29, R17.reuse, c[0x0][0x198], RZ ;  /* 0x00006600111d7a10 */ /* 0x040fe40007ffe0ff */
[----:B------:R-:W-:Y:S01]  /*20410*/  IADD3 R0, R250, 0x1e, RZ ;  /* 0x0000001efa007810 */ /* 0x000fe20007ffe0ff */
[----:B------:R-:W-:Y:S01]  /*20420*/  @P3 STG.E [R32.64], R4 ;  /* 0x0000000420003986 */ /* 0x000fe2000c101904 */
[----:B------:R-:W-:Y:S02]  /*20430*/  LEA.HI.X.SX32 R17, R17, R25, 0x2, P6 ;  /* 0x0000001911117211 */ /* 0x000fe400030f16ff */
[----:B------:R-:W-:Y:S01]  /*20440*/  LEA R28, P6, R29, R24, 0x2 ;  /* 0x000000181d1c7211 */ /* 0x000fe200078c10ff */
[----:B------:R1:W-:Y:S01]  /*20450*/  @P1 STG.E [R20.64], R5 ;  /* 0x0000000514001986 */ /* 0x0003e2000c101904 */
[----:B------:R-:W-:-:S02]  /*20460*/  ISETP.LT.AND P4, PT, R0, c[0x0][0x17c], !P0 ;  /* 0x00005f0000007a0c */ /* 0x000fc40004781270 */
[----:B------:R-:W-:Y:S01]  /*20470*/  IADD3 R0, R250, 0x1f, RZ ;  /* 0x0000001ffa007810 */ /* 0x000fe20007ffe0ff */
[----:B------:R2:W-:Y:S03]  /*20480*/  @P5 STG.E [R26.64], R12 ;  /* 0x0000000c1a005986 */ /* 0x0005e6000c101904 */
[----:B------:R-:W-:Y:S02]  /*20490*/  ISETP.LT.AND P3, PT, R0, c[0x0][0x17c], !P0 ;  /* 0x00005f0000007a0c */ /* 0x000fe40004761270 */
[C---:B-1----:R-:W-:Y:S02]  /*204a0*/  IADD3 R5, R29.reuse, c[0x0][0x198], RZ ;  /* 0x000066001d057a10 */ /* 0x042fe40007ffe0ff */
[----:B------:R-:W-:Y:S02]  /*204b0*/  LEA.HI.X.SX32 R29, R29, R25, 0x2, P6 ;  /* 0x000000191d1d7211 */ /* 0x000fe400030f16ff */
[----:B------:R-:W-:-:S02]  /*204c0*/  LEA R4, P6, R5, R24, 0x2 ;  /* 0x0000001805047211 */ /* 0x000fc400078c10ff */
[C---:B--2---:R-:W-:Y:S02]  /*204d0*/  IADD3 R12, R5.reuse, c[0x0][0x198], RZ ;  /* 0x00006600050c7a10 */ /* 0x044fe40007ffe0ff */
[----:B------:R-:W-:Y:S02]  /*204e0*/  IADD3 R0, R250, 0x20, RZ ;  /* 0x00000020fa007810 */ /* 0x000fe40007ffe0ff */
[----:B------:R-:W-:Y:S02]  /*204f0*/  LEA.HI.X.SX32 R5, R5, R25, 0x2, P6 ;  /* 0x0000001905057211 */ /* 0x000fe400030f16ff */
[----:B------:R-:W-:Y:S02]  /*20500*/  LEA R20, P6, R12, R24, 0x2 ;  /* 0x000000180c147211 */ /* 0x000fe400078c10ff */
        /* <DEDUP_REMOVED lines=35> */
[C---:B------:R-:W-:Y:S02]  /*20740*/  LEA R16, P6, R17.reuse, R24, 0x2 ;  /* 0x0000001811107211 */ /* 0x040fe400078c10ff */
[----:B------:R-:W-:Y:S02]  /*20750*/  ISETP.LT.AND P5, PT, R0, c[0x0][0x17c], !P0 ;  /* 0x00005f0000007a0c */ /* 0x000fe400047a1270 */
[----:B------:R-:W-:-:S02]  /*20760*/  IADD3 R20, R17, c[0x0][0x198], RZ ;  /* 0x0000660011147a10 */ /* 0x000fc40007ffe0ff */
[----:B------:R-:W-:Y:S01]  /*20770*/  IADD3 R0, R250, 0x27, RZ ;  /* 0x00000027fa007810 */ /* 0x000fe20007ffe0ff */
[----:B------:R1:W-:Y:S01]  /*20780*/  @P4 STG.E [R4.64], R187 ;  /* 0x000000bb04004986 */ /* 0x0003e2000c101904 */
[-C--:B------:R-:W-:Y:S02]  /*20790*/  LEA.HI.X.SX32 R17, R17, R25.reuse, 0x2, P6 ;  /* 0x0000001911117211 */ /* 0x080fe400030f16ff */
[----:B------:R-:W-:Y:S01]  /*207a0*/  ISETP.LT.AND P2, PT, R0, c[0x0][0x17c], !P0 ;  /* 0x00005f0000007a0c */ /* 0x000fe20004741270 */
[----:B------:R2:W-:Y:S01]  /*207b0*/  @P3 STG.E [R8.64], R50 ;  /* 0x0000003208003986 */ /* 0x0005e2000c101904 */
[----:B------:R-:W-:Y:S02]  /*207c0*/  IADD3 R0, R250, 0x28, RZ ;  /* 0x00000028fa007810 */ /* 0x000fe40007ffe0ff */
[C---:B-1----:R-:W-:Y:S02]  /*207d0*/  LEA R4, P6, R20.reuse, R24, 0x2 ;  /* 0x0000001814047211 */ /* 0x042fe400078c10ff */
[C---:B--2---:R-:W-:Y:S01]  /*207e0*/  IADD3 R9, R20.reuse, c[0x0][0x198], RZ ;  /* 0x0000660014097a10 */ /* 0x044fe20007ffe0ff */
[----:B------:R1:W-:Y:S01]  /*207f0*/  @P1 STG.E [R12.64], R51 ;  /* 0x000000330c001986 */ /* 0x0003e2000c101904 */
[----:B------:R-:W-:-:S02]  /*20800*/  LEA.HI.X.SX32 R5, R20, R25, 0x2, P6 ;  /* 0x0000001914057211 */ /* 0x000fc400030f16ff */
[CC--:B------:R-:W-:Y:S02]  /*20810*/  LEA R8, P6, R9.reuse, R24.reuse, 0x2 ;  /* 0x0000001809087211 */ /* 0x0c0fe400078c10ff */
[----:B------:R-:W-:Y:S01]  /*20820*/  ISETP.LT.AND P4, PT, R0, c[0x0][0x17c], !P0 ;  /* 0x00005f0000007a0c */ /* 0x000fe20004781270 */
[----:B------:R-:W-:Y:S01]  /*20830*/  LDS.128 R48, [R2+0x2000] ;  /* 0x0020000002307984 */ /* 0x000fe20000000c00 */
[----:B------:R-:W-:Y:S02]  /*20840*/  IADD3 R0, R250, 0x29, RZ ;  /* 0x00000029fa007810 */ /* 0x000fe40007ffe0ff */
[C---:B-1----:R-:W-:Y:S02]  /*20850*/  IADD3 R13, R9.reuse, c[0x0][0x198], RZ ;  /* 0x00006600090d7a10 */ /* 0x042fe40007ffe0ff */
[----:B------:R-:W-:Y:S02]  /*20860*/  LEA.HI.X.SX32 R9, R9, R25, 0x2, P6 ;  /* 0x0000001909097211 */ /* 0x000fe400030f16ff */
[----:B------:R-:W-:-:S02]  /*20870*/  LEA R12, P6, R13, R24, 0x2 ;  /* 0x000000180d0c7211 */ /* 0x000fc400078c10ff */
        /* <DEDUP_REMOVED lines=8> */
[C---:B-1----:R-:W-:Y:S01]  /*20900*/  LEA R16, P6, R20.reuse, R24, 0x2 ;  /* 0x0000001814107211 */ /* 0x042fe200078c10ff */
[----:B------:R-:W-:Y:S01]  /*20910*/  LDS.128 R44, [R213+0x2000] ;  /* 0x00200000d52c7984 */ /* 0x000fe20000000c00 */
[----:B--2---:R-:W-:-:S03]  /*20920*/  IADD3 R5, R20, c[0x0][0x198], RZ ;  /* 0x0000660014057a10 */ /* 0x004fc60007ffe0ff */
[----:B------:R1:W-:Y:S01]  /*20930*/  @P4 STG.E [R8.64], R198 ;  /* 0x000000c608004986 */ /* 0x0003e2000c101904 */
[-C--:B------:R-:W-:Y:S02]  /*20940*/  LEA.HI.X.SX32 R17, R20, R25.reuse, 0x2, P6 ;  /* 0x0000001914117211 */ /* 0x080fe400030f16ff */
[C---:B------:R-:W-:Y:S02]  /*20950*/  LEA R4, P6, R5.reuse, R24, 0x2 ;  /* 0x0000001805047211 */ /* 0x040fe400078c10ff */
[----:B------:R-:W-:Y:S02]  /*20960*/  ISETP.LT.AND P5, PT, R0, c[0x0][0x17c], !P0 ;  /* 0x00005f0000007a0c */ /* 0x000fe400047a1270 */
[----:B------:R-:W-:Y:S02]  /*20970*/  IADD3 R0, R250, 0x2c, RZ ;  /* 0x0000002cfa007810 */ /* 0x000fe40007ffe0ff */
[C---:B-1----:R-:W-:Y:S02]  /*20980*/  IADD3 R9, R5.reuse, c[0x0][0x198], RZ ;  /* 0x0000660005097a10 */ /* 0x042fe40007ffe0ff */
        /* <DEDUP_REMOVED lines=46> */
[----:B------:R-:W-:-:S03]  /*20c70*/  IADD3 R0, R250, 0x34, RZ ;  /* 0x00000034fa007810 */ /* 0x000fc60007ffe0ff */
[----:B------:R-:W-:Y:S01]  /*20c80*/  LDS.128 R28, [R2+0x3000] ;  /* 0x00300000021c7984 */ /* 0x000fe20000000c00 */
        /* <DEDUP_REMOVED lines=31> */
[----:B------:R1:W-:Y:S01]  /*20e80*/  @P5 STG.E [R12.64], R19 ;  /* 0x000000130c005986 */ /* 0x0003e2000c101904 */
[----:B------:R-:W-:Y:S02]  /*20e90*/  LEA.HI.X.SX32 R9, R9, R25, 0x2, P6 ;  /* 0x0000001909097211 */ /* 0x000fe400030f16ff */
[----:B------:R-:W-:Y:S01]  /*20ea0*/  ISETP.LT.AND P1, PT, R0, c[0x0][0x17c], !P0 ;  /* 0x00005f0000007a0c */ /* 0x000fe20004721270 */
[----:B------:R2:W-:Y:S01]  /*20eb0*/  @P2 STG.E [R16.64], R22 ;  /* 0x0000001610002986 */ /* 0x0005e2000c101904 */
[----:B------:R-:W-:Y:S02]  /*20ec0*/  IADD3 R0, R250, 0x3a, RZ ;  /* 0x0000003afa007810 */ /* 0x000fe40007ffe0ff */
[----:B-1----:R-:W-:-:S02]  /*20ed0*/  LEA R12, P6, R18, R24, 0x2 ;  /* 0x00000018120c7211 */ /* 0x002fc400078c10ff */
[C---:B--2---:R-:W-:Y:S01]  /*20ee0*/  IADD3 R17, R18.reuse, c[0x0][0x198], RZ ;  /* 0x0000660012117a10 */ /* 0x044fe20007ffe0ff */
[----:B------:R1:W-:Y:S01]  /*20ef0*/  @P4 STG.E [R4.64], R23 ;  /* 0x0000001704004986 */ /* 0x0003e2000c101904 */
[----:B------:R-:W-:Y:S02]  /*20f00*/  LEA.HI.X.SX32 R13, R18, R25, 0x2, P6 ;  /* 0x00000019120d7211 */ /* 0x000fe400030f16ff */
[C---:B------:R-:W-:Y:S02]  /*20f10*/  LEA R16, P6, R17.reuse, R24, 0x2 ;  /* 0x0000001811107211 */ /* 0x040fe400078c10ff */
[----:B------:R-:W-:Y:S02]  /*20f20*/  ISETP.LT.AND P5, PT, R0, c[0x0][0x17c], !P0 ;  /* 0x00005f0000007a0c */ /* 0x000fe400047a1270 */
[----:B------:R-:W-:Y:S02]  /*20f30*/  IADD3 R0, R250, 0x3b, RZ ;  /* 0x0000003bfa007810 */ /* 0x000fe40007ffe0ff */
[----:B-1----:R-:W-:-:S02]  /*20f40*/  IADD3 R5, R17, c[0x0][0x198], RZ ;  /* 0x0000660011057a10 */ /* 0x002fc40007ffe0ff */
        /* <DEDUP_REMOVED lines=24> */
[----:B------:R-:W-:Y:S02]  /*210d0*/  LEA.HI.X.SX32 R17, R6, R25, 0x2, P6 ;  /* 0x0000001906117211 */ /* 0x000fe400030f16ff */
[----:B------:R-:W-:Y:S02]  /*210e0*/  ISETP.LT.AND P5, PT, R0, c[0x0][0x17c], !P0 ;  /* 0x00005f0000007a0c */ /* 0x000fe400047a1270 */
[----:B------:R-:W-:Y:S01]  /*210f0*/  IADD3 R0, R250, 0x40, RZ ;  /* 0x00000040fa007810 */ /* 0x000fe20007ffe0ff */
[----:B------:R2:W-:Y:S01]  /*21100*/  @P4 STG.E [R8.64], R14 ;  /* 0x0000000e08004986 */ /* 0x0005e2000c101904 */
[----:B-1----:R-:W-:-:S02]  /*21110*/  LEA R4, P6, R18, R24, 0x2 ;  /* 0x0000001812047211 */ /* 0x002fc400078c10ff */
[C---:B------:R-:W-:Y:S02]  /*21120*/  IADD3 R7, R18.reuse, c[0x0][0x198], RZ ;  /* 0x0000660012077a10 */ /* 0x040fe40007ffe0ff */
[-C--:B------:R-:W-:Y:S02]  /*21130*/  LEA.HI.X.SX32 R5, R18, R25.reuse, 0x2, P6 ;  /* 0x0000001912057211 */ /* 0x080fe400030f16ff */
[C---:B------:R-:W-:Y:S02]  /*21140*/  LEA R6, P6, R7.reuse, R24, 0x2 ;  /* 0x0000001807067211 */ /* 0x040fe400078c10ff */
[----:B------:R-:W-:Y:S02]  /*21150*/  ISETP.LT.AND P2, PT, R0, c[0x0][0x17c], !P0 ;  /* 0x00005f0000007a0c */ /* 0x000fe40004741270 */
[C---:B--2---:R-:W-:Y:S02]  /*21160*/  IADD3 R9, R7.reuse, c[0x0][0x198], RZ ;  /* 0x0000660007097a10 */ /* 0x044fe40007ffe0ff */
[----:B------:R-:W-:Y:S01]  /*21170*/  IADD3 R0, R250, 0x41, RZ ;  /* 0x00000041fa007810 */ /* 0x000fe20007ffe0ff */
[----:B------:R1:W-:Y:S01]  /*21180*/  @P3 STG.E [R12.64], R15 ;  /* 0x0000000f0c003986 */ /* 0x0003e2000c101904 */
[----:B------:R-:W-:-:S02]  /*21190*/  LEA.HI.X.SX32 R7, R7, R25, 0x2, P6 ;  /* 0x0000001907077211 */ /* 0x000fc400030f16ff */
[C---:B------:R-:W-:Y:S02]  /*211a0*/  LEA R8, P6, R9.reuse, R24, 0x2 ;  /* 0x0000001809087211 */ /* 0x040fe400078c10ff */
[----:B------:R-:W-:Y:S02]  /*211b0*/  ISETP.LT.AND P4, PT, R0, c[0x0][0x17c], !P0 ;  /* 0x00005f0000007a0c */ /* 0x000fe40004781270 */
[----:B------:R-:W-:Y:S01]  /*211c0*/  IADD3 R0, R250, 0x42, RZ ;  /* 0x00000042fa007810 */ /* 0x000fe20007ffe0ff */
[----:B------:R-:W-:Y:S01]  /*211d0*/  @P1 STG.E [R16.64], R10 ;  /* 0x0000000a10001986 */ /* 0x000fe2000c101904 */
[----:B-1----:R-:W-:-:S03]  /*211e0*/  IADD3 R13, R9, c[0x0][0x198], RZ ;  /* 0x00006600090d7a10 */ /* 0x002fc60007ffe0ff */
[----:B------:R1:W-:Y:S01]  /*211f0*/  @P5 STG.E [R4.64], R11 ;  /* 0x0000000b04005986 */ /* 0x0003e2000c101904 */
[-C--:B------:R-:W-:Y:S02]  /*21200*/  LEA.HI.X.SX32 R9, R9, R25.reuse, 0x2, P6 ;  /* 0x0000001909097211 */ /* 0x080fe400030f16ff */
[C---:B------:R-:W-:Y:S02]  /*21210*/  LEA R12, P6, R13.reuse, R24, 0x2 ;  /* 0x000000180d0c7211 */ /* 0x040fe400078c10ff */
[----:B------:R-:W-:Y:S02]  /*21220*/  ISETP.LT.AND P3, PT, R0, c[0x0][0x17c], !P0 ;  /* 0x00005f0000007a0c */ /* 0x000fe40004761270 */
[----:B------:R-:W-:Y:S01]  /*21230*/  IADD3 R0, R250, 0x43, RZ ;  /* 0x00000043fa007810 */ /* 0x000fe20007ffe0ff */
[----:B------:R2:W-:Y:S01]  /*21240*/  @P2 STG.E [R6.64], R124 ;  /* 0x0000007c06002986 */ /* 0x0005e2000c101904 */
[C---:B-1----:R-:W-:Y:S02]  /*21250*/  IADD3 R5, R13.reuse, c[0x0][0x198], RZ ;  /* 0x000066000d057a10 */ /* 0x042fe40007ffe0ff */
[----:B------:R-:W-:-:S02]  /*21260*/  LEA.HI.X.SX32 R13, R13, R25, 0x2, P6 ;  /* 0x000000190d0d7211 */ /* 0x000fc400030f16ff */
[CC--:B------:R-:W-:Y:S02]  /*21270*/  LEA R4, P6, R5.reuse, R24.reuse, 0x2 ;  /* 0x0000001805047211 */ /* 0x0c0fe400078c10ff */
[----:B------:R-:W-:Y:S02]  /*21280*/  ISETP.LT.AND P1, PT, R0, c[0x0][0x17c], !P0 ;  /* 0x00005f0000007a0c */ /* 0x000fe40004721270 */
[C---:B--2---:R-:W-:Y:S02]  /*21290*/  IADD3 R7, R5.reuse, c[0x0][0x198], RZ ;  /* 0x0000660005077a10 */ /* 0x044fe40007ffe0ff */
[----:B------:R-:W-:Y:S02]  /*212a0*/  IADD3 R0, R250, 0x44, RZ ;  /* 0x00000044fa007810 */ /* 0x000fe40007ffe0ff */
[----:B------:R-:W-:Y:S02]  /*212b0*/  LEA.HI.X.SX32 R5, R5, R25, 0x2, P6 ;  /* 0x0000001905057211 */ /* 0x000fe400030f16ff */
[----:B------:R-:W-:-:S02]  /*212c0*/  LEA R6, P6, R7, R24, 0x2 ;  /* 0x0000001807067211 */ /* 0x000fc400078c10ff */
[----:B------:R-:W-:Y:S02]  /*212d0*/  ISETP.LT.AND P5, PT, R0, c[0x0][0x17c], !P0 ;  /* 0x00005f0000007a0c */ /* 0x000fe400047a1270 */
[C---:B------:R-:W-:Y:S02]  /*212e0*/  IADD3 R10, R7.reuse, c[0x0][0x198], RZ ;  /* 0x00006600070a7a10 */ /* 0x040fe40007ffe0ff */
[----:B------:R-:W-:Y:S01]  /*212f0*/  IADD3 R0, R250, 0x45, RZ ;  /* 0x00000045fa007810 */ /* 0x000fe20007ffe0ff */
[----:B------:R1:W-:Y:S01]  /*21300*/  @P4 STG.E [R8.64], R125 ;  /* 0x0000007d08004986 */ /* 0x0003e2000c101904 */
[----:B------:R-:W-:Y:S02]  /*21310*/  LEA.HI.X.SX32 R7, R7, R25, 0x2, P6 ;  /* 0x0000001907077211 */ /* 0x000fe400030f16ff */
[----:B------:R-:W-:Y:S02]  /*21320*/  ISETP.LT.AND P2, PT, R0, c[0x0][0x17c], !P0 ;  /* 0x00005f0000007a0c */ /* 0x000fe40004741270 */
[----:B------:R-:W-:-:S02]  /*21330*/  IADD3 R11, R10, c[0x0][0x198], RZ ;  /* 0x000066000a0b7a10 */ /* 0x000fc40007ffe0ff */
[----:B------:R-:W-:Y:S01]  /*21340*/  IADD3 R0, R250, 0x46, RZ ;  /* 0x00000046fa007810 */ /* 0x000fe20007ffe0ff */
[----:B------:R-:W-:Y:S01]  /*21350*/  @P3 STG.E [R12.64], R120 ;  /* 0x000000780c003986 */ /* 0x000fe2000c101904 */
[----:B-1----:R-:W-:-:S03]  /*21360*/  LEA R8, P6, R10, R24, 0x2 ;  /* 0x000000180a087211 */ /* 0x002fc600078c10ff */
[----:B------:R1:W-:Y:S01]  /*21370*/  @P1 STG.E [R4.64], R121 ;  /* 0x0000007904001986 */ /* 0x0003e2000c101904 */
[----:B------:R-:W-:Y:S02]  /*21380*/  ISETP.LT.AND P4, PT, R0, c[0x0][0x17c], !P0 ;  /* 0x00005f0000007a0c */ /* 0x000fe40004781270 */
[-C--:B------:R-:W-:Y:S02]  /*21390*/  LEA.HI.X.SX32 R9, R10, R25.reuse, 0x2, P6 ;  /* 0x000000190a097211 */ /* 0x080fe400030f16ff */
[C---:B------:R-:W-:Y:S02]  /*213a0*/  LEA R10, P6, R11.reuse, R24, 0x2 ;  /* 0x000000180b0a7211 */ /* 0x040fe400078c10ff */
        /* <DEDUP_REMOVED lines=324> */
[----:B------:R-:W-:Y:S01]  /*227f0*/  ISETP.LT.AND P2, PT, R0, c[0x0][0x17c], !P0 ;  /* 0x00005f0000007a0c */ /* 0x000fe20004741270 */
[----:B------:R-:W-:Y:S01]  /*22800*/  LDS.128 R68, [R3] ;  /* 0x0000000003447984 */ /* 0x000fe20000000c00 */
        /* <DEDUP_REMOVED lines=38> */
[----:B------:R-:W-:Y:S01]  /*22a70*/  LDS.128 R52, [R3+0x1000] ;  /* 0x0010000003347984 */ /* 0x000fe20000000c00 */
        /* <DEDUP_REMOVED lines=338> */
[C---:B--2---:R-:W-:Y:S02]  /*23fa0*/  IADD3 R4, R12.reuse, c[0x0][0x198], RZ ;  /* 0x000066000c047a10 */ /* 0x044fe40007ffe0ff */
[----:B------:R-:W-:Y:S02]  /*23fb0*/  LEA.HI.X.SX32 R11, R12, R25, 0x2, P6 ;  /* 0x000000190c0b7211 */ /* 0x000fe400030f16ff */
[----:B------:R-:W-:-:S02]  /*23fc0*/  LEA R12, P6, R4, R24, 0x2 ;  /* 0x00000018040c7211 */ /* 0x000fc400078c10ff */
[----:B------:R-:W-:Y:S02]  /*23fd0*/  ISETP.LT.AND P1, PT, R0, c[0x0][0x17c], !P0 ;  /* 0x00005f0000007a0c */ /* 0x000fe40004721270 */
[----:B------:R-:W-:Y:S02]  /*23fe0*/  IADD3 R15, R4, c[0x0][0x198], RZ ;  /* 0x00006600040f7a10 */ /* 0x000fe40007ffe0ff */
[----:B------:R-:W-:Y:S01]  /*23ff0*/  IADD3 R0, R250, 0xbc, RZ ;  /* 0x000000bcfa007810 */ /* 0x000fe20007ffe0ff */
[----:B------:R-:W-:Y:S01]  /*24000*/  @P2 STG.E [R6.64], R110 ;  /* 0x0000006e06002986 */ /* 0x000fe2000c101904 */
[----:B------:R-:W-:Y:S02]  /*24010*/  LEA.HI.X.SX32 R13, R4, R25, 0x2, P6 ;  /* 0x00000019040d7211 */ /* 0x000fe400030f16ff */
[----:B------:R-:W-:Y:S01]  /*24020*/  LEA R14, P6, R15, R24, 0x2 ;  /* 0x000000180f0e7211 */ /* 0x000fe200078c10ff */
[----:B------:R1:W-:Y:S01]  /*24030*/  @P4 STG.E [R8.64], R111 ;  /* 0x0000006f08004986 */ /* 0x0003e2000c101904 */
[----:B------:R-:W-:-:S03]  /*24040*/  ISETP.LT.AND P5, PT, R0, c[0x0][0x17c], !P0 ;  /* 0x00005f0000007a0c */ /* 0x000fc600047a1270 */
[----:B------:R-:W2:Y:S01]  /*24050*/  LDS.128 R4, [R2] ;  /* 0x0000000002047984 */ /* 0x000ea20000000c00 */
[----:B------:R-:W-:Y:S02]  /*24060*/  IADD3 R0, R250, 0xbd, RZ ;  /* 0x000000bdfa007810 */ /* 0x000fe40007ffe0ff */
[C---:B-1----:R-:W-:Y:S02]  /*24070*/  IADD3 R8, R15.reuse, c[0x0][0x198], RZ ;  /* 0x000066000f087a10 */ /* 0x042fe40007ffe0ff */
[----:B------:R-:W-:Y:S02]  /*24080*/  LEA.HI.X.SX32 R15, R15, R25, 0x2, P6 ;  /* 0x000000190f0f7211 */ /* 0x000fe400030f16ff */
[----:B------:R-:W-:Y:S02]  /*24090*/  LEA R16, P6, R8, R24, 0x2 ;  /* 0x0000001808107211 */ /* 0x000fe400078c10ff */
[----:B------:R-:W-:Y:S02]  /*240a0*/  ISETP.LT.AND P2, PT, R0, c[0x0][0x17c], !P0 ;  /* 0x00005f0000007a0c */ /* 0x000fe40004741270 */
[----:B------:R-:W-:-:S02]  /*240b0*/  IADD3 R19, R8, c[0x0][0x198], RZ ;  /* 0x0000660008137a10 */ /* 0x000fc40007ffe0ff */
[----:B------:R-:W-:Y:S01]  /*240c0*/  IADD3 R0, R250, 0xbe, RZ ;  /* 0x000000befa007810 */ /* 0x000fe20007ffe0ff */
[----:B------:R-:W-:Y:S01]  /*240d0*/  @P3 STG.E [R10.64], R142 ;  /* 0x0000008e0a003986 */ /* 0x000fe2000c101904 */
[----:B------:R-:W-:Y:S02]  /*240e0*/  LEA.HI.X.SX32 R17, R8, R25, 0x2, P6 ;  /* 0x0000001908117211 */ /* 0x000fe400030f16ff */
[----:B------:R-:W-:Y:S01]  /*240f0*/  LEA R18, P6, R19, R24, 0x2 ;  /* 0x0000001813127211 */ /* 0x000fe200078c10ff */
[----:B------:R1:W-:Y:S01]  /*24100*/  @P1 STG.E [R12.64], R143 ;  /* 0x0000008f0c001986 */ /* 0x0003e2000c101904 */
[----:B------:R-:W-:-:S03]  /*24110*/  ISETP.LT.AND P4, PT, R0, c[0x0][0x17c], !P0 ;  /* 0x00005f0000007a0c */ /* 0x000fc60004781270 */
[----:B------:R-:W3:Y:S01]  /*24120*/  LDS.128 R8, [R213] ;  /* 0x00000000d5087984 */ /* 0x000ee20000000c00 */
[----:B------:R-:W-:Y:S02]  /*24130*/  IADD3 R0, R250, 0xbf, RZ ;  /* 0x000000bffa007810 */ /* 0x000fe40007ffe0ff */
[C---:B-1----:R-:W-:Y:S02]  /*24140*/  IADD3 R12, R19.reuse, c[0x0][0x198], RZ ;  /* 0x00006600130c7a10 */ /* 0x042fe40007ffe0ff */
[----:B------:R-:W-:Y:S02]  /*24150*/  LEA.HI.X.SX32 R19, R19, R25, 0x2, P6 ;  /* 0x0000001913137211 */ /* 0x000fe400030f16ff */
[----:B------:R-:W-:Y:S02]  /*24160*/  LEA R20, P6, R12, R24, 0x2 ;  /* 0x000000180c147211 */ /* 0x000fe400078c10ff */
[----:B------:R-:W-:Y:S02]  /*24170*/  ISETP.LT.AND P3, PT, R0, c[0x0][0x17c], !P0 ;  /* 0x00005f0000007a0c */ /* 0x000fe40004761270 */
[----:B------:R-:W-:Y:S01]  /*24180*/  IADD3 R0, R250, 0xc0, RZ ;  /* 0x000000c0fa007810 */ /* 0x000fe20007ffe0ff */
[----:B------:R-:W-:Y:S01]  /*24190*/  @P5 STG.E [R14.64], R158 ;  /* 0x0000009e0e005986 */ /* 0x000fe2000c101904 */
[----:B------:R-:W-:-:S02]  /*241a0*/  IADD3 R23, R12, c[0x0][0x198], RZ ;  /* 0x000066000c177a10 */ /* 0x000fc40007ffe0ff */
[----:B------:R-:W-:Y:S02]  /*241b0*/  LEA.HI.X.SX32 R21, R12, R25, 0x2, P6 ;  /* 0x000000190c157211 */ /* 0x000fe400030f16ff */
[----:B------:R-:W1:Y:S01]  /*241c0*/  LDS.128 R12, [R212] ;  /* 0x00000000d40c7984 */ /* 0x000e620000000c00 */
[----:B------:R-:W-:Y:S02]  /*241d0*/  ISETP.LT.AND P1, PT, R0, c[0x0][0x17c], !P0 ;  /* 0x00005f0000007a0c */ /* 0x000fe40004721270 */
[----:B------:R-:W-:Y:S01]  /*241e0*/  IADD3 R0, R250, 0xc1, RZ ;  /* 0x000000c1fa007810 */ /* 0x000fe20007ffe0ff */
[----:B------:R4:W-:Y:S01]  /*241f0*/  @P2 STG.E [R16.64], R159 ;  /* 0x0000009f10002986 */ /* 0x0009e2000c101904 */
[C---:B------:R-:W-:Y:S02]  /*24200*/  LEA R22, P6, R23.reuse, R24, 0x2 ;  /* 0x0000001817167211 */ /* 0x040fe400078c10ff */
[----:B------:R-:W-:Y:S02]  /*24210*/  ISETP.LT.AND P5, PT, R0, c[0x0][0x17c], !P0 ;  /* 0x00005f0000007a0c */ /* 0x000fe400047a1270 */
[----:B------:R-:W-:Y:S01]  /*24220*/  IADD3 R0, R250, 0xc2, RZ ;  /* 0x000000c2fa007810 */ /* 0x000fe20007ffe0ff */
[----:B------:R2:W-:Y:S01]  /*24230*/  @P4 STG.E [R18.64], R174 ;  /* 0x000000ae12004986 */ /* 0x0005e2000c101904 */
[----:B----4-:R-:W-:-:S02]  /*24240*/  IADD3 R17, R23, c[0x0][0x198], RZ ;  /* 0x0000660017117a10 */ /* 0x010fc40007ffe0ff */
[-C--:B------:R-:W-:Y:S02]  /*24250*/  LEA.HI.X.SX32 R23, R23, R25.reuse, 0x2, P6 ;  /* 0x0000001917177211 */ /* 0x080fe400030f16ff */
[C---:B------:R-:W-:Y:S02]  /*24260*/  LEA R16, P6, R17.reuse, R24, 0x2 ;  /* 0x0000001811107211 */ /* 0x040fe400078c10ff */
[----:B------:R-:W-:Y:S02]  /*24270*/  ISETP.LT.AND P2, PT, R0, c[0x0][0x17c], !P0 ;  /* 0x00005f0000007a0c */ /* 0x000fe40004741270 */
[C---:B--2---:R-:W-:Y:S02]  /*24280*/  IADD3 R19, R17.reuse, c[0x0][0x198], RZ ;  /* 0x0000660011137a10 */ /* 0x044fe40007ffe0ff */
[----:B------:R-:W-:Y:S01]  /*24290*/  IADD3 R0, R250, 0xc3, RZ ;  /* 0x000000c3fa007810 */ /* 0x000fe20007ffe0ff */
[----:B------:R2:W-:Y:S01]  /*242a0*/  @P3 STG.E [R20.64], R175 ;  /* 0x000000af14003986 */ /* 0x0005e2000c101904 */
[----:B------:R-:W-:-:S02]  /*242b0*/  LEA.HI.X.SX32 R17, R17, R25, 0x2, P6 ;  /* 0x0000001911117211 */ /* 0x000fc400030f16ff */
[CC--:B------:R-:W-:Y:S02]  /*242c0*/  LEA R18, P6, R19.reuse, R24.reuse, 0x2 ;  /* 0x0000001813127211 */ /* 0x0c0fe400078c10ff */
[----:B------:R-:W-:Y:S02]  /*242d0*/  ISETP.LT.AND P4, PT, R0, c[0x0][0x17c], !P0 ;  /* 0x00005f0000007a0c */ /* 0x000fe40004781270 */
[----:B------:R-:W-:Y:S01]  /*242e0*/  IADD3 R0, R250, 0xc4, RZ ;  /* 0x000000c4fa007810 */ /* 0x000fe20007ffe0ff */
[----:B------:R4:W-:Y:S01]  /*242f0*/  @P1 STG.E [R22.64], R4 ;  /* 0x0000000416001986 */ /* 0x0009e2000c101904 */
[C---:B--2---:R-:W-:Y:S02]  /*24300*/  IADD3 R21, R19.reuse, c[0x0][0x198], RZ ;  /* 0x0000660013157a10 */ /* 0x044fe40007ffe0ff */
[----:B------:R-:W-:Y:S02]  /*24310*/  LEA.HI.X.SX32 R19, R19, R25, 0x2, P6 ;  /* 0x0000001913137211 */ /* 0x000fe400030f16ff */
[----:B------:R-:W-:-:S02]  /*24320*/  LEA R20, P6, R21, R24, 0x2 ;  /* 0x0000001815147211 */ /* 0x000fc400078c10ff */
[----:B------:R-:W-:Y:S02]  /*24330*/  ISETP.LT.AND P3, PT, R0, c[0x0][0x17c], !P0 ;  /* 0x00005f0000007a0c */ /* 0x000fe40004761270 */
[C---:B----4-:R-:W-:Y:S02]  /*24340*/  IADD3 R4, R21.reuse, c[0x0][0x198], RZ ;  /* 0x0000660015047a10 */ /* 0x050fe40007ffe0ff */
[----:B------:R-:W-:Y:S01]  /*24350*/  IADD3 R0, R250, 0xc5, RZ ;  /* 0x000000c5fa007810 */ /* 0x000fe20007ffe0ff */
[----:B------:R2:W-:Y:S01]  /*24360*/  @P5 STG.E [R16.64], R5 ;  /* 0x0000000510005986 */ /* 0x0005e2000c101904 */
[----:B------:R-:W-:Y:S02]  /*24370*/  LEA.HI.X.SX32 R21, R21, R25, 0x2, P6 ;  /* 0x0000001915157211 */ /* 0x000fe400030f16ff */
[----:B------:R-:W-:Y:S02]  /*24380*/  LEA R22, P6, R4, R24, 0x2 ;  /* 0x0000001804167211 */ /* 0x000fe400078c10ff */
[----:B------:R-:W-:-:S02]  /*24390*/  ISETP.LT.AND P1, PT, R0, c[0x0][0x17c], !P0 ;  /* 0x00005f0000007a0c */ /* 0x000fc40004721270 */
[----:B------:R-:W-:Y:S01]  /*243a0*/  IADD3 R0, R250, 0xc6, RZ ;  /* 0x000000c6fa007810 */ /* 0x000fe20007ffe0ff */
[----:B---3--:R3:W-:Y:S01]  /*243b0*/  @P2 STG.E [R18.64], R8 ;  /* 0x0000000812002986 */ /* 0x0087e2000c101904 */
[C---:B------:R-:W-:Y:S02]  /*243c0*/  LEA.HI.X.SX32 R23, R4.reuse, R25, 0x2, P6 ;  /* 0x0000001904177211 */ /* 0x040fe400030f16ff */
[----:B--2---:R-:W-:Y:S02]  /*243d0*/  IADD3 R5, R4, c[0x0][0x198], RZ ;  /* 0x0000660004057a10 */ /* 0x004fe40007ffe0ff */
[----:B------:R-:W-:Y:S02]  /*243e0*/  ISETP.LT.AND P5, PT, R0, c[0x0][0x17c], !P0 ;  /* 0x00005f0000007a0c */ /* 0x000fe400047a1270 */
[----:B------:R-:W-:Y:S02]  /*243f0*/  LEA R4, P6, R5, R24, 0x2 ;  /* 0x0000001805047211 */ /* 0x000fe400078c10ff */
[----:B------:R-:W-:-:S02]  /*24400*/  IADD3 R0, R250, 0xc7, RZ ;  /* 0x000000c7fa007810 */ /* 0x000fc40007ffe0ff */
[C---:B---3--:R-:W-:Y:S01]  /*24410*/  IADD3 R8, R5.reuse, c[0x0][0x198], RZ ;  /* 0x0000660005087a10 */ /* 0x048fe20007ffe0ff */
[----:B------:R2:W-:Y:S01]  /*24420*/  @P4 STG.E [R20.64], R9 ;  /* 0x0000000914004986 */ /* 0x0005e2000c101904 */
[-C--:B------:R-:W-:Y:S02]  /*24430*/  LEA.HI.X.SX32 R5, R5, R25.reuse, 0x2, P6 ;  /* 0x0000001905057211 */ /* 0x080fe400030f16ff */
[----:B------:R-:W-:Y:S02]  /*24440*/  LEA R16, P6, R8, R24, 0x2 ;  /* 0x0000001808107211 */ /* 0x000fe400078c10ff */
[----:B------:R-:W-:Y:S02]  /*24450*/  ISETP.LT.AND P2, PT, R0, c[0x0][0x17c], !P0 ;  /* 0x00005f0000007a0c */ /* 0x000fe40004741270 */
[----:B------:R-:W-:Y:S01]  /*24460*/  IADD3 R0, R250, 0xc8, RZ ;  /* 0x000000c8fa007810 */ /* 0x000fe20007ffe0ff */
[----:B-1----:R1:W-:Y:S01]  /*24470*/  @P3 STG.E [R22.64], R12 ;  /* 0x0000000c16003986 */ /* 0x0023e2000c101904 */
[----:B------:R-:W-:-:S02]  /*24480*/  LEA.HI.X.SX32 R17, R8, R25, 0x2, P6 ;  /* 0x0000001908117211 */ /* 0x000fc400030f16ff */
[----:B--2---:R-:W-:Y:S02]  /*24490*/  IADD3 R9, R8, c[0x0][0x198], RZ ;  /* 0x0000660008097a10 */ /* 0x004fe40007ffe0ff */
[----:B------:R-:W-:Y:S02]  /*244a0*/  ISETP.LT.AND P4, PT, R0, c[0x0][0x17c], !P0 ;  /* 0x00005f0000007a0c */ /* 0x000fe40004781270 */
[C---:B------:R-:W-:Y:S02]  /*244b0*/  LEA R8, P6, R9.reuse, R24, 0x2 ;  /* 0x0000001809087211 */ /* 0x040fe400078c10ff */
[----:B------:R-:W-:Y:S02]  /*244c0*/  IADD3 R0, R250, 0xc9, RZ ;  /* 0x000000c9fa007810 */ /* 0x000fe40007ffe0ff */
[C---:B-1----:R-:W-:Y:S01]  /*244d0*/  IADD3 R12, R9.reuse, c[0x0][0x198], RZ ;  /* 0x00006600090c7a10 */ /* 0x042fe20007ffe0ff */
[----:B------:R1:W-:Y:S01]  /*244e0*/  @P1 STG.E [R4.64], R13 ;  /* 0x0000000d04001986 */ /* 0x0003e2000c101904 */
[----:B------:R-:W-:-:S02]  /*244f0*/  LEA.HI.X.SX32 R9, R9, R25, 0x2, P6 ;  /* 0x0000001909097211 */ /* 0x000fc400030f16ff */
[----:B------:R-:W-:Y:S02]  /*24500*/  LEA R18, P6, R12, R24, 0x2 ;  /* 0x000000180c127211 */ /* 0x000fe400078c10ff */
[----:B------:R-:W-:Y:S02]  /*24510*/  ISETP.LT.AND P3, PT, R0, c[0x0][0x17c], !P0 ;  /* 0x00005f0000007a0c */ /* 0x000fe40004761270 */
[----:B------:R-:W-:Y:S02]  /*24520*/  IADD3 R0, R250, 0xca, RZ ;  /* 0x000000cafa007810 */ /* 0x000fe40007ffe0ff */
[C---:B------:R-:W-:Y:S02]  /*24530*/  LEA.HI.X.SX32 R19, R12.reuse, R25, 0x2, P6 ;  /* 0x000000190c137211 */ /* 0x040fe400030f16ff */
[----:B-1----:R-:W-:Y:S02]  /*24540*/  IADD3 R5, R12, c[0x0][0x198], RZ ;  /* 0x000066000c057a10 */ /* 0x002fe40007ffe0ff */
[----:B------:R-:W-:-:S02]  /*24550*/  ISETP.LT.AND P1, PT, R0, c[0x0][0x17c], !P0 ;  /* 0x00005f0000007a0c */ /* 0x000fc40004721270 */
[CC--:B------:R-:W-:Y:S02]  /*24560*/  LEA R4, P6, R5.reuse, R24.reuse, 0x2 ;  /* 0x0000001805047211 */ /* 0x0c0fe400078c10ff */
        /* <DEDUP_REMOVED lines=8> */
[----:B------:R-:W-:Y:S03]  /*245f0*/  @P4 STG.E [R18.64], R64 ;  /* 0x0000004012004986 */ /* 0x000fe6000c101904 */
[----:B------:R-:W-:Y:S02]  /*24600*/  ISETP.LT.AND P2, PT, R0, c[0x0][0x17c], !P0 ;  /* 0x00005f0000007a0c */ /* 0x000fe40004741270 */
[C---:B-1----:R-:W-:Y:S02]  /*24610*/  IADD3 R9, R13.reuse, c[0x0][0x198], RZ ;  /* 0x000066000d097a10 */ /* 0x042fe40007ffe0ff */
[----:B------:R-:W-:Y:S02]  /*24620*/  LEA.HI.X.SX32 R13, R13, R25, 0x2, P6 ;  /* 0x000000190d0d7211 */ /* 0x000fe400030f16ff */
[----:B------:R-:W-:-:S02]  /*24630*/  LEA R8, P6, R9, R24, 0x2 ;  /* 0x0000001809087211 */ /* 0x000fc400078c10ff */
[C---:B------:R-:W-:Y:S02]  /*24640*/  IADD3 R17, R9.reuse, c[0x0][0x198], RZ ;  /* 0x0000660009117a10 */ /* 0x040fe40007ffe0ff */
[----:B------:R-:W-:Y:S01]  /*24650*/  IADD3 R0, R250, 0xcd, RZ ;  /* 0x000000cdfa007810 */ /* 0x000fe20007ffe0ff */
[----:B------:R1:W-:Y:S01]  /*24660*/  @P3 STG.E [R4.64], R65 ;  /* 0x0000004104003986 */ /* 0x0003e2000c101904 */
[----:B------:R-:W-:Y:S02]  /*24670*/  LEA.HI.X.SX32 R9, R9, R25, 0x2, P6 ;  /* 0x0000001909097211 */ /* 0x000fe400030f16ff */
[C---:B------:R-:W-:Y:S02]  /*24680*/  LEA R16, P6, R17.reuse, R24, 0x2 ;  /* 0x0000001811107211 */ /* 0x040fe400078c10ff */
[----:B------:R-:W-:Y:S02]  /*24690*/  ISETP.LT.AND P4, PT, R0, c[0x0][0x17c], !P0 ;  /* 0x00005f0000007a0c */ /* 0x000fe40004781270 */
[----:B------:R-:W-:Y:S01]  /*246a0*/  IADD3 R0, R250, 0xce, RZ ;  /* 0x000000cefa007810 */ /* 0x000fe20007ffe0ff */
[----:B------:R2:W-:Y:S01]  /*246b0*/  @P1 STG.E [R12.64], R60 ;  /* 0x0000003c0c001986 */ /* 0x0005e2000c101904 */
[----:B-1----:R-:W-:-:S02]  /*246c0*/  IADD3 R5, R17, c[0x0][0x198], RZ ;  /* 0x0000660011057a10 */ /* 0x002fc40007ffe0ff */
        /* <DEDUP_REMOVED lines=11> */
[C---:B-1----:R-:W-:Y:S02]  /*24780*/  IADD3 R9, R13.reuse, c[0x0][0x198], RZ ;  /* 0x000066000d097a10 */ /* 0x042fe40007ffe0ff */
[----:B------:R-:W-:Y:S02]  /*24790*/  LEA.HI.X.SX32 R13, R13, R25, 0x2, P6 ;  /* 0x000000190d0d7211 */ /* 0x000fe400030f16ff */
[----:B------:R-:W-:-:S02]  /*247a0*/  LEA R8, P6, R9, R24, 0x2 ;  /* 0x0000001809087211 */ /* 0x000fc400078c10ff */
[----:B------:R-:W-:Y:S02]  /*247b0*/  ISETP.LT.AND P5, PT, R0, c[0x0][0x17c], !P0 ;  /* 0x00005f0000007a0c */ /* 0x000fe400047a1270 */
[C---:B--2---:R-:W-:Y:S02]  /*247c0*/  IADD3 R17, R9.reuse, c[0x0][0x198], RZ ;  /* 0x0000660009117a10 */ /* 0x044fe40007ffe0ff */
[----:B------:R-:W-:Y:S01]  /*247d0*/  IADD3 R0, R250, 0xd1, RZ ;  /* 0x000000d1fa007810 */ /* 0x000fe20007ffe0ff */
[----:B------:R1:W-:Y:S01]  /*247e0*/  @P4 STG.E [R4.64], R57 ;  /* 0x0000003904004986 */ /* 0x0003e2000c101904 */
[----:B------:R-:W-:Y:S02]  /*247f0*/  LEA.HI.X.SX32 R9, R9, R25, 0x2, P6 ;  /* 0x0000001909097211 */ /* 0x000fe400030f16ff */
[----:B------:R-:W-:Y:S02]  /*24800*/  LEA R16, P6, R17, R24, 0x2 ;  /* 0x0000001811107211 */ /* 0x000fe400078c10ff */
[----:B------:R-:W-:-:S02]  /*24810*/  ISETP.LT.AND P2, PT, R0, c[0x0][0x17c], !P0 ;  /* 0x00005f0000007a0c */ /* 0x000fc40004741270 */
[----:B------:R-:W-:Y:S01]  /*24820*/  IADD3 R0, R250, 0xd2, RZ ;  /* 0x000000d2fa007810 */ /* 0x000fe20007ffe0ff */
[----:B------:R2:W-:Y:S01]  /*24830*/  @P3 STG.E [R12.64], R52 ;  /* 0x000000340c003986 */ /* 0x0005e2000c101904 */
[C---:B-1----:R-:W-:Y:S02]  /*24840*/  IADD3 R5, R17.reuse, c[0x0][0x198], RZ ;  /* 0x0000660011057a10 */ /* 0x042fe40007ffe0ff */
[----:B------:R-:W-:Y:S02]  /*24850*/  LEA.HI.X.SX32 R17, R17, R25, 0x2, P6 ;  /* 0x0000001911117211 */ /* 0x000fe400030f16ff */
[C---:B------:R-:W-:Y:S02]  /*24860*/  LEA R4, P6, R5.reuse, R24, 0x2 ;  /* 0x0000001805047211 */ /* 0x040fe400078c10ff */
[----:B------:R-:W-:Y:S02]  /*24870*/  ISETP.LT.AND P4, PT, R0, c[0x0][0x17c], !P0 ;  /* 0x00005f0000007a0c */ /* 0x000fe40004781270 */
[----:B--2---:R-:W-:-:S02]  /*24880*/  IADD3 R13, R5, c[0x0][0x198], RZ ;  /* 0x00006600050d7a10 */ /* 0x004fc40007ffe0ff */
        /* <DEDUP_REMOVED lines=15> */
[-C--:B------:R-:W-:Y:S02]  /*24980*/  LEA R20, P6, R16, R24.reuse, 0x2 ;  /* 0x0000001810147211 */ /* 0x080fe400078c10ff */
[----:B------:R-:W-:Y:S01]  /*24990*/  ISETP.LT.AND P5, PT, R0, c[0x0][0x17c], !P0 ;  /* 0x00005f0000007a0c */ /* 0x000fe200047a1270 */
[----:B------:R2:W-:Y:S01]  /*249a0*/  @P4 STG.E [R12.64], R44 ;  /* 0x0000002c0c004986 */ /* 0x0005e2000c101904 */
[C---:B------:R-:W-:Y:S02]  /*249b0*/  LEA.HI.X.SX32 R21, R16.reuse, R25, 0x2, P6 ;  /* 0x0000001910157211 */ /* 0x040fe400030f16ff */
[----:B-1----:R-:W-:Y:S02]  /*249c0*/  IADD3 R5, R16, c[0x0][0x198], RZ ;  /* 0x0000660010057a10 */ /* 0x002fe40007ffe0ff */
[----:B------:R-:W1:Y:S02]  /*249d0*/  LDS.128 R16, [R213+0x3000] ;  /* 0x00300000d5107984 */ /* 0x000e640000000c00 */
[----:B------:R-:W-:-:S02]  /*249e0*/  LEA R4, P6, R5, R24, 0x2 ;  /* 0x0000001805047211 */ /* 0x000fc400078c10ff */
[C---:B--2---:R-:W-:Y:S02]  /*249f0*/  IADD3 R13, R5.reuse, c[0x0][0x198], RZ ;  /* 0x00006600050d7a10 */ /* 0x044fe40007ffe0ff */
[C---:B------:R-:W-:Y:S02]  /*24a00*/  IADD3 R0, R250.reuse, 0xd6, RZ ;  /* 0x000000d6fa007810 */ /* 0x040fe40007ffe0ff */
[----:B------:R-:W-:Y:S02]  /*24a10*/  LEA.HI.X.SX32 R5, R5, R25, 0x2, P6 ;  /* 0x0000001905057211 */ /* 0x000fe400030f16ff */
[----:B------:R-:W-:Y:S02]  /*24a20*/  IADD3 R2, R13, c[0x0][0x198], RZ ;  /* 0x000066000d027a10 */ /* 0x000fe40007ffe0ff */
[----:B------:R-:W-:Y:S01]  /*24a30*/  IADD3 R22, R250, 0xd9, RZ ;  /* 0x000000d9fa167810 */ /* 0x000fe20007ffe0ff */
[----:B------:R-:W-:Y:S01]  /*24a40*/  @P3 STG.E [R8.64], R45 ;  /* 0x0000002d08003986 */ /* 0x000fe2000c101904 */
[----:B------:R-:W-:-:S02]  /*24a50*/  ISETP.LT.AND P2, PT, R0, c[0x0][0x17c], !P0 ;  /* 0x00005f0000007a0c */ /* 0x000fc40004741270 */
[----:B------:R-:W-:Y:S01]  /*24a60*/  IADD3 R0, R250, 0xd7, RZ ;  /* 0x000000d7fa007810 */ /* 0x000fe20007ffe0ff */
[----:B------:R-:W-:Y:S01]  /*24a70*/  @P1 STG.E [R20.64], R40 ;  /* 0x0000002814001986 */ /* 0x000fe2000c101904 */
[----:B------:R-:W-:Y:S02]  /*24a80*/  IADD3 R27, R2, c[0x0][0x198], RZ ;  /* 0x00006600021b7a10 */ /* 0x000fe40007ffe0ff */
[----:B------:R-:W-:Y:S01]  /*24a90*/  LEA R12, P6, R13, R24, 0x2 ;  /* 0x000000180d0c7211 */ /* 0x000fe200078c10ff */
[----:B------:R2:W-:Y:S01]  /*24aa0*/  @P5 STG.E [R4.64], R41 ;  /* 0x0000002904005986 */ /* 0x0005e2000c101904 */
[----:B------:R-:W-:Y:S02]  /*24ab0*/  ISETP.LT.AND P5, PT, R22, c[0x0][0x17c], !P0 ;  /* 0x00005f0016007a0c */ /* 0x000fe400047a1270 */
[----:B------:R-:W-:Y:S01]  /*24ac0*/  ISETP.LT.AND P4, PT, R0, c[0x0][0x17c], !P0 ;  /* 0x00005f0000007a0c */ /* 0x000fe20004781270 */
[----:B------:R-:W3:Y:S01]  /*24ad0*/  LDS.128 R20, [R212+0x3000] ;  /* 0x00300000d4147984 */ /* 0x000ee20000000c00 */
[----:B------:R-:W-:-:S02]  /*24ae0*/  IADD3 R32, R27, c[0x0][0x198], RZ ;  /* 0x000066001b207a10 */ /* 0x000fc40007ffe0ff */
[----:B------:R-:W-:Y:S02]  /*24af0*/  IADD3 R0, R250, 0xd8, RZ ;  /* 0x000000d8fa007810 */ /* 0x000fe40007ffe0ff */
[-C--:B------:R-:W-:Y:S02]  /*24b00*/  LEA.HI.X.SX32 R13, R13, R25.reuse, 0x2, P6 ;  /* 0x000000190d0d7211 */ /* 0x080fe400030f16ff */
[----:B------:R-:W-:Y:S02]  /*24b10*/  ISETP.LT.AND P3, PT, R0, c[0x0][0x17c], !P0 ;  /* 0x00005f0000007a0c */ /* 0x000fe40004761270 */
[-C--:B--2---:R-:W-:Y:S01]  /*24b20*/  LEA R4, P6, R32, R24.reuse, 0x2 ;  /* 0x0000001820047211 */ /* 0x084fe200078c10ff */
[----:B------:R2:W-:Y:S01]  /*24b30*/  @P2 STG.E [R12.64], R36 ;  /* 0x000000240c002986 */ /* 0x0005e2000c101904 */
[----:B------:R-:W-:Y:S02]  /*24b40*/  LEA R8, P1, R2, R24, 0x2 ;  /* 0x0000001802087211 */ /* 0x000fe400078210ff */
[----:B------:R-:W-:-:S02]  /*24b50*/  LEA.HI.X.SX32 R5, R32, R25, 0x2, P6 ;  /* 0x0000001920057211 */ /* 0x000fc400030f16ff */
[C---:B------:R-:W-:Y:S02]  /*24b60*/  LEA R26, P2, R27.reuse, R24, 0x2 ;  /* 0x000000181b1a7211 */ /* 0x040fe400078410ff */
[----:B------:R-:W-:Y:S02]  /*24b70*/  IADD3 R0, R250, 0xda, RZ ;  /* 0x000000dafa007810 */ /* 0x000fe40007ffe0ff */
[----:B--2---:R-:W-:Y:S02]  /*24b80*/  IADD3 R13, R32, c[0x0][0x198], RZ ;  /* 0x00006600200d7a10 */ /* 0x004fe40007ffe0ff */
[----:B------:R-:W2:Y:S01]  /*24b90*/  LDS.128 R32, [R3+0x3000] ;  /* 0x0030000003207984 */ /* 0x000ea20000000c00 */
[-C--:B------:R-:W-:Y:S02]  /*24ba0*/  LEA.HI.X.SX32 R9, R2, R25.reuse, 0x2, P1 ;  /* 0x0000001902097211 */ /* 0x080fe400008f16ff */
[----:B------:R-:W-:Y:S02]  /*24bb0*/  LEA.HI.X.SX32 R27, R27, R25, 0x2, P2 ;  /* 0x000000191b1b7211 */ /* 0x000fe400010f16ff */
[----:B------:R-:W-:Y:S01]  /*24bc0*/  ISETP.LT.AND P1, PT, R0, c[0x0][0x17c], !P0 ;  /* 0x00005f0000007a0c */ /* 0x000fe20004721270 */
[----:B------:R4:W-:Y:S01]  /*24bd0*/  @P4 STG.E [R8.64], R37 ;  /* 0x0000002508004986 */ /* 0x0009e2000c101904 */
[----:B------:R-:W-:-:S02]  /*24be0*/  IADD3 R36, R13, c[0x0][0x198], RZ ;  /* 0x000066000d247a10 */ /* 0x000fc40007ffe0ff */
[----:B------:R-:W-:Y:S01]  /*24bf0*/  IADD3 R2, R250, 0xdb, RZ ;  /* 0x000000dbfa027810 */ /* 0x000fe20007ffe0ff */
[----:B------:R1:W-:Y:S01]  /*24c00*/  @P3 STG.E [R26.64], R28 ;  /* 0x0000001c1a003986 */ /* 0x0003e2000c101904 */
[-C--:B------:R-:W-:Y:S02]  /*24c10*/  LEA R12, P6, R36, R24.reuse, 0x2 ;  /* 0x00000018240c7211 */ /* 0x080fe400078c10ff */
[----:B------:R-:W-:Y:S02]  /*24c20*/  IADD3 R0, R250, 0xdc, RZ ;  /* 0x000000dcfa007810 */ /* 0x000fe40007ffe0ff */
[C---:B----4-:R-:W-:Y:S02]  /*24c30*/  LEA R8, P3, R13.reuse, R24, 0x2 ;  /* 0x000000180d087211 */ /* 0x050fe400078610ff */
[----:B------:R-:W-:Y:S02]  /*24c40*/  ISETP.LT.AND P4, PT, R2, c[0x0][0x17c], !P0 ;  /* 0x00005f0002007a0c */ /* 0x000fe40004781270 */
[----:B------:R-:W-:-:S02]  /*24c50*/  LEA.HI.X.SX32 R9, R13, R25, 0x2, P3 ;  /* 0x000000190d097211 */ /* 0x000fc400018f16ff */
[----:B------:R-:W-:Y:S02]  /*24c60*/  LEA.HI.X.SX32 R13, R36, R25, 0x2, P6 ;  /* 0x00000019240d7211 */ /* 0x000fe400030f16ff */
[----:B------:R-:W-:Y:S02]  /*24c70*/  IADD3 R2, R250, 0xdd, RZ ;  /* 0x000000ddfa027810 */ /* 0x000fe40007ffe0ff */
[----:B------:R-:W-:Y:S02]  /*24c80*/  IADD3 R36, R36, c[0x0][0x198], RZ ;  /* 0x0000660024247a10 */ /* 0x000fe40007ffe0ff */
[----:B------:R-:W-:Y:S01]  /*24c90*/  ISETP.LT.AND P2, PT, R0, c[0x0][0x17c], !P0 ;  /* 0x00005f0000007a0c */ /* 0x000fe20004741270 */
[----:B------:R4:W-:Y:S01]  /*24ca0*/  @P5 STG.E [R4.64], R29 ;  /* 0x0000001d04005986 */ /* 0x0009e2000c101904 */
[----:B------:R-:W-:Y:S02]  /*24cb0*/  ISETP.LT.AND P5, PT, R2, c[0x0][0x17c], !P0 ;  /* 0x00005f0002007a0c */ /* 0x000fe400047a1270 */
[C---:B-1----:R-:W-:Y:S01]  /*24cc0*/  IADD3 R26, R36.reuse, c[0x0][0x198], RZ ;  /* 0x00006600241a7a10 */ /* 0x042fe20007ffe0ff */
[----:B------:R1:W-:Y:S01]  /*24cd0*/  @P1 STG.E [R8.64], R16 ;  /* 0x0000001008001986 */ /* 0x0003e2000c101904 */
[----:B------:R-:W-:-:S02]  /*24ce0*/  LEA R2, P1, R36, R24, 0x2 ;  /* 0x0000001824027211 */ /* 0x000fc400078210ff */
[----:B------:R-:W-:Y:S02]  /*24cf0*/  IADD3 R0, R250, 0xde, RZ ;  /* 0x000000defa007810 */ /* 0x000fe40007ffe0ff */
[----:B------:R-:W-:Y:S02]  /*24d00*/  IADD3 R27, R26, c[0x0][0x198], RZ ;  /* 0x000066001a1b7a10 */ /* 0x000fe40007ffe0ff */
[----:B------:R-:W-:Y:S02]  /*24d10*/  LEA.HI.X.SX32 R3, R36, R25, 0x2, P1 ;  /* 0x0000001924037211 */ /* 0x000fe400008f16ff */
[----:B----4-:R-:W-:Y:S02]  /*24d20*/  IADD3 R5, R250, 0xdf, RZ ;  /* 0x000000dffa057810 */ /* 0x010fe40007ffe0ff */
[----:B------:R-:W-:Y:S01]  /*24d30*/  LEA R4, P6, R26, R24, 0x2 ;  /* 0x000000181a047211 */ /* 0x000fe200078c10ff */
[----:B------:R4:W-:Y:S01]  /*24d40*/  @P4 STG.E [R12.64], R17 ;  /* 0x000000110c004986 */ /* 0x0009e2000c101904 */
[----:B------:R-:W-:-:S02]  /*24d50*/  ISETP.LT.AND P3, PT, R0, c[0x0][0x17c], !P0 ;  /* 0x00005f0000007a0c */ /* 0x000fc40004761270 */
[----:B------:R-:W-:Y:S02]  /*24d60*/  ISETP.LT.AND P4, PT, R5, c[0x0][0x17c], !P0 ;  /* 0x00005f0005007a0c */ /* 0x000fe40004781270 */
[C---:B-1----:R-:W-:Y:S01]  /*24d70*/  IADD3 R16, R27.reuse, c[0x0][0x198], RZ ;  /* 0x000066001b107a10 */ /* 0x042fe20007ffe0ff */
[----:B---3--:R1:W-:Y:S01]  /*24d80*/  @P2 STG.E [R2.64], R20 ;  /* 0x0000001402002986 */ /* 0x0083e2000c101904 */
[-C--:B------:R-:W-:Y:S02]  /*24d90*/  LEA.HI.X.SX32 R5, R26, R25.reuse, 0x2, P6 ;  /* 0x000000191a057211 */ /* 0x080fe400030f16ff */
[CC--:B------:R-:W-:Y:S02]  /*24da0*/  LEA R8, P2, R27.reuse, R24.reuse, 0x2 ;  /* 0x000000181b087211 */ /* 0x0c0fe400078410ff */
[----:B----4-:R-:W-:Y:S02]  /*24db0*/  IADD3 R13, R250, 0xe1, RZ ;  /* 0x000000e1fa0d7810 */ /* 0x010fe40007ffe0ff */
[----:B------:R-:W-:Y:S01]  /*24dc0*/  LEA R12, P6, R16, R24, 0x2 ;  /* 0x00000018100c7211 */ /* 0x000fe200078c10ff */
[----:B------:R3:W-:Y:S01]  /*24dd0*/  @P5 STG.E [R4.64], R21 ;  /* 0x0000001504005986 */ /* 0x0007e2000c101904 */
[----:B------:R-:W-:-:S02]  /*24de0*/  LEA.HI.X.SX32 R9, R27, R25, 0x2, P2 ;  /* 0x000000191b097211 */ /* 0x000fc400010f16ff */
[----:B------:R-:W-:Y:S02]  /*24df0*/  ISETP.LT.AND P5, PT, R13, c[0x0][0x17c], !P0 ;  /* 0x00005f000d007a0c */ /* 0x000fe400047a1270 */
[----:B------:R-:W-:Y:S02]  /*24e00*/  IADD3 R0, R250, 0xe0, RZ ;  /* 0x000000e0fa007810 */ /* 0x000fe40007ffe0ff */
[C---:B------:R-:W-:Y:S02]  /*24e10*/  LEA.HI.X.SX32 R13, R16.reuse, R25, 0x2, P6 ;  /* 0x00000019100d7211 */ /* 0x040fe400030f16ff */
[----:B------:R-:W-:Y:S01]  /*24e20*/  IADD3 R16, R16, c[0x0][0x198], RZ ;  /* 0x0000660010107a10 */ /* 0x000fe20007ffe0ff */
[----:B--2---:R-:W-:Y:S01]  /*24e30*/  @P3 STG.E [R8.64], R32 ;  /* 0x0000002008003986 */ /* 0x004fe2000c101904 */
[----:B------:R-:W-:Y:S02]  /*24e40*/  ISETP.LT.AND P1, PT, R0, c[0x0][0x17c], !P0 ;  /* 0x00005f0000007a0c */ /* 0x000fe40004721270 */
[----:B------:R-:W-:-:S02]  /*24e50*/  IADD3 R17, R16, c[0x0][0x198], RZ ;  /* 0x0000660010117a10 */ /* 0x000fc40007ffe0ff */
[-C--:B-1----:R-:W-:Y:S02]  /*24e60*/  LEA R2, P3, R16, R24.reuse, 0x2 ;  /* 0x0000001810027211 */ /* 0x082fe400078610ff */
[----:B---3--:R-:W-:Y:S02]  /*24e70*/  IADD3 R5, R250, 0xe3, RZ ;  /* 0x000000e3fa057810 */ /* 0x008fe40007ffe0ff */
[C---:B------:R-:W-:Y:S02]  /*24e80*/  LEA R4, P6, R17.reuse, R24, 0x2 ;  /* 0x0000001811047211 */ /* 0x040fe400078c10ff */
[----:B------:R-:W-:Y:S01]  /*24e90*/  LEA.HI.X.SX32 R3, R16, R25, 0x2, P3 ;  /* 0x0000001910037211 */ /* 0x000fe200018f16ff */
[----:B------:R1:W-:Y:S01]  /*24ea0*/  @P4 STG.E [R12.64], R33 ;  /* 0x000000210c004986 */ /* 0x0003e2000c101904 */
[----:B------:R-:W-:Y:S02]  /*24eb0*/  IADD3 R0, R250, 0xe2, RZ ;  /* 0x000000e2fa007810 */ /* 0x000fe40007ffe0ff */
[----:B------:R-:W-:-:S02]  /*24ec0*/  IADD3 R16, R17, c[0x0][0x198], RZ ;  /* 0x0000660011107a10 */ /* 0x000fc40007ffe0ff */
[----:B------:R-:W-:Y:S02]  /*24ed0*/  ISETP.LT.AND P4, PT, R5, c[0x0][0x17c], !P0 ;  /* 0x00005f0005007a0c */ /* 0x000fe40004781270 */
[----:B------:R-:W-:Y:S02]  /*24ee0*/  LEA.HI.X.SX32 R5, R17, R25, 0x2, P6 ;  /* 0x0000001911057211 */ /* 0x000fe400030f16ff */
[----:B------:R-:W-:Y:S02]  /*24ef0*/  ISETP.LT.AND P2, PT, R0, c[0x0][0x17c], !P0 ;  /* 0x00005f0000007a0c */ /* 0x000fe40004741270 */
[----:B------:R-:W-:Y:S01]  /*24f00*/  IADD3 R17, R16, c[0x0][0x198], RZ ;  /* 0x0000660010117a10 */ /* 0x000fe20007ffe0ff */
[----:B------:R2:W-:Y:S01]  /*24f10*/  @P1 STG.E [R2.64], R6 ;  /* 0x0000000602001986 */ /* 0x0005e2000c101904 */
[----:B-1----:R-:W-:Y:S02]  /*24f20*/  IADD3 R13, R250, 0xe5, RZ ;  /* 0x000000e5fa0d7810 */ /* 0x002fe40007ffe0ff */
[----:B------:R-:W-:-:S02]  /*24f30*/  LEA R8, P1, R16, R24, 0x2 ;  /* 0x0000001810087211 */ /* 0x000fc400078210ff */
[----:B------:R-:W-:Y:S01]  /*24f40*/  LEA R12, P6, R17, R24, 0x2 ;  /* 0x00000018110c7211 */ /* 0x000fe200078c10ff */
[----:B------:R1:W-:Y:S01]  /*24f50*/  @P5 STG.E [R4.64], R7 ;  /* 0x0000000704005986 */ /* 0x0003e2000c101904 */
[----:B------:R-:W-:Y:S02]  /*24f60*/  IADD3 R0, R250, 0xe4, RZ ;  /* 0x000000e4fa007810 */ /* 0x000fe40007ffe0ff */
[----:B------:R-:W-:Y:S02]  /*24f70*/  ISETP.LT.AND P5, PT, R13, c[0x0][0x17c], !P0 ;  /* 0x00005f000d007a0c */ /* 0x000fe400047a1270 */
[-C--:B------:R-:W-:Y:S02]  /*24f80*/  LEA.HI.X.SX32 R9, R16, R25.reuse, 0x2, P1 ;  /* 0x0000001910097211 */ /* 0x080fe400008f16ff */
[C---:B------:R-:W-:Y:S02]  /*24f90*/  LEA.HI.X.SX32 R13, R17.reuse, R25, 0x2, P6 ;  /* 0x00000019110d7211 */ /* 0x040fe400030f16ff */
[----:B------:R-:W-:-:S02]  /*24fa0*/  IADD3 R17, R17, c[0x0][0x198], RZ ;  /* 0x0000660011117a10 */ /* 0x000fc40007ffe0ff */
[----:B------:R-:W-:Y:S01]  /*24fb0*/  ISETP.LT.AND P3, PT, R0, c[0x0][0x17c], !P0 ;  /* 0x00005f0000007a0c */ /* 0x000fe20004761270 */
[----:B------:R3:W-:Y:S01]  /*24fc0*/  @P2 STG.E [R8.64], R10 ;  /* 0x0000000a08002986 */ /* 0x0007e2000c101904 */
[C---:B--2---:R-:W-:Y:S02]  /*24fd0*/  IADD3 R6, R17.reuse, c[0x0][0x198], RZ ;  /* 0x0000660011067a10 */ /* 0x044fe40007ffe0ff */
[----:B------:R-:W-:Y:S02]  /*24fe0*/  LEA R2, P2, R17, R24, 0x2 ;  /* 0x0000001811027211 */ /* 0x000fe400078410ff */
[C---:B------:R-:W-:Y:S02]  /*24ff0*/  IADD3 R0, R250.reuse, 0xe6, RZ ;  /* 0x000000e6fa007810 */ /* 0x040fe40007ffe0ff */
[----:B-1----:R-:W-:Y:S02]  /*25000*/  IADD3 R5, R250, 0xe7, RZ ;  /* 0x000000e7fa057810 */ /* 0x002fe40007ffe0ff */
[----:B------:R-:W-:-:S02]  /*25010*/  IADD3 R7, R6, c[0x0][0x198], RZ ;  /* 0x0000660006077a10 */ /* 0x000fc40007ffe0ff */
[----:B------:R-:W-:Y:S02]  /*25020*/  LEA R4, P6, R6, R24, 0x2 ;  /* 0x0000001806047211 */ /* 0x000fe400078c10ff */
[-C--:B------:R-:W-:Y:S01]  /*25030*/  LEA.HI.X.SX32 R3, R17, R25.reuse, 0x2, P2 ;  /* 0x0000001911037211 */ /* 0x080fe200010f16ff */
[----:B------:R1:W-:Y:S01]  /*25040*/  @P4 STG.E [R12.64], R11 ;  /* 0x0000000b0c004986 */ /* 0x0003e2000c101904 */
[----:B------:R-:W-:Y:S02]  /*25050*/  ISETP.LT.AND P1, PT, R0, c[0x0][0x17c], !P0 ;  /* 0x00005f0000007a0c */ /* 0x000fe40004721270 */
[----:B------:R-:W-:Y:S02]  /*25060*/  ISETP.LT.AND P4, PT, R5, c[0x0][0x17c], !P0 ;  /* 0x00005f0005007a0c */ /* 0x000fe40004781270 */
[----:B---3--:R-:W-:Y:S01]  /*25070*/  IADD3 R10, R7, c[0x0][0x198], RZ ;  /* 0x00006600070a7a10 */ /* 0x008fe20007ffe0ff */
[----:B------:R2:W-:Y:S01]  /*25080*/  @P3 STG.E [R2.64], R14 ;  /* 0x0000000e02003986 */ /* 0x0005e2000c101904 */
[----:B------:R-:W-:-:S02]  /*25090*/  LEA.HI.X.SX32 R5, R6, R25, 0x2, P6 ;  /* 0x0000001906057211 */ /* 0x000fc400030f16ff */
[CC--:B------:R-:W-:Y:S02]  /*250a0*/  LEA R6, P3, R7.reuse, R24.reuse, 0x2 ;  /* 0x0000001807067211 */ /* 0x0c0fe400078610ff */
[----:B------:R-:W-:Y:S02]  /*250b0*/  IADD3 R9, R250, 0xe9, RZ ;  /* 0x000000e9fa097810 */ /* 0x000fe40007ffe0ff */
[----:B------:R-:W-:Y:S01]  /*250c0*/  LEA R8, P6, R10, R24, 0x2 ;  /* 0x000000180a087211 */ /* 0x000fe200078c10ff */
[----:B------:R3:W-:Y:S01]  /*250d0*/  @P5 STG.E [R4.64], R15 ;  /* 0x0000000f04005986 */ /* 0x0007e2000c101904 */
[----:B------:R-:W-:Y:S02]  /*250e0*/  IADD3 R0, R250, 0xe8, RZ ;  /* 0x000000e8fa007810 */ /* 0x000fe40007ffe0ff */
[----:B------:R-:W-:Y:S02]  /*250f0*/  LEA.HI.X.SX32 R7, R7, R25, 0x2, P3 ;  /* 0x0000001907077211 */ /* 0x000fe400018f16ff */
[----:B------:R-:W-:-:S02]  /*25100*/  ISETP.LT.AND P5, PT, R9, c[0x0][0x17c], !P0 ;  /* 0x00005f0009007a0c */ /* 0x000fc400047a1270 */
[C---:B------:R-:W-:Y:S02]  /*25110*/  LEA.HI.X.SX32 R9, R10.reuse, R25, 0x2, P6 ;  /* 0x000000190a097211 */ /* 0x040fe400030f16ff */
[----:B------:R-:W-:Y:S01]  /*25120*/  IADD3 R10, R10, c[0x0][0x198], RZ ;  /* 0x000066000a0a7a10 */ /* 0x000fe20007ffe0ff */
[----:B------:R4:W-:Y:S01]  /*25130*/  @P1 STG.E [R6.64], R70 ;  /* 0x0000004606001986 */ /* 0x0009e2000c101904 */
[----:B------:R-:W-:Y:S02]  /*25140*/  ISETP.LT.AND P2, PT, R0, c[0x0][0x17c], !P0 ;  /* 0x00005f0000007a0c */ /* 0x000fe40004741270 */
[C---:B-1----:R-:W-:Y:S02]  /*25150*/  IADD3 R11, R10.reuse, c[0x0][0x198], RZ ;  /* 0x000066000a0b7a10 */ /* 0x042fe40007ffe0ff */
[----:B--2---:R-:W-:Y:S02]  /*25160*/  LEA R2, P1, R10, R24, 0x2 ;  /* 0x000000180a027211 */ /* 0x004fe400078210ff */
[----:B---3--:R-:W-:-:S02]  /*25170*/  IADD3 R5, R250, 0xeb, RZ ;  /* 0x000000ebfa057810 */ /* 0x008fc40007ffe0ff */
[----:B------:R-:W-:Y:S02]  /*25180*/  IADD3 R0, R250, 0xea, RZ ;  /* 0x000000eafa007810 */ /* 0x000fe40007ffe0ff */
[C---:B------:R-:W-:Y:S02]  /*25190*/  LEA R4, P6, R11.reuse, R24, 0x2 ;  /* 0x000000180b047211 */ /* 0x040fe400078c10ff */
[----:B------:R-:W-:Y:S01]  /*251a0*/  LEA.HI.X.SX32 R3, R10, R25, 0x2, P1 ;  /* 0x000000190a037211 */ /* 0x000fe200008f16ff */
[----:B------:R1:W-:Y:S01]  /*251b0*/  @P4 STG.E [R8.64], R71 ;  /* 0x0000004708004986 */ /* 0x0003e2000c101904 */
[----:B------:R-:W-:Y:S02]  /*251c0*/  IADD3 R10, R11, c[0x0][0x198], RZ ;  /* 0x000066000b0a7a10 */ /* 0x000fe40007ffe0ff */
[----:B------:R-:W-:Y:S02]  /*251d0*/  ISETP.LT.AND P4, PT, R5, c[0x0][0x17c], !P0 ;  /* 0x00005f0005007a0c */ /* 0x000fe40004781270 */
[----:B------:R-:W-:-:S02]  /*251e0*/  ISETP.LT.AND P3, PT, R0, c[0x0][0x17c], !P0 ;  /* 0x00005f0000007a0c */ /* 0x000fc40004761270 */
[----:B------:R-:W-:Y:S02]  /*251f0*/  LEA.HI.X.SX32 R5, R11, R25, 0x2, P6 ;  /* 0x000000190b057211 */ /* 0x000fe400030f16ff */
[C---:B------:R-:W-:Y:S01]  /*25200*/  IADD3 R11, R10.reuse, c[0x0][0x198], RZ ;  /* 0x000066000a0b7a10 */ /* 0x040fe20007ffe0ff */
[----:B------:R2:W-:Y:S01]  /*25210*/  @P2 STG.E [R2.64], R66 ;  /* 0x0000004202002986 */ /* 0x0005e2000c101904 */
[-C--:B----4-:R-:W-:Y:S02]  /*25220*/  LEA R6, P2, R10, R24.reuse, 0x2 ;  /* 0x000000180a067211 */ /* 0x090fe400078410ff */
[C---:B-1----:R-:W-:Y:S02]  /*25230*/  IADD3 R9, R250.reuse, 0xed, RZ ;  /* 0x000000edfa097810 */ /* 0x042fe40007ffe0ff */
[----:B------:R-:W-:Y:S01]  /*25240*/  LEA R8, P6, R11, R24, 0x2 ;  /* 0x000000180b087211 */ /* 0x000fe200078c10ff */
[----:B------:R1:W-:Y:S01]  /*25250*/  @P5 STG.E [R4.64], R67 ;  /* 0x0000004304005986 */ /* 0x0003e2000c101904 */
[----:B------:R-:W-:-:S02]  /*25260*/  IADD3 R0, R250, 0xec, RZ ;  /* 0x000000ecfa007810 */ /* 0x000fc40007ffe0ff */
[-C--:B------:R-:W-:Y:S02]  /*25270*/  LEA.HI.X.SX32 R7, R10, R25.reuse, 0x2, P2 ;  /* 0x000000190a077211 */ /* 0x080fe400010f16ff */
[----:B------:R-:W-:Y:S02]  /*25280*/  ISETP.LT.AND P5, PT, R9, c[0x0][0x17c], !P0 ;  /* 0x00005f0009007a0c */ /* 0x000fe400047a1270 */
[C---:B------:R-:W-:Y:S02]  /*25290*/  LEA.HI.X.SX32 R9, R11.reuse, R25, 0x2, P6 ;  /* 0x000000190b097211 */ /* 0x040fe400030f16ff */
[----:B------:R-:W-:Y:S01]  /*252a0*/  IADD3 R11, R11, c[0x0][0x198], RZ ;  /* 0x000066000b0b7a10 */ /* 0x000fe20007ffe0ff */
[----:B------:R3:W-:Y:S01]  /*252b0*/  @P3 STG.E [R6.64], R62 ;  /* 0x0000003e06003986 */ /* 0x0007e2000c101904 */
[----:B------:R-:W-:Y:S02]  /*252c0*/  ISETP.LT.AND P1, PT, R0, c[0x0][0x17c], !P0 ;  /* 0x00005f0000007a0c */ /* 0x000fe40004721270 */
[----:B------:R-:W-:-:S02]  /*252d0*/  IADD3 R10, R11, c[0x0][0x198], RZ ;  /* 0x000066000b0a7a10 */ /* 0x000fc40007ffe0ff */
[CC--:B--2---:R-:W-:Y:S02]  /*252e0*/  LEA R2, P3, R11.reuse, R24.reuse, 0x2 ;  /* 0x000000180b027211 */ /* 0x0c4fe400078610ff */
[C---:B-1----:R-:W-:Y:S02]  /*252f0*/  IADD3 R5, R250.reuse, 0xef, RZ ;  /* 0x000000effa057810 */ /* 0x042fe40007ffe0ff */
[----:B------:R-:W-:Y:S02]  /*25300*/  IADD3 R0, R250, 0xee, RZ ;  /* 0x000000eefa007810 */ /* 0x000fe40007ffe0ff */
[C---:B------:R-:W-:Y:S02]  /*25310*/  LEA R4, P6, R10.reuse, R24, 0x2 ;  /* 0x000000180a047211 */ /* 0x040fe400078c10ff */
[----:B------:R-:W-:Y:S01]  /*25320*/  LEA.HI.X.SX32 R3, R11, R25, 0x2, P3 ;  /* 0x000000190b037211 */ /* 0x000fe200018f16ff */
[----:B------:R1:W-:Y:S01]  /*25330*/  @P4 STG.E [R8.64], R63 ;  /* 0x0000003f08004986 */ /* 0x0003e2000c101904 */
[----:B------:R-:W-:-:S02]  /*25340*/  IADD3 R11, R10, c[0x0][0x198], RZ ;  /* 0x000066000a0b7a10 */ /* 0x000fc40007ffe0ff */
[----:B------:R-:W-:Y:S02]  /*25350*/  ISETP.LT.AND P4, PT, R5, c[0x0][0x17c], !P0 ;  /* 0x00005f0005007a0c */ /* 0x000fe40004781270 */
[----:B------:R-:W-:Y:S02]  /*25360*/  ISETP.LT.AND P2, PT, R0, c[0x0][0x17c], !P0 ;  /* 0x00005f0000007a0c */ /* 0x000fe40004741270 */
[----:B------:R-:W-:Y:S02]  /*25370*/  LEA.HI.X.SX32 R5, R10, R25, 0x2, P6 ;  /* 0x000000190a057211 */ /* 0x000fe400030f16ff */
[C---:B------:R-:W-:Y:S01]  /*25380*/  IADD3 R10, R11.reuse, c[0x0][0x198], RZ ;  /* 0x000066000b0a7a10 */ /* 0x040fe20007ffe0ff */
[----:B------:R2:W-:Y:S01]  /*25390*/  @P1 STG.E [R2.64], R58 ;  /* 0x0000003a02001986 */ /* 0x0005e2000c101904 */
[----:B---3--:R-:W-:Y:S02]  /*253a0*/  LEA R6, P1, R11, R24, 0x2 ;  /* 0x000000180b067211 */ /* 0x008fe400078210ff */
[----:B-1----:R-:W-:-:S02]  /*253b0*/  IADD3 R9, R250, 0xf1, RZ ;  /* 0x000000f1fa097810 */ /* 0x002fc40007ffe0ff */
[----:B------:R-:W-:Y:S01]  /*253c0*/  LEA R8, P6, R10, R24, 0x2 ;  /* 0x000000180a087211 */ /* 0x000fe200078c10ff */
[----:B------:R1:W-:Y:S01]  /*253d0*/  @P5 STG.E [R4.64], R59 ;  /* 0x0000003b04005986 */ /* 0x0003e2000c101904 */
[-C--:B------:R-:W-:Y:S02]  /*253e0*/  LEA.HI.X.SX32 R7, R11, R25.reuse, 0x2, P1 ;  /* 0x000000190b077211 */ /* 0x080fe400008f16ff */
[----:B------:R-:W-:Y:S02]  /*253f0*/  ISETP.LT.AND P5, PT, R9, c[0x0][0x17c], !P0 ;  /* 0x00005f0009007a0c */ /* 0x000fe400047a1270 */
[----:B------:R-:W-:Y:S02]  /*25400*/  IADD3 R0, R250, 0xf0, RZ ;  /* 0x000000f0fa007810 */ /* 0x000fe40007ffe0ff */
[C---:B------:R-:W-:Y:S02]  /*25410*/  LEA.HI.X.SX32 R9, R10.reuse, R25, 0x2, P6 ;  /* 0x000000190a097211 */ /* 0x040fe400030f16ff */
[----:B------:R-:W-:Y:S01]  /*25420*/  IADD3 R10, R10, c[0x0][0x198], RZ ;  /* 0x000066000a0a7a10 */ /* 0x000fe20007ffe0ff */
[----:B------:R-:W-:Y:S01]  /*25430*/  @P2 STG.E [R6.64], R54 ;  /* 0x0000003606002986 */ /* 0x000fe2000c101904 */
[----:B------:R-:W-:-:S02]  /*25440*/  ISETP.LT.AND P3, PT, R0, c[0x0][0x17c], !P0 ;  /* 0x00005f0000007a0c */ /* 0x000fc40004761270 */
[C---:B------:R-:W-:Y:S02]  /*25450*/  IADD3 R11, R10.reuse, c[0x0][0x198], RZ ;  /* 0x000066000a0b7a10 */ /* 0x040fe40007ffe0ff */
[-C--:B--2---:R-:W-:Y:S02]  /*25460*/  LEA R2, P2, R10, R24.reuse, 0x2 ;  /* 0x000000180a027211 */ /* 0x084fe400078410ff */
[----:B-1----:R-:W-:Y:S02]  /*25470*/  IADD3 R5, R250, 0xf3, RZ ;  /* 0x000000f3fa057810 */ /* 0x002fe40007ffe0ff */
[----:B------:R-:W-:Y:S02]  /*25480*/  LEA R4, P6, R11, R24, 0x2 ;  /* 0x000000180b047211 */ /* 0x000fe400078c10ff */
[----:B------:R-:W-:Y:S01]  /*25490*/  LEA.HI.X.SX32 R3, R10, R25, 0x2, P2 ;  /* 0x000000190a037211 */ /* 0x000fe200010f16ff */
[----:B------:R1:W-:Y:S01]  /*254a0*/  @P4 STG.E [R8.64], R55 ;  /* 0x0000003708004986 */ /* 0x0003e2000c101904 */
[----:B------:R-:W-:-:S02]  /*254b0*/  IADD3 R0, R250, 0xf2, RZ ;  /* 0x000000f2fa007810 */ /* 0x000fc40007ffe0ff */
[----:B------:R-:W-:Y:S02]  /*254c0*/  IADD3 R10, R11, c[0x0][0x198], RZ ;  /* 0x000066000b0a7a10 */ /* 0x000fe40007ffe0ff */
[----:B------:R-:W-:Y:S02]  /*254d0*/  ISETP.LT.AND P4, PT, R5, c[0x0][0x17c], !P0 ;  /* 0x00005f0005007a0c */ /* 0x000fe40004781270 */
[----:B------:R-:W-:Y:S02]  /*254e0*/  LEA.HI.X.SX32 R5, R11, R25, 0x2, P6 ;  /* 0x000000190b057211 */ /* 0x000fe400030f16ff */
[----:B------:R-:W-:Y:S02]  /*254f0*/  ISETP.LT.AND P1, PT, R0, c[0x0][0x17c], !P0 ;  /* 0x00005f0000007a0c */ /* 0x000fe40004721270 */
[----:B------:R-:W-:Y:S01]  /*25500*/  IADD3 R11, R10, c[0x0][0x198], RZ ;  /* 0x000066000a0b7a10 */ /* 0x000fe20007ffe0ff */
[----:B------:R2:W-:Y:S01]  /*25510*/  @P3 STG.E [R2.64], R50 ;  /* 0x0000003202003986 */ /* 0x0005e2000c101904 */
[----:B-1----:R-:W-:-:S02]  /*25520*/  IADD3 R9, R250, 0xf5, RZ ;  /* 0x000000f5fa097810 */ /* 0x002fc40007ffe0ff */
[-C--:B------:R-:W-:Y:S02]  /*25530*/  LEA R6, P3, R10, R24.reuse, 0x2 ;  /* 0x000000180a067211 */ /* 0x080fe400078610ff */
[----:B------:R-:W-:Y:S01]  /*25540*/  LEA R8, P6, R11, R24, 0x2 ;  /* 0x000000180b087211 */ /* 0x000fe200078c10ff */
[----:B------:R1:W-:Y:S01]  /*25550*/  @P5 STG.E [R4.64], R51 ;  /* 0x0000003304005986 */ /* 0x0003e2000c101904 */
[----:B------:R-:W-:Y:S02]  /*25560*/  IADD3 R0, R250, 0xf4, RZ ;  /* 0x000000f4fa007810 */ /* 0x000fe40007ffe0ff */
[----:B------:R-:W-:Y:S02]  /*25570*/  ISETP.LT.AND P5, PT, R9, c[0x0][0x17c], !P0 ;  /* 0x00005f0009007a0c */ /* 0x000fe400047a1270 */
[-C--:B------:R-:W-:Y:S02]  /*25580*/  LEA.HI.X.SX32 R7, R10, R25.reuse, 0x2, P3 ;  /* 0x000000190a077211 */ /* 0x080fe400018f16ff */
[----:B------:R-:W-:-:S02]  /*25590*/  LEA.HI.X.SX32 R9, R11, R25, 0x2, P6 ;  /* 0x000000190b097211 */ /* 0x000fc400030f16ff */
[----:B------:R-:W-:Y:S02]  /*255a0*/  IADD3 R11, R11, c[0x0][0x198], RZ ;  /* 0x000066000b0b7a10 */ /* 0x000fe40007ffe0ff */
[----:B------:R-:W-:Y:S01]  /*255b0*/  ISETP.LT.AND P2, PT, R0, c[0x0][0x17c], !P0 ;  /* 0x00005f0000007a0c */ /* 0x000fe20004741270 */
[----:B------:R3:W-:Y:S01]  /*255c0*/  @P1 STG.E [R6.64], R46 ;  /* 0x0000002e06001986 */ /* 0x0007e2000c101904 */
[C---:B------:R-:W-:Y:S02]  /*255d0*/  IADD3 R10, R11.reuse, c[0x0][0x198], RZ ;  /* 0x000066000b0a7a10 */ /* 0x040fe40007ffe0ff */
[-C--:B--2---:R-:W-:Y:S02]  /*255e0*/  LEA R2, P1, R11, R24.reuse, 0x2 ;  /* 0x000000180b027211 */ /* 0x084fe400078210ff */
[----:B-1----:R-:W-:Y:S02]  /*255f0*/  IADD3 R5, R250, 0xf7, RZ ;  /* 0x000000f7fa057810 */ /* 0x002fe40007ffe0ff */
[----:B------:R-:W-:Y:S01]  /*25600*/  LEA R4, P6, R10, R24, 0x2 ;  /* 0x000000180a047211 */ /* 0x000fe200078c10ff */
[----:B------:R1:W-:Y:S01]  /*25610*/  @P4 STG.E [R8.64], R47 ;  /* 0x0000002f08004986 */ /* 0x0003e2000c101904 */
[----:B------:R-:W-:-:S02]  /*25620*/  IADD3 R0, R250, 0xf6, RZ ;  /* 0x000000f6fa007810 */ /* 0x000fc40007ffe0ff */
[-C--:B------:R-:W-:Y:S02]  /*25630*/  LEA.HI.X.SX32 R3, R11, R25.reuse, 0x2, P1 ;  /* 0x000000190b037211 */ /* 0x080fe400008f16ff */
[C---:B------:R-:W-:Y:S02]  /*25640*/  IADD3 R11, R10.reuse, c[0x0][0x198], RZ ;  /* 0x000066000a0b7a10 */ /* 0x040fe40007ffe0ff */
[----:B------:R-:W-:Y:S02]  /*25650*/  ISETP.LT.AND P4, PT, R5, c[0x0][0x17c], !P0 ;  /* 0x00005f0005007a0c */ /* 0x000fe40004781270 */
[----:B------:R-:W-:Y:S02]  /*25660*/  LEA.HI.X.SX32 R5, R10, R25, 0x2, P6 ;  /* 0x000000190a057211 */ /* 0x000fe400030f16ff */
[----:B------:R-:W-:Y:S01]  /*25670*/  ISETP.LT.AND P3, PT, R0, c[0x0][0x17c], !P0 ;  /* 0x00005f0000007a0c */ /* 0x000fe20004761270 */
[----:B------:R2:W-:Y:S01]  /*25680*/  @P2 STG.E [R2.64], R42 ;  /* 0x0000002a02002986 */ /* 0x0005e2000c101904 */
[----:B------:R-:W-:-:S02]  /*25690*/  IADD3 R10, R11, c[0x0][0x198], RZ ;  /* 0x000066000b0a7a10 */ /* 0x000fc40007ffe0ff */
[CC--:B---3--:R-:W-:Y:S01]  /*256a0*/  LEA R6, P2, R11.reuse, R24.reuse, 0x2 ;  /* 0x000000180b067211 */ /* 0x0c8fe200078410ff */
[----:B------:R3:W-:Y:S01]  /*256b0*/  @P5 STG.E [R4.64], R43 ;  /* 0x0000002b04005986 */ /* 0x0007e2000c101904 */
[----:B-1----:R-:W-:Y:S02]  /*256c0*/  IADD3 R9, R250, 0xf9, RZ ;  /* 0x000000f9fa097810 */ /* 0x002fe40007ffe0ff */
[----:B------:R-:W-:Y:S02]  /*256d0*/  LEA R8, P5, R10, R24, 0x2 ;  /* 0x000000180a087211 */ /* 0x000fe400078a10ff */
[----:B------:R-:W-:Y:S02]  /*256e0*/  LEA.HI.X.SX32 R7, R11, R25, 0x2, P2 ;  /* 0x000000190b077211 */ /* 0x000fe400010f16ff */
[----:B------:R-:W-:Y:S02]  /*256f0*/  IADD3 R0, R250, 0xf8, RZ ;  /* 0x000000f8fa007810 */ /* 0x000fe40007ffe0ff */
[----:B------:R-:W-:-:S02]  /*25700*/  ISETP.LT.AND P2, PT, R9, c[0x0][0x17c], !P0 ;  /* 0x00005f0009007a0c */ /* 0x000fc40004741270 */
[C---:B------:R-:W-:Y:S02]  /*25710*/  LEA.HI.X.SX32 R9, R10.reuse, R25, 0x2, P5 ;  /* 0x000000190a097211 */ /* 0x040fe400028f16ff */
[----:B------:R-:W-:Y:S01]  /*25720*/  IADD3 R10, R10, c[0x0][0x198], RZ ;  /* 0x000066000a0a7a10 */ /* 0x000fe20007ffe0ff */
[----:B------:R-:W-:Y:S01]  /*25730*/  @P3 STG.E [R6.64], R38 ;  /* 0x0000002606003986 */ /* 0x000fe2000c101904 */
[----:B------:R-:W-:Y:S02]  /*25740*/  ISETP.LT.AND P1, PT, R0, c[0x0][0x17c], !P0 ;  /* 0x00005f0000007a0c */ /* 0x000fe40004721270 */
[C---:B--2---:R-:W-:Y:S02]  /*25750*/  LEA R2, P3, R10.reuse, R24, 0x2 ;  /* 0x000000180a027211 */ /* 0x044fe400078610ff */
[----:B------:R-:W-:Y:S02]  /*25760*/  IADD3 R11, R10, c[0x0][0x198], RZ ;  /* 0x000066000a0b7a10 */ /* 0x000fe40007ffe0ff */
[----:B------:R-:W-:-:S02]  /*25770*/  IADD3 R0, R250, 0xfa, RZ ;  /* 0x000000fafa007810 */ /* 0x000fc40007ffe0ff */
[----:B------:R-:W-:Y:S02]  /*25780*/  LEA.HI.X.SX32 R3, R10, R25, 0x2, P3 ;  /* 0x000000190a037211 */ /* 0x000fe400018f16ff */
[----:B---3--:R-:W-:Y:S02]  /*25790*/  IADD3 R5, R250, 0xfb, RZ ;  /* 0x000000fbfa057810 */ /* 0x008fe40007ffe0ff */
[C---:B------:R-:W-:Y:S02]  /*257a0*/  IADD3 R10, R11.reuse, c[0x0][0x198], RZ ;  /* 0x000066000b0a7a10 */ /* 0x040fe40007ffe0ff */
[----:B------:R-:W-:Y:S02]  /*257b0*/  ISETP.LT.AND P5, PT, R0, c[0x0][0x17c], !P0 ;  /* 0x00005f0000007a0c */ /* 0x000fe400047a1270 */
[----:B------:R-:W-:Y:S01]  /*257c0*/  LEA R4, P6, R11, R24, 0x2 ;  /* 0x000000180b047211 */ /* 0x000fe200078c10ff */
[----:B------:R1:W-:Y:S01]  /*257d0*/  @P4 STG.E [R8.64], R39 ;  /* 0x0000002708004986 */ /* 0x0003e2000c101904 */
[----:B------:R-:W-:-:S02]  /*257e0*/  IADD3 R0, R250, 0xfc, RZ ;  /* 0x000000fcfa007810 */ /* 0x000fc40007ffe0ff */
[----:B------:R-:W-:Y:S01]  /*257f0*/  ISETP.LT.AND P4, PT, R5, c[0x0][0x17c], !P0 ;  /* 0x00005f0005007a0c */ /* 0x000fe20004781270 */
[----:B------:R2:W-:Y:S01]  /*25800*/  @P1 STG.E [R2.64], R30 ;  /* 0x0000001e02001986 */ /* 0x0005e2000c101904 */
[----:B------:R-:W-:Y:S02]  /*25810*/  LEA.HI.X.SX32 R5, R11, R25, 0x2, P6 ;  /* 0x000000190b057211 */ /* 0x000fe400030f16ff */
[----:B------:R-:W-:Y:S02]  /*25820*/  ISETP.LT.AND P3, PT, R0, c[0x0][0x17c], !P0 ;  /* 0x00005f0000007a0c */ /* 0x000fe40004761270 */
[----:B------:R-:W-:Y:S02]  /*25830*/  IADD3 R0, R250, 0xfd, RZ ;  /* 0x000000fdfa007810 */ /* 0x000fe40007ffe0ff */
[C---:B-1----:R-:W-:Y:S02]  /*25840*/  IADD3 R9, R10.reuse, c[0x0][0x198], RZ ;  /* 0x000066000a097a10 */ /* 0x042fe40007ffe0ff */
[----:B------:R-:W-:-:S02]  /*25850*/  LEA R6, P1, R10, R24, 0x2 ;  /* 0x000000180a067211 */ /* 0x000fc400078210ff */
[C---:B------:R-:W-:Y:S01]  /*25860*/  IADD3 R11, R9.reuse, c[0x0][0x198], RZ ;  /* 0x00006600090b7a10 */ /* 0x040fe20007ffe0ff */
[----:B------:R1:W-:Y:S01]  /*25870*/  @P2 STG.E [R4.64], R31 ;  /* 0x0000001f04002986 */ /* 0x0003e2000c101904 */
[-C--:B------:R-:W-:Y:S02]  /*25880*/  LEA R8, P6, R9, R24.reuse, 0x2 ;  /* 0x0000001809087211 */ /* 0x080fe400078c10ff */
[----:B------:R-:W-:Y:S02]  /*25890*/  ISETP.LT.AND P2, PT, R0, c[0x0][0x17c], !P0 ;  /* 0x00005f0000007a0c */ /* 0x000fe40004741270 */
[----:B------:R-:W-:Y:S02]  /*258a0*/  LEA.HI.X.SX32 R7, R10, R25, 0x2, P1 ;  /* 0x000000190a077211 */ /* 0x000fe400008f16ff */
[C---:B------:R-:W-:Y:S02]  /*258b0*/  IADD3 R0, R11.reuse, c[0x0][0x198], RZ ;  /* 0x000066000b007a10 */ /* 0x040fe40007ffe0ff */
[----:B--2---:R-:W-:-:S02]  /*258c0*/  LEA R2, P1, R11, R24, 0x2 ;  /* 0x000000180b027211 */ /* 0x004fc400078210ff */
[C---:B------:R-:W-:Y:S02]  /*258d0*/  IADD3 R12, R250.reuse, 0xfe, RZ ;  /* 0x000000fefa0c7810 */ /* 0x040fe40007ffe0ff */
[----:B------:R-:W-:Y:S02]  /*258e0*/  IADD3 R250, R250, 0xff, RZ ;  /* 0x000000fffafa7810 */ /* 0x000fe40007ffe0ff */
[-C--:B------:R-:W-:Y:S02]  /*258f0*/  LEA.HI.X.SX32 R9, R9, R25.reuse, 0x2, P6 ;  /* 0x0000001909097211 */ /* 0x080fe400030f16ff */
[C---:B------:R-:W-:Y:S02]  /*25900*/  LEA R10, P6, R0.reuse, R24, 0x2 ;  /* 0x00000018000a7211 */ /* 0x040fe400078c10ff */
[----:B------:R-:W-:Y:S02]  /*25910*/  LEA.HI.X.SX32 R3, R11, R25, 0x2, P1 ;  /* 0x000000190b037211 */ /* 0x000fe400008f16ff */
[----:B-1----:R-:W-:-:S02]  /*25920*/  IADD3 R5, R0, c[0x0][0x198], RZ ;  /* 0x0000660000057a10 */ /* 0x002fc40007ffe0ff */
[----:B------:R-:W-:Y:S02]  /*25930*/  ISETP.LT.AND P1, PT, R12, c[0x0][0x17c], !P0 ;  /* 0x00005f000c007a0c */ /* 0x000fe40004721270 */
[----:B------:R-:W-:Y:S02]  /*25940*/  ISETP.LT.AND P0, PT, R250, c[0x0][0x17c], !P0 ;  /* 0x00005f00fa007a0c */ /* 0x000fe40004701270 */
[-C--:B------:R-:W-:Y:S02]  /*25950*/  LEA.HI.X.SX32 R11, R0, R25.reuse, 0x2, P6 ;  /* 0x00000019000b7211 */ /* 0x080fe400030f16ff */
[C---:B------:R-:W-:Y:S02]  /*25960*/  LEA R4, P6, R5.reuse, R24, 0x2 ;  /* 0x0000001805047211 */ /* 0x040fe400078c10ff */
[C---:B------:R-:W-:Y:S01]  /*25970*/  IADD3 R0, R5.reuse, c[0x0][0x198], RZ ;  /* 0x0000660005007a10 */ /* 0x040fe20007ffe0ff */
[----:B------:R1:W-:Y:S01]  /*25980*/  @P5 STG.E [R6.64], R18 ;  /* 0x0000001206005986 */ /* 0x0003e2000c101904 */
[----:B------:R-:W-:-:S03]  /*25990*/  LEA.HI.X.SX32 R5, R5, R25, 0x2, P6 ;  /* 0x0000001905057211 */ /* 0x000fc600030f16ff */
[----:B------:R1:W-:Y:S01]  /*259a0*/  @P4 STG.E [R8.64], R19 ;  /* 0x0000001308004986 */ /* 0x0003e2000c101904 */
[----:B------:R-:W-:-:S03]  /*259b0*/  LEA R24, P6, R0, R24, 0x2 ;  /* 0x0000001800187211 */ /* 0x000fc600078c10ff */
[----:B------:R1:W-:Y:S04]  /*259c0*/  @P3 STG.E [R2.64], R22 ;  /* 0x0000001602003986 */ /* 0x0003e8000c101904 */
[----:B------:R1:W-:Y:S01]  /*259d0*/  @P2 STG.E [R10.64], R23 ;  /* 0x000000170a002986 */ /* 0x0003e2000c101904 */
[----:B------:R-:W-:-:S03]  /*259e0*/  LEA.HI.X.SX32 R25, R0, R25, 0x2, P6 ;  /* 0x0000001900197211 */ /* 0x000fc600030f16ff */
[----:B------:R1:W-:Y:S01]  /*259f0*/  @P1 STG.E [R4.64], R34 ;  /* 0x0000002204001986 */ /* 0x0003e2000c101904 */
[----:B------:R-:W-:Y:S05]  /*25a00*/  @!P0 EXIT ;  /* 0x000000000000894d */ /* 0x000fea0003800000 */
[----:B------:R-:W-:Y:S01]  /*25a10*/  STG.E [R24.64], R35 ;  /* 0x0000002318007986 */ /* 0x000fe2000c101904 */
[----:B------:R-:W-:Y:S05]  /*25a20*/  EXIT ;  /* 0x000000000000794d */ /* 0x000fea0003800000 */
.L_x_3:
[----:B------:R-:W-:-:S00]  /*25a30*/  BRA `(.L_x_3) ;  /* 0xfffffff000007947 */ /* 0x000fc0000383ffff */
[----:B------:R-:W-:-:S00]  /*25a40*/  NOP ;  /* 0x0000000000007918 */ /* 0x000fc00000000000 */
        /* <DEDUP_REMOVED lines=11> */
.L_x_4:


//--------------------- .nv.shared.matmul_kernel  --------------------------
	.section	.nv.shared.matmul_kernel,"aw",@nobits
	.sectionflags	@""
	.align	16
